//
// Generated by NVIDIA NVVM Compiler
//
// Compiler Build ID: CL-36424714
// Cuda compilation tools, release 13.0, V13.0.88
// Based on NVVM 20.0.0
//

.version 9.0
.target sm_100
.address_size 64

	// .globl	_Z14gpu_rad_sweep1PfjjjS_
// _ZZ14gpu_rad_sweep4PfjjjS_E10pass_right has been demoted
// _ZZ14gpu_rad_sweep4PfjjjS_E9pass_left has been demoted
.extern .shared .align 16 .b8 active_vals_block[];

.visible .entry _Z14gpu_rad_sweep1PfjjjS_(
	.param .u64 .ptr .align 1 _Z14gpu_rad_sweep1PfjjjS__param_0,
	.param .u32 _Z14gpu_rad_sweep1PfjjjS__param_1,
	.param .u32 _Z14gpu_rad_sweep1PfjjjS__param_2,
	.param .u32 _Z14gpu_rad_sweep1PfjjjS__param_3,
	.param .u64 .ptr .align 1 _Z14gpu_rad_sweep1PfjjjS__param_4
)
{
	.reg .pred 	%p<16>;
	.reg .b32 	%r<53>;
	.reg .b32 	%f<250>;
	.reg .b64 	%rd<90>;

	ld.param.u64 	%rd16, [_Z14gpu_rad_sweep1PfjjjS__param_0];
	ld.param.u32 	%r26, [_Z14gpu_rad_sweep1PfjjjS__param_1];
	ld.param.u32 	%r24, [_Z14gpu_rad_sweep1PfjjjS__param_2];
	ld.param.u32 	%r25, [_Z14gpu_rad_sweep1PfjjjS__param_3];
	ld.param.u64 	%rd17, [_Z14gpu_rad_sweep1PfjjjS__param_4];
	mov.u32 	%r27, %ctaid.x;
	mov.u32 	%r28, %ntid.x;
	mov.u32 	%r29, %tid.x;
	mad.lo.s32 	%r1, %r27, %r28, %r29;
	setp.ge.u32 	%p1, %r1, %r26;
	@%p1 bra 	$L__BB0_21;
	mul.lo.s32 	%r2, %r24, %r1;
	setp.eq.s32 	%p2, %r25, 0;
	@%p2 bra 	$L__BB0_21;
	cvta.to.global.u64 	%rd89, %rd17;
	cvta.to.global.u64 	%rd88, %rd16;
	add.s32 	%r3, %r24, -5;
	setp.gt.u32 	%p3, %r3, -4;
	add.s32 	%r30, %r2, %r24;
	add.s32 	%r4, %r30, -4;
	add.s32 	%r5, %r30, -3;
	add.s32 	%r6, %r30, -2;
	add.s32 	%r7, %r30, -1;
	@%p3 bra 	$L__BB0_13;
	and.b32  	%r8, %r24, 3;
	and.b32  	%r36, %r24, -4;
	add.s32 	%r9, %r36, -8;
	and.b32  	%r10, %r24, 1;
	mov.b32 	%r47, 0;
	mul.wide.u32 	%rd76, %r4, 4;
	mul.wide.u32 	%rd78, %r5, 4;
$L__BB0_4:
	mov.u64 	%rd4, %rd89;
	mov.u64 	%rd89, %rd88;
	setp.lt.u32 	%p10, %r3, 3;
	mov.b32 	%r51, 2;
	@%p10 bra 	$L__BB0_7;
	mov.b32 	%r49, 0;
	mov.b32 	%r48, 2;
$L__BB0_6:
	.pragma "nounroll";
	add.s32 	%r40, %r48, %r2;
	mul.wide.s32 	%rd56, %r40, 4;
	add.s64 	%rd57, %rd89, %rd56;
	ld.global.f32 	%f149, [%rd57+-8];
	ld.global.f32 	%f150, [%rd57+-4];
	mul.f32 	%f151, %f150, 0f3FB33333;
	fma.rn.f32 	%f152, %f149, 0f3FD9999A, %f151;
	ld.global.f32 	%f153, [%rd57];
	add.f32 	%f154, %f153, %f152;
	ld.global.f32 	%f155, [%rd57+4];
	fma.rn.f32 	%f156, %f155, 0f3F19999A, %f154;
	ld.global.f32 	%f157, [%rd57+8];
	fma.rn.f32 	%f158, %f157, 0f3E99999A, %f156;
	div.rn.f32 	%f159, %f158, 0f40A00000;
	mul.wide.u32 	%rd58, %r40, 4;
	add.s64 	%rd59, %rd4, %rd58;
	st.global.f32 	[%rd59], %f159;
	add.s32 	%r41, %r40, 1;
	ld.global.f32 	%f160, [%rd57+-4];
	ld.global.f32 	%f161, [%rd57];
	mul.f32 	%f162, %f161, 0f3FB33333;
	fma.rn.f32 	%f163, %f160, 0f3FD9999A, %f162;
	ld.global.f32 	%f164, [%rd57+4];
	add.f32 	%f165, %f164, %f163;
	ld.global.f32 	%f166, [%rd57+8];
	fma.rn.f32 	%f167, %f166, 0f3F19999A, %f165;
	ld.global.f32 	%f168, [%rd57+12];
	fma.rn.f32 	%f169, %f168, 0f3E99999A, %f167;
	div.rn.f32 	%f170, %f169, 0f40A00000;
	mul.wide.u32 	%rd60, %r41, 4;
	add.s64 	%rd61, %rd4, %rd60;
	st.global.f32 	[%rd61], %f170;
	add.s32 	%r42, %r40, 2;
	ld.global.f32 	%f171, [%rd57];
	ld.global.f32 	%f172, [%rd57+4];
	mul.f32 	%f173, %f172, 0f3FB33333;
	fma.rn.f32 	%f174, %f171, 0f3FD9999A, %f173;
	ld.global.f32 	%f175, [%rd57+8];
	add.f32 	%f176, %f175, %f174;
	ld.global.f32 	%f177, [%rd57+12];
	fma.rn.f32 	%f178, %f177, 0f3F19999A, %f176;
	ld.global.f32 	%f179, [%rd57+16];
	fma.rn.f32 	%f180, %f179, 0f3E99999A, %f178;
	div.rn.f32 	%f181, %f180, 0f40A00000;
	mul.wide.u32 	%rd62, %r42, 4;
	add.s64 	%rd63, %rd4, %rd62;
	st.global.f32 	[%rd63], %f181;
	add.s32 	%r43, %r40, 3;
	ld.global.f32 	%f182, [%rd57+4];
	ld.global.f32 	%f183, [%rd57+8];
	mul.f32 	%f184, %f183, 0f3FB33333;
	fma.rn.f32 	%f185, %f182, 0f3FD9999A, %f184;
	ld.global.f32 	%f186, [%rd57+12];
	add.f32 	%f187, %f186, %f185;
	ld.global.f32 	%f188, [%rd57+16];
	fma.rn.f32 	%f189, %f188, 0f3F19999A, %f187;
	ld.global.f32 	%f190, [%rd57+20];
	fma.rn.f32 	%f191, %f190, 0f3E99999A, %f189;
	div.rn.f32 	%f192, %f191, 0f40A00000;
	mul.wide.u32 	%rd64, %r43, 4;
	add.s64 	%rd65, %rd4, %rd64;
	st.global.f32 	[%rd65], %f192;
	add.s32 	%r51, %r48, 4;
	add.s32 	%r15, %r48, 2;
	setp.ne.s32 	%p11, %r49, %r9;
	mov.u32 	%r48, %r51;
	mov.u32 	%r49, %r15;
	@%p11 bra 	$L__BB0_6;
$L__BB0_7:
	setp.eq.s32 	%p12, %r8, 0;
	@%p12 bra 	$L__BB0_12;
	setp.eq.s32 	%p13, %r8, 1;
	@%p13 bra 	$L__BB0_10;
	add.s32 	%r44, %r51, %r2;
	mul.wide.s32 	%rd66, %r44, 4;
	add.s64 	%rd67, %rd89, %rd66;
	ld.global.f32 	%f193, [%rd67+-8];
	ld.global.f32 	%f194, [%rd67+-4];
	mul.f32 	%f195, %f194, 0f3FB33333;
	fma.rn.f32 	%f196, %f193, 0f3FD9999A, %f195;
	ld.global.f32 	%f197, [%rd67];
	add.f32 	%f198, %f197, %f196;
	ld.global.f32 	%f199, [%rd67+4];
	fma.rn.f32 	%f200, %f199, 0f3F19999A, %f198;
	ld.global.f32 	%f201, [%rd67+8];
	fma.rn.f32 	%f202, %f201, 0f3E99999A, %f200;
	div.rn.f32 	%f203, %f202, 0f40A00000;
	mul.wide.u32 	%rd68, %r44, 4;
	add.s64 	%rd69, %rd4, %rd68;
	st.global.f32 	[%rd69], %f203;
	add.s32 	%r45, %r44, 1;
	ld.global.f32 	%f204, [%rd67+-4];
	ld.global.f32 	%f205, [%rd67];
	mul.f32 	%f206, %f205, 0f3FB33333;
	fma.rn.f32 	%f207, %f204, 0f3FD9999A, %f206;
	ld.global.f32 	%f208, [%rd67+4];
	add.f32 	%f209, %f208, %f207;
	ld.global.f32 	%f210, [%rd67+8];
	fma.rn.f32 	%f211, %f210, 0f3F19999A, %f209;
	ld.global.f32 	%f212, [%rd67+12];
	fma.rn.f32 	%f213, %f212, 0f3E99999A, %f211;
	div.rn.f32 	%f214, %f213, 0f40A00000;
	mul.wide.u32 	%rd70, %r45, 4;
	add.s64 	%rd71, %rd4, %rd70;
	st.global.f32 	[%rd71], %f214;
	add.s32 	%r51, %r51, 2;
$L__BB0_10:
	setp.eq.s32 	%p14, %r10, 0;
	@%p14 bra 	$L__BB0_12;
	add.s32 	%r46, %r51, %r2;
	mul.wide.s32 	%rd72, %r46, 4;
	add.s64 	%rd73, %rd89, %rd72;
	ld.global.f32 	%f215, [%rd73+-8];
	ld.global.f32 	%f216, [%rd73+-4];
	mul.f32 	%f217, %f216, 0f3FB33333;
	fma.rn.f32 	%f218, %f215, 0f3FD9999A, %f217;
	ld.global.f32 	%f219, [%rd73];
	add.f32 	%f220, %f219, %f218;
	ld.global.f32 	%f221, [%rd73+4];
	fma.rn.f32 	%f222, %f221, 0f3F19999A, %f220;
	ld.global.f32 	%f223, [%rd73+8];
	fma.rn.f32 	%f224, %f223, 0f3E99999A, %f222;
	div.rn.f32 	%f225, %f224, 0f40A00000;
	mul.wide.u32 	%rd74, %r46, 4;
	add.s64 	%rd75, %rd4, %rd74;
	st.global.f32 	[%rd75], %f225;
$L__BB0_12:
	add.s64 	%rd77, %rd89, %rd76;
	ld.global.f32 	%f226, [%rd77];
	add.s64 	%rd79, %rd89, %rd78;
	ld.global.f32 	%f227, [%rd79];
	mul.f32 	%f228, %f227, 0f3FB33333;
	fma.rn.f32 	%f229, %f226, 0f3FD9999A, %f228;
	mul.wide.u32 	%rd80, %r6, 4;
	add.s64 	%rd81, %rd89, %rd80;
	ld.global.f32 	%f230, [%rd81];
	add.f32 	%f231, %f230, %f229;
	mul.wide.u32 	%rd82, %r7, 4;
	add.s64 	%rd83, %rd89, %rd82;
	ld.global.f32 	%f232, [%rd83];
	fma.rn.f32 	%f233, %f232, 0f3F19999A, %f231;
	mul.wide.s32 	%rd84, %r2, 4;
	add.s64 	%rd85, %rd89, %rd84;
	ld.global.f32 	%f234, [%rd85];
	fma.rn.f32 	%f235, %f234, 0f3E99999A, %f233;
	div.rn.f32 	%f236, %f235, 0f40A00000;
	add.s64 	%rd86, %rd4, %rd80;
	st.global.f32 	[%rd86], %f236;
	ld.global.f32 	%f237, [%rd79];
	ld.global.f32 	%f238, [%rd81];
	mul.f32 	%f239, %f238, 0f3FB33333;
	fma.rn.f32 	%f240, %f237, 0f3FD9999A, %f239;
	ld.global.f32 	%f241, [%rd83];
	add.f32 	%f242, %f241, %f240;
	ld.global.f32 	%f243, [%rd85];
	fma.rn.f32 	%f244, %f243, 0f3F19999A, %f242;
	ld.global.f32 	%f245, [%rd85+4];
	fma.rn.f32 	%f246, %f245, 0f3E99999A, %f244;
	div.rn.f32 	%f247, %f246, 0f40A00000;
	add.s64 	%rd87, %rd4, %rd82;
	st.global.f32 	[%rd87], %f247;
	add.s32 	%r47, %r47, 1;
	setp.eq.s32 	%p15, %r47, %r25;
	mov.u64 	%rd88, %rd4;
	@%p15 bra 	$L__BB0_21;
	bra.uni 	$L__BB0_4;
$L__BB0_13:
	and.b32  	%r20, %r25, 3;
	setp.lt.u32 	%p4, %r25, 4;
	@%p4 bra 	$L__BB0_16;
	add.s32 	%r31, %r2, 1;
	mul.wide.s32 	%rd18, %r31, 4;
	add.s64 	%rd5, %rd88, %rd18;
	mul.wide.s32 	%rd19, %r2, 4;
	mul.wide.u32 	%rd20, %r7, 4;
	add.s64 	%rd6, %rd88, %rd20;
	mul.wide.u32 	%rd21, %r6, 4;
	add.s64 	%rd7, %rd88, %rd21;
	mul.wide.u32 	%rd22, %r5, 4;
	add.s64 	%rd8, %rd88, %rd22;
	mul.wide.u32 	%rd23, %r4, 4;
	add.s64 	%rd9, %rd88, %rd23;
	add.s64 	%rd10, %rd89, %rd20;
	add.s64 	%rd11, %rd89, %rd21;
	add.s64 	%rd12, %rd89, %rd23;
	add.s64 	%rd13, %rd89, %rd22;
	add.s64 	%rd14, %rd89, %rd19;
	add.s64 	%rd15, %rd89, %rd18;
	ld.global.f32 	%f249, [%rd7];
	ld.global.f32 	%f248, [%rd6];
	and.b32  	%r32, %r25, -4;
	neg.s32 	%r52, %r32;
$L__BB0_15:
	.pragma "nounroll";
	ld.global.f32 	%f7, [%rd9];
	ld.global.f32 	%f8, [%rd8];
	mul.f32 	%f9, %f8, 0f3FB33333;
	fma.rn.f32 	%f10, %f7, 0f3FD9999A, %f9;
	add.f32 	%f11, %f249, %f10;
	fma.rn.f32 	%f12, %f248, 0f3F19999A, %f11;
	mul.wide.s32 	%rd24, %r2, 4;
	add.s64 	%rd25, %rd88, %rd24;
	ld.global.f32 	%f13, [%rd25];
	fma.rn.f32 	%f14, %f13, 0f3E99999A, %f12;
	div.rn.f32 	%f15, %f14, 0f40A00000;
	st.global.f32 	[%rd11], %f15;
	ld.global.f32 	%f16, [%rd8];
	ld.global.f32 	%f17, [%rd7];
	mul.f32 	%f18, %f17, 0f3FB33333;
	fma.rn.f32 	%f19, %f16, 0f3FD9999A, %f18;
	ld.global.f32 	%f20, [%rd6];
	add.f32 	%f21, %f20, %f19;
	ld.global.f32 	%f22, [%rd25];
	fma.rn.f32 	%f23, %f22, 0f3F19999A, %f21;
	ld.global.f32 	%f24, [%rd5];
	fma.rn.f32 	%f25, %f24, 0f3E99999A, %f23;
	div.rn.f32 	%f26, %f25, 0f40A00000;
	st.global.f32 	[%rd10], %f26;
	ld.global.f32 	%f27, [%rd12];
	ld.global.f32 	%f28, [%rd13];
	mul.f32 	%f29, %f28, 0f3FB33333;
	fma.rn.f32 	%f30, %f27, 0f3FD9999A, %f29;
	add.f32 	%f31, %f15, %f30;
	fma.rn.f32 	%f32, %f26, 0f3F19999A, %f31;
	ld.global.f32 	%f33, [%rd14];
	fma.rn.f32 	%f34, %f33, 0f3E99999A, %f32;
	div.rn.f32 	%f35, %f34, 0f40A00000;
	st.global.f32 	[%rd7], %f35;
	ld.global.f32 	%f36, [%rd13];
	ld.global.f32 	%f37, [%rd11];
	mul.f32 	%f38, %f37, 0f3FB33333;
	fma.rn.f32 	%f39, %f36, 0f3FD9999A, %f38;
	ld.global.f32 	%f40, [%rd10];
	add.f32 	%f41, %f40, %f39;
	ld.global.f32 	%f42, [%rd14];
	fma.rn.f32 	%f43, %f42, 0f3F19999A, %f41;
	ld.global.f32 	%f44, [%rd15];
	fma.rn.f32 	%f45, %f44, 0f3E99999A, %f43;
	div.rn.f32 	%f46, %f45, 0f40A00000;
	st.global.f32 	[%rd6], %f46;
	ld.global.f32 	%f47, [%rd9];
	ld.global.f32 	%f48, [%rd8];
	mul.f32 	%f49, %f48, 0f3FB33333;
	fma.rn.f32 	%f50, %f47, 0f3FD9999A, %f49;
	add.f32 	%f51, %f35, %f50;
	fma.rn.f32 	%f52, %f46, 0f3F19999A, %f51;
	ld.global.f32 	%f53, [%rd25];
	fma.rn.f32 	%f54, %f53, 0f3E99999A, %f52;
	div.rn.f32 	%f55, %f54, 0f40A00000;
	st.global.f32 	[%rd11], %f55;
	ld.global.f32 	%f56, [%rd8];
	ld.global.f32 	%f57, [%rd7];
	mul.f32 	%f58, %f57, 0f3FB33333;
	fma.rn.f32 	%f59, %f56, 0f3FD9999A, %f58;
	ld.global.f32 	%f60, [%rd6];
	add.f32 	%f61, %f60, %f59;
	ld.global.f32 	%f62, [%rd25];
	fma.rn.f32 	%f63, %f62, 0f3F19999A, %f61;
	ld.global.f32 	%f64, [%rd5];
	fma.rn.f32 	%f65, %f64, 0f3E99999A, %f63;
	div.rn.f32 	%f66, %f65, 0f40A00000;
	st.global.f32 	[%rd10], %f66;
	ld.global.f32 	%f67, [%rd12];
	ld.global.f32 	%f68, [%rd13];
	mul.f32 	%f69, %f68, 0f3FB33333;
	fma.rn.f32 	%f70, %f67, 0f3FD9999A, %f69;
	add.f32 	%f71, %f55, %f70;
	fma.rn.f32 	%f72, %f66, 0f3F19999A, %f71;
	ld.global.f32 	%f73, [%rd14];
	fma.rn.f32 	%f74, %f73, 0f3E99999A, %f72;
	div.rn.f32 	%f249, %f74, 0f40A00000;
	st.global.f32 	[%rd7], %f249;
	ld.global.f32 	%f75, [%rd13];
	ld.global.f32 	%f76, [%rd11];
	mul.f32 	%f77, %f76, 0f3FB33333;
	fma.rn.f32 	%f78, %f75, 0f3FD9999A, %f77;
	ld.global.f32 	%f79, [%rd10];
	add.f32 	%f80, %f79, %f78;
	ld.global.f32 	%f81, [%rd14];
	fma.rn.f32 	%f82, %f81, 0f3F19999A, %f80;
	ld.global.f32 	%f83, [%rd15];
	fma.rn.f32 	%f84, %f83, 0f3E99999A, %f82;
	div.rn.f32 	%f248, %f84, 0f40A00000;
	st.global.f32 	[%rd6], %f248;
	add.s32 	%r52, %r52, 4;
	setp.ne.s32 	%p5, %r52, 0;
	@%p5 bra 	$L__BB0_15;
$L__BB0_16:
	setp.eq.s32 	%p6, %r20, 0;
	@%p6 bra 	$L__BB0_21;
	setp.eq.s32 	%p7, %r20, 1;
	@%p7 bra 	$L__BB0_19;
	add.s32 	%r33, %r2, 1;
	mul.wide.u32 	%rd26, %r4, 4;
	add.s64 	%rd27, %rd88, %rd26;
	mul.wide.u32 	%rd28, %r5, 4;
	add.s64 	%rd29, %rd88, %rd28;
	mul.wide.u32 	%rd30, %r6, 4;
	add.s64 	%rd31, %rd88, %rd30;
	mul.wide.u32 	%rd32, %r7, 4;
	add.s64 	%rd33, %rd88, %rd32;
	mul.wide.s32 	%rd34, %r2, 4;
	add.s64 	%rd35, %rd88, %rd34;
	mul.wide.s32 	%rd36, %r33, 4;
	add.s64 	%rd37, %rd88, %rd36;
	add.s64 	%rd38, %rd89, %rd30;
	add.s64 	%rd39, %rd89, %rd32;
	add.s64 	%rd40, %rd89, %rd26;
	add.s64 	%rd41, %rd89, %rd28;
	add.s64 	%rd42, %rd89, %rd34;
	add.s64 	%rd43, %rd89, %rd36;
	ld.global.f32 	%f85, [%rd27];
	ld.global.f32 	%f86, [%rd29];
	mul.f32 	%f87, %f86, 0f3FB33333;
	fma.rn.f32 	%f88, %f85, 0f3FD9999A, %f87;
	ld.global.f32 	%f89, [%rd31];
	add.f32 	%f90, %f89, %f88;
	ld.global.f32 	%f91, [%rd33];
	fma.rn.f32 	%f92, %f91, 0f3F19999A, %f90;
	ld.global.f32 	%f93, [%rd35];
	fma.rn.f32 	%f94, %f93, 0f3E99999A, %f92;
	div.rn.f32 	%f95, %f94, 0f40A00000;
	st.global.f32 	[%rd38], %f95;
	ld.global.f32 	%f96, [%rd29];
	ld.global.f32 	%f97, [%rd31];
	mul.f32 	%f98, %f97, 0f3FB33333;
	fma.rn.f32 	%f99, %f96, 0f3FD9999A, %f98;
	ld.global.f32 	%f100, [%rd33];
	add.f32 	%f101, %f100, %f99;
	ld.global.f32 	%f102, [%rd35];
	fma.rn.f32 	%f103, %f102, 0f3F19999A, %f101;
	ld.global.f32 	%f104, [%rd37];
	fma.rn.f32 	%f105, %f104, 0f3E99999A, %f103;
	div.rn.f32 	%f106, %f105, 0f40A00000;
	st.global.f32 	[%rd39], %f106;
	ld.global.f32 	%f107, [%rd40];
	ld.global.f32 	%f108, [%rd41];
	mul.f32 	%f109, %f108, 0f3FB33333;
	fma.rn.f32 	%f110, %f107, 0f3FD9999A, %f109;
	add.f32 	%f111, %f95, %f110;
	fma.rn.f32 	%f112, %f106, 0f3F19999A, %f111;
	ld.global.f32 	%f113, [%rd42];
	fma.rn.f32 	%f114, %f113, 0f3E99999A, %f112;
	div.rn.f32 	%f115, %f114, 0f40A00000;
	st.global.f32 	[%rd31], %f115;
	ld.global.f32 	%f116, [%rd41];
	ld.global.f32 	%f117, [%rd38];
	mul.f32 	%f118, %f117, 0f3FB33333;
	fma.rn.f32 	%f119, %f116, 0f3FD9999A, %f118;
	ld.global.f32 	%f120, [%rd39];
	add.f32 	%f121, %f120, %f119;
	ld.global.f32 	%f122, [%rd42];
	fma.rn.f32 	%f123, %f122, 0f3F19999A, %f121;
	ld.global.f32 	%f124, [%rd43];
	fma.rn.f32 	%f125, %f124, 0f3E99999A, %f123;
	div.rn.f32 	%f126, %f125, 0f40A00000;
	st.global.f32 	[%rd33], %f126;
$L__BB0_19:
	and.b32  	%r34, %r25, 1;
	setp.eq.b32 	%p8, %r34, 1;
	not.pred 	%p9, %p8;
	@%p9 bra 	$L__BB0_21;
	mul.wide.u32 	%rd44, %r4, 4;
	add.s64 	%rd45, %rd88, %rd44;
	ld.global.f32 	%f127, [%rd45];
	mul.wide.u32 	%rd46, %r5, 4;
	add.s64 	%rd47, %rd88, %rd46;
	ld.global.f32 	%f128, [%rd47];
	mul.f32 	%f129, %f128, 0f3FB33333;
	fma.rn.f32 	%f130, %f127, 0f3FD9999A, %f129;
	mul.wide.u32 	%rd48, %r6, 4;
	add.s64 	%rd49, %rd88, %rd48;
	ld.global.f32 	%f131, [%rd49];
	add.f32 	%f132, %f131, %f130;
	mul.wide.u32 	%rd50, %r7, 4;
	add.s64 	%rd51, %rd88, %rd50;
	ld.global.f32 	%f133, [%rd51];
	fma.rn.f32 	%f134, %f133, 0f3F19999A, %f132;
	mul.wide.s32 	%rd52, %r2, 4;
	add.s64 	%rd53, %rd88, %rd52;
	ld.global.f32 	%f135, [%rd53];
	fma.rn.f32 	%f136, %f135, 0f3E99999A, %f134;
	div.rn.f32 	%f137, %f136, 0f40A00000;
	add.s64 	%rd54, %rd89, %rd48;
	st.global.f32 	[%rd54], %f137;
	ld.global.f32 	%f138, [%rd47];
	ld.global.f32 	%f139, [%rd49];
	mul.f32 	%f140, %f139, 0f3FB33333;
	fma.rn.f32 	%f141, %f138, 0f3FD9999A, %f140;
	ld.global.f32 	%f142, [%rd51];
	add.f32 	%f143, %f142, %f141;
	ld.global.f32 	%f144, [%rd53];
	fma.rn.f32 	%f145, %f144, 0f3F19999A, %f143;
	ld.global.f32 	%f146, [%rd53+4];
	fma.rn.f32 	%f147, %f146, 0f3E99999A, %f145;
	div.rn.f32 	%f148, %f147, 0f40A00000;
	add.s64 	%rd55, %rd89, %rd50;
	st.global.f32 	[%rd55], %f148;
$L__BB0_21:
	ret;

}
	// .globl	_Z14gpu_rad_sweep2PfjjjS_
.visible .entry _Z14gpu_rad_sweep2PfjjjS_(
	.param .u64 .ptr .align 1 _Z14gpu_rad_sweep2PfjjjS__param_0,
	.param .u32 _Z14gpu_rad_sweep2PfjjjS__param_1,
	.param .u32 _Z14gpu_rad_sweep2PfjjjS__param_2,
	.param .u32 _Z14gpu_rad_sweep2PfjjjS__param_3,
	.param .u64 .ptr .align 1 _Z14gpu_rad_sweep2PfjjjS__param_4
)
{
	.local .align 4 .b8 	__local_depot1[20];
	.reg .b64 	%SP;
	.reg .b64 	%SPL;
	.reg .pred 	%p<12>;
	.reg .b32 	%r<138>;
	.reg .b32 	%f<155>;
	.reg .b64 	%rd<117>;

	mov.u64 	%SPL, __local_depot1;
	ld.param.u64 	%rd32, [_Z14gpu_rad_sweep2PfjjjS__param_0];
	ld.param.u32 	%r31, [_Z14gpu_rad_sweep2PfjjjS__param_1];
	ld.param.u32 	%r32, [_Z14gpu_rad_sweep2PfjjjS__param_2];
	ld.param.u32 	%r33, [_Z14gpu_rad_sweep2PfjjjS__param_3];
	ld.param.u64 	%rd33, [_Z14gpu_rad_sweep2PfjjjS__param_4];
	add.u64 	%rd1, %SPL, 0;
	mov.u32 	%r34, %ctaid.x;
	mov.u32 	%r35, %ntid.x;
	mov.u32 	%r36, %tid.x;
	mad.lo.s32 	%r1, %r34, %r35, %r36;
	setp.ge.u32 	%p1, %r1, %r31;
	@%p1 bra 	$L__BB1_16;
	mul.lo.s32 	%r2, %r32, %r1;
	setp.eq.s32 	%p2, %r33, 0;
	@%p2 bra 	$L__BB1_16;
	cvta.to.global.u64 	%rd111, %rd32;
	cvta.to.global.u64 	%rd112, %rd33;
	add.s32 	%r37, %r32, -3;
	setp.lt.u32 	%p3, %r37, 3;
	add.s32 	%r3, %r32, -5;
	mul.hi.u32 	%r38, %r3, -858993459;
	shr.u32 	%r39, %r38, 2;
	mul.lo.s32 	%r40, %r39, 5;
	sub.s32 	%r41, %r3, %r40;
	mul.wide.u32 	%rd35, %r41, 4;
	add.s64 	%rd4, %rd1, %rd35;
	add.s32 	%r42, %r32, -4;
	mul.hi.u32 	%r43, %r42, -858993459;
	shr.u32 	%r44, %r43, 2;
	mul.lo.s32 	%r45, %r44, 5;
	sub.s32 	%r46, %r42, %r45;
	mul.wide.u32 	%rd36, %r46, 4;
	add.s64 	%rd5, %rd1, %rd36;
	mul.hi.u32 	%r47, %r37, -858993459;
	shr.u32 	%r48, %r47, 2;
	mul.lo.s32 	%r49, %r48, 5;
	sub.s32 	%r50, %r37, %r49;
	mul.wide.u32 	%rd37, %r50, 4;
	add.s64 	%rd6, %rd1, %rd37;
	add.s32 	%r51, %r32, -2;
	mul.hi.u32 	%r52, %r51, -858993459;
	shr.u32 	%r53, %r52, 2;
	mul.lo.s32 	%r54, %r53, 5;
	sub.s32 	%r55, %r51, %r54;
	mul.wide.u32 	%rd38, %r55, 4;
	add.s64 	%rd7, %rd1, %rd38;
	add.s32 	%r56, %r32, -1;
	mul.hi.u32 	%r57, %r56, -858993459;
	shr.u32 	%r58, %r57, 2;
	mul.lo.s32 	%r59, %r58, 5;
	sub.s32 	%r60, %r56, %r59;
	mul.wide.u32 	%rd39, %r60, 4;
	add.s64 	%rd8, %rd1, %rd39;
	add.s32 	%r4, %r37, %r2;
	add.s32 	%r61, %r1, 1;
	cvt.rn.f32.s32 	%f4, %r61;
	cvt.rn.f32.u32 	%f5, %r31;
	div.rn.f32 	%f6, %f4, %f5;
	mul.f32 	%f1, %f6, 0f3E99999A;
	add.s32 	%r5, %r4, 1;
	mul.f32 	%f2, %f6, 0f3F19999A;
	mul.f32 	%f7, %f4, 0f3E75C28F;
	div.rn.f32 	%f3, %f7, %f5;
	add.s32 	%r6, %r4, 2;
	@%p3 bra 	$L__BB1_11;
	and.b32  	%r7, %r3, 1;
	and.b32  	%r69, %r3, -2;
	neg.s32 	%r8, %r69;
	mov.b32 	%r128, 0;
$L__BB1_4:
	mov.u64 	%rd9, %rd111;
	setp.eq.s32 	%p8, %r32, 6;
	mul.wide.s32 	%rd64, %r2, 4;
	add.s64 	%rd11, %rd9, %rd64;
	ld.global.f32 	%f92, [%rd11];
	st.local.f32 	[%rd1], %f92;
	ld.global.f32 	%f93, [%rd11+4];
	st.local.f32 	[%rd1+4], %f93;
	ld.global.f32 	%f94, [%rd11+8];
	st.local.f32 	[%rd1+8], %f94;
	ld.global.f32 	%f95, [%rd11+12];
	st.local.f32 	[%rd1+12], %f95;
	ld.global.f32 	%f96, [%rd11+16];
	st.local.f32 	[%rd1+16], %f96;
	mov.b32 	%r136, 2;
	@%p8 bra 	$L__BB1_8;
	add.s32 	%r129, %r2, 2;
	add.s64 	%rd116, %rd1, 4;
	mov.b32 	%r135, 2;
	mov.b32 	%r133, 6;
	mov.b32 	%r132, 5;
	mov.b32 	%r131, 3;
	mov.b32 	%r130, 4;
	mov.b64 	%rd115, 1;
	mov.b64 	%rd113, 0;
	mov.u64 	%rd114, %rd1;
	mov.u32 	%r134, %r8;
$L__BB1_6:
	mul.hi.u32 	%r76, %r133, -858993459;
	shr.u32 	%r77, %r76, 2;
	mul.lo.s32 	%r78, %r77, 5;
	sub.s32 	%r79, %r133, %r78;
	mul.hi.u32 	%r80, %r132, -858993459;
	shr.u32 	%r81, %r80, 2;
	mul.lo.s32 	%r82, %r81, 5;
	sub.s32 	%r83, %r132, %r82;
	mul.hi.u32 	%r84, %r130, -858993459;
	shr.u32 	%r85, %r84, 2;
	mul.lo.s32 	%r86, %r85, 5;
	mul.hi.u32 	%r87, %r131, -858993459;
	shr.u32 	%r88, %r87, 2;
	mul.lo.s32 	%r89, %r88, 5;
	mul.hi.u64 	%rd67, %rd115, -3689348814741910323;
	shr.u64 	%rd68, %rd67, 2;
	mad.lo.s64 	%rd69, %rd68, -20, %rd116;
	mul.hi.u64 	%rd70, %rd113, -3689348814741910323;
	shr.u64 	%rd71, %rd70, 2;
	mad.lo.s64 	%rd72, %rd71, -20, %rd114;
	mul.wide.s32 	%rd73, %r135, 4;
	mul.wide.s32 	%rd74, %r2, 4;
	add.s64 	%rd75, %rd74, %rd9;
	add.s64 	%rd76, %rd75, %rd73;
	mul.hi.u32 	%r90, %r135, -858993459;
	shr.u32 	%r91, %r90, 2;
	mul.lo.s32 	%r92, %r91, 5;
	mul.wide.s32 	%rd77, %r129, 4;
	add.s64 	%rd78, %rd112, %rd77;
	ld.local.f32 	%f97, [%rd72];
	ld.local.f32 	%f98, [%rd69];
	mul.f32 	%f99, %f98, 0f3FB33333;
	fma.rn.f32 	%f100, %f97, 0f3FD9999A, %f99;
	not.b32 	%r93, %r92;
	add.s32 	%r94, %r93, %r131;
	mul.wide.u32 	%rd79, %r94, 4;
	add.s64 	%rd80, %rd1, %rd79;
	ld.local.f32 	%f101, [%rd80];
	add.f32 	%f102, %f101, %f100;
	sub.s32 	%r95, %r131, %r89;
	mul.wide.u32 	%rd81, %r95, 4;
	add.s64 	%rd82, %rd1, %rd81;
	ld.local.f32 	%f103, [%rd82];
	fma.rn.f32 	%f104, %f103, 0f3F19999A, %f102;
	add.s32 	%r135, %r135, 2;
	sub.s32 	%r96, %r131, %r86;
	add.s32 	%r97, %r96, 1;
	mul.wide.u32 	%rd83, %r97, 4;
	add.s64 	%rd84, %rd1, %rd83;
	ld.local.f32 	%f105, [%rd84];
	fma.rn.f32 	%f106, %f105, 0f3E99999A, %f104;
	div.rn.f32 	%f107, %f106, 0f40A00000;
	st.global.f32 	[%rd78], %f107;
	ld.global.f32 	%f108, [%rd76+12];
	mul.wide.u32 	%rd85, %r83, 4;
	add.s64 	%rd86, %rd1, %rd85;
	st.local.f32 	[%rd86], %f108;
	ld.local.f32 	%f109, [%rd69];
	ld.local.f32 	%f110, [%rd80];
	mul.f32 	%f111, %f110, 0f3FB33333;
	fma.rn.f32 	%f112, %f109, 0f3FD9999A, %f111;
	ld.local.f32 	%f113, [%rd82];
	add.f32 	%f114, %f113, %f112;
	ld.local.f32 	%f115, [%rd84];
	fma.rn.f32 	%f116, %f115, 0f3F19999A, %f114;
	fma.rn.f32 	%f117, %f108, 0f3E99999A, %f116;
	div.rn.f32 	%f118, %f117, 0f40A00000;
	st.global.f32 	[%rd78+4], %f118;
	ld.global.f32 	%f119, [%rd76+16];
	mul.wide.u32 	%rd87, %r79, 4;
	add.s64 	%rd88, %rd1, %rd87;
	st.local.f32 	[%rd88], %f119;
	add.s32 	%r134, %r134, 2;
	add.s32 	%r133, %r133, 2;
	add.s32 	%r132, %r132, 2;
	add.s32 	%r131, %r131, 2;
	add.s32 	%r130, %r130, 2;
	add.s64 	%rd116, %rd116, 8;
	add.s64 	%rd115, %rd115, 2;
	add.s64 	%rd114, %rd114, 8;
	add.s64 	%rd113, %rd113, 2;
	add.s32 	%r129, %r129, 2;
	setp.ne.s32 	%p9, %r134, 0;
	@%p9 bra 	$L__BB1_6;
	add.s32 	%r136, %r131, -1;
$L__BB1_8:
	setp.eq.s32 	%p10, %r7, 0;
	@%p10 bra 	$L__BB1_10;
	add.s32 	%r98, %r136, -2;
	mul.hi.u32 	%r99, %r98, -858993459;
	shr.u32 	%r100, %r99, 2;
	mul.lo.s32 	%r101, %r100, 5;
	sub.s32 	%r102, %r98, %r101;
	mul.wide.u32 	%rd89, %r102, 4;
	add.s64 	%rd90, %rd1, %rd89;
	ld.local.f32 	%f120, [%rd90];
	add.s32 	%r103, %r136, -1;
	mul.hi.u32 	%r104, %r103, -858993459;
	shr.u32 	%r105, %r104, 2;
	mul.lo.s32 	%r106, %r105, 5;
	sub.s32 	%r107, %r103, %r106;
	mul.wide.u32 	%rd91, %r107, 4;
	add.s64 	%rd92, %rd1, %rd91;
	ld.local.f32 	%f121, [%rd92];
	mul.f32 	%f122, %f121, 0f3FB33333;
	fma.rn.f32 	%f123, %f120, 0f3FD9999A, %f122;
	mul.hi.u32 	%r108, %r136, -858993459;
	shr.u32 	%r109, %r108, 2;
	mul.lo.s32 	%r110, %r109, 5;
	sub.s32 	%r111, %r136, %r110;
	mul.wide.u32 	%rd93, %r111, 4;
	add.s64 	%rd94, %rd1, %rd93;
	ld.local.f32 	%f124, [%rd94];
	add.f32 	%f125, %f124, %f123;
	add.s32 	%r112, %r136, 1;
	mul.hi.u32 	%r113, %r112, -858993459;
	shr.u32 	%r114, %r113, 2;
	mul.lo.s32 	%r115, %r114, 5;
	sub.s32 	%r116, %r112, %r115;
	mul.wide.u32 	%rd95, %r116, 4;
	add.s64 	%rd96, %rd1, %rd95;
	ld.local.f32 	%f126, [%rd96];
	fma.rn.f32 	%f127, %f126, 0f3F19999A, %f125;
	add.s32 	%r117, %r136, 2;
	mul.hi.u32 	%r118, %r117, -858993459;
	shr.u32 	%r119, %r118, 2;
	mul.lo.s32 	%r120, %r119, 5;
	sub.s32 	%r121, %r117, %r120;
	mul.wide.u32 	%rd97, %r121, 4;
	add.s64 	%rd98, %rd1, %rd97;
	ld.local.f32 	%f128, [%rd98];
	fma.rn.f32 	%f129, %f128, 0f3E99999A, %f127;
	div.rn.f32 	%f130, %f129, 0f40A00000;
	add.s32 	%r122, %r136, %r2;
	mul.wide.s32 	%rd99, %r122, 4;
	add.s64 	%rd100, %rd112, %rd99;
	st.global.f32 	[%rd100], %f130;
	mul.wide.s32 	%rd101, %r136, 4;
	add.s64 	%rd102, %rd11, %rd101;
	ld.global.f32 	%f131, [%rd102+12];
	add.s32 	%r123, %r136, 3;
	mul.hi.u32 	%r124, %r123, -858993459;
	shr.u32 	%r125, %r124, 2;
	mul.lo.s32 	%r126, %r125, 5;
	sub.s32 	%r127, %r123, %r126;
	mul.wide.u32 	%rd103, %r127, 4;
	add.s64 	%rd104, %rd1, %rd103;
	st.local.f32 	[%rd104], %f131;
$L__BB1_10:
	ld.local.f32 	%f132, [%rd4];
	ld.local.f32 	%f133, [%rd5];
	mul.f32 	%f134, %f133, 0f3FB33333;
	fma.rn.f32 	%f135, %f132, 0f3FD9999A, %f134;
	ld.local.f32 	%f136, [%rd6];
	add.f32 	%f137, %f136, %f135;
	ld.local.f32 	%f138, [%rd7];
	fma.rn.f32 	%f139, %f138, 0f3F19999A, %f137;
	ld.local.f32 	%f140, [%rd8];
	fma.rn.f32 	%f141, %f140, 0f3E99999A, %f139;
	div.rn.f32 	%f142, %f141, 0f40A00000;
	mul.wide.u32 	%rd105, %r4, 4;
	add.s64 	%rd106, %rd112, %rd105;
	st.global.f32 	[%rd106], %f142;
	mul.f32 	%f143, %f136, 0f3FB33333;
	fma.rn.f32 	%f144, %f133, 0f3FD9999A, %f143;
	add.f32 	%f145, %f138, %f144;
	fma.rn.f32 	%f146, %f140, 0f3F19999A, %f145;
	add.f32 	%f147, %f1, %f146;
	div.rn.f32 	%f148, %f147, 0f40A00000;
	mul.wide.u32 	%rd107, %r5, 4;
	add.s64 	%rd108, %rd112, %rd107;
	st.global.f32 	[%rd108], %f148;
	mul.f32 	%f149, %f138, 0f3FB33333;
	fma.rn.f32 	%f150, %f136, 0f3FD9999A, %f149;
	add.f32 	%f151, %f140, %f150;
	add.f32 	%f152, %f2, %f151;
	add.f32 	%f153, %f3, %f152;
	div.rn.f32 	%f154, %f153, 0f40A00000;
	mul.wide.u32 	%rd109, %r6, 4;
	add.s64 	%rd110, %rd112, %rd109;
	st.global.f32 	[%rd110], %f154;
	add.s32 	%r128, %r128, 1;
	setp.eq.s32 	%p11, %r128, %r33;
	mov.u64 	%rd111, %rd112;
	mov.u64 	%rd112, %rd9;
	@%p11 bra 	$L__BB1_16;
	bra.uni 	$L__BB1_4;
$L__BB1_11:
	setp.eq.s32 	%p4, %r33, 1;
	@%p4 bra 	$L__BB1_14;
	and.b32  	%r28, %r33, -2;
	mul.wide.s32 	%rd40, %r2, 4;
	add.s32 	%r63, %r2, 1;
	mul.wide.s32 	%rd41, %r63, 4;
	add.s64 	%rd21, %rd111, %rd41;
	add.s32 	%r64, %r2, 2;
	mul.wide.s32 	%rd42, %r64, 4;
	add.s64 	%rd22, %rd111, %rd42;
	add.s32 	%r65, %r2, 3;
	mul.wide.s32 	%rd43, %r65, 4;
	add.s64 	%rd23, %rd111, %rd43;
	add.s32 	%r66, %r2, 4;
	mul.wide.s32 	%rd44, %r66, 4;
	add.s64 	%rd24, %rd111, %rd44;
	mul.wide.u32 	%rd45, %r4, 4;
	add.s64 	%rd25, %rd111, %rd45;
	mul.wide.u32 	%rd46, %r6, 4;
	add.s64 	%rd26, %rd112, %rd46;
	add.s64 	%rd27, %rd112, %rd40;
	add.s64 	%rd28, %rd112, %rd41;
	add.s64 	%rd29, %rd112, %rd42;
	add.s64 	%rd30, %rd112, %rd43;
	add.s64 	%rd31, %rd112, %rd44;
	mov.b32 	%r137, 0;
$L__BB1_13:
	mul.wide.s32 	%rd47, %r2, 4;
	add.s64 	%rd48, %rd111, %rd47;
	ld.global.f32 	%f8, [%rd48];
	st.local.f32 	[%rd1], %f8;
	ld.global.f32 	%f9, [%rd21];
	st.local.f32 	[%rd1+4], %f9;
	ld.global.f32 	%f10, [%rd22];
	st.local.f32 	[%rd1+8], %f10;
	ld.global.f32 	%f11, [%rd23];
	st.local.f32 	[%rd1+12], %f11;
	ld.global.f32 	%f12, [%rd24];
	st.local.f32 	[%rd1+16], %f12;
	ld.local.f32 	%f13, [%rd4];
	ld.local.f32 	%f14, [%rd5];
	mul.f32 	%f15, %f14, 0f3FB33333;
	fma.rn.f32 	%f16, %f13, 0f3FD9999A, %f15;
	ld.local.f32 	%f17, [%rd6];
	add.f32 	%f18, %f17, %f16;
	ld.local.f32 	%f19, [%rd7];
	fma.rn.f32 	%f20, %f19, 0f3F19999A, %f18;
	ld.local.f32 	%f21, [%rd8];
	fma.rn.f32 	%f22, %f21, 0f3E99999A, %f20;
	div.rn.f32 	%f23, %f22, 0f40A00000;
	mul.wide.u32 	%rd49, %r4, 4;
	add.s64 	%rd50, %rd112, %rd49;
	st.global.f32 	[%rd50], %f23;
	mul.f32 	%f24, %f17, 0f3FB33333;
	fma.rn.f32 	%f25, %f14, 0f3FD9999A, %f24;
	add.f32 	%f26, %f19, %f25;
	fma.rn.f32 	%f27, %f21, 0f3F19999A, %f26;
	add.f32 	%f28, %f1, %f27;
	div.rn.f32 	%f29, %f28, 0f40A00000;
	mul.wide.u32 	%rd51, %r5, 4;
	add.s64 	%rd52, %rd112, %rd51;
	st.global.f32 	[%rd52], %f29;
	mul.f32 	%f30, %f19, 0f3FB33333;
	fma.rn.f32 	%f31, %f17, 0f3FD9999A, %f30;
	add.f32 	%f32, %f21, %f31;
	add.f32 	%f33, %f2, %f32;
	add.f32 	%f34, %f3, %f33;
	div.rn.f32 	%f35, %f34, 0f40A00000;
	st.global.f32 	[%rd26], %f35;
	ld.global.f32 	%f36, [%rd27];
	st.local.f32 	[%rd1], %f36;
	ld.global.f32 	%f37, [%rd28];
	st.local.f32 	[%rd1+4], %f37;
	ld.global.f32 	%f38, [%rd29];
	st.local.f32 	[%rd1+8], %f38;
	ld.global.f32 	%f39, [%rd30];
	st.local.f32 	[%rd1+12], %f39;
	ld.global.f32 	%f40, [%rd31];
	st.local.f32 	[%rd1+16], %f40;
	ld.local.f32 	%f41, [%rd4];
	ld.local.f32 	%f42, [%rd5];
	mul.f32 	%f43, %f42, 0f3FB33333;
	fma.rn.f32 	%f44, %f41, 0f3FD9999A, %f43;
	ld.local.f32 	%f45, [%rd6];
	add.f32 	%f46, %f45, %f44;
	ld.local.f32 	%f47, [%rd7];
	fma.rn.f32 	%f48, %f47, 0f3F19999A, %f46;
	ld.local.f32 	%f49, [%rd8];
	fma.rn.f32 	%f50, %f49, 0f3E99999A, %f48;
	div.rn.f32 	%f51, %f50, 0f40A00000;
	st.global.f32 	[%rd25], %f51;
	mul.f32 	%f52, %f45, 0f3FB33333;
	fma.rn.f32 	%f53, %f42, 0f3FD9999A, %f52;
	add.f32 	%f54, %f47, %f53;
	fma.rn.f32 	%f55, %f49, 0f3F19999A, %f54;
	add.f32 	%f56, %f1, %f55;
	div.rn.f32 	%f57, %f56, 0f40A00000;
	add.s64 	%rd53, %rd111, %rd51;
	st.global.f32 	[%rd53], %f57;
	mul.f32 	%f58, %f47, 0f3FB33333;
	fma.rn.f32 	%f59, %f45, 0f3FD9999A, %f58;
	add.f32 	%f60, %f49, %f59;
	add.f32 	%f61, %f2, %f60;
	add.f32 	%f62, %f3, %f61;
	div.rn.f32 	%f63, %f62, 0f40A00000;
	mul.wide.u32 	%rd54, %r6, 4;
	add.s64 	%rd55, %rd111, %rd54;
	st.global.f32 	[%rd55], %f63;
	add.s32 	%r137, %r137, 2;
	setp.ne.s32 	%p5, %r137, %r28;
	@%p5 bra 	$L__BB1_13;
$L__BB1_14:
	and.b32  	%r67, %r33, 1;
	setp.eq.b32 	%p6, %r67, 1;
	not.pred 	%p7, %p6;
	@%p7 bra 	$L__BB1_16;
	mul.wide.s32 	%rd56, %r2, 4;
	add.s64 	%rd57, %rd111, %rd56;
	ld.global.f32 	%f64, [%rd57];
	st.local.f32 	[%rd1], %f64;
	ld.global.f32 	%f65, [%rd57+4];
	st.local.f32 	[%rd1+4], %f65;
	ld.global.f32 	%f66, [%rd57+8];
	st.local.f32 	[%rd1+8], %f66;
	ld.global.f32 	%f67, [%rd57+12];
	st.local.f32 	[%rd1+12], %f67;
	ld.global.f32 	%f68, [%rd57+16];
	st.local.f32 	[%rd1+16], %f68;
	ld.local.f32 	%f69, [%rd4];
	ld.local.f32 	%f70, [%rd5];
	mul.f32 	%f71, %f70, 0f3FB33333;
	fma.rn.f32 	%f72, %f69, 0f3FD9999A, %f71;
	ld.local.f32 	%f73, [%rd6];
	add.f32 	%f74, %f73, %f72;
	ld.local.f32 	%f75, [%rd7];
	fma.rn.f32 	%f76, %f75, 0f3F19999A, %f74;
	ld.local.f32 	%f77, [%rd8];
	fma.rn.f32 	%f78, %f77, 0f3E99999A, %f76;
	div.rn.f32 	%f79, %f78, 0f40A00000;
	mul.wide.u32 	%rd58, %r4, 4;
	add.s64 	%rd59, %rd112, %rd58;
	st.global.f32 	[%rd59], %f79;
	mul.f32 	%f80, %f73, 0f3FB33333;
	fma.rn.f32 	%f81, %f70, 0f3FD9999A, %f80;
	add.f32 	%f82, %f75, %f81;
	fma.rn.f32 	%f83, %f77, 0f3F19999A, %f82;
	add.f32 	%f84, %f1, %f83;
	div.rn.f32 	%f85, %f84, 0f40A00000;
	mul.wide.u32 	%rd60, %r5, 4;
	add.s64 	%rd61, %rd112, %rd60;
	st.global.f32 	[%rd61], %f85;
	mul.f32 	%f86, %f75, 0f3FB33333;
	fma.rn.f32 	%f87, %f73, 0f3FD9999A, %f86;
	add.f32 	%f88, %f77, %f87;
	add.f32 	%f89, %f2, %f88;
	add.f32 	%f90, %f3, %f89;
	div.rn.f32 	%f91, %f90, 0f40A00000;
	mul.wide.u32 	%rd62, %r6, 4;
	add.s64 	%rd63, %rd112, %rd62;
	st.global.f32 	[%rd63], %f91;
$L__BB1_16:
	ret;

}
	// .globl	_Z14gpu_rad_sweep3PfjjjS_
.visible .entry _Z14gpu_rad_sweep3PfjjjS_(
	.param .u64 .ptr .align 1 _Z14gpu_rad_sweep3PfjjjS__param_0,
	.param .u32 _Z14gpu_rad_sweep3PfjjjS__param_1,
	.param .u32 _Z14gpu_rad_sweep3PfjjjS__param_2,
	.param .u32 _Z14gpu_rad_sweep3PfjjjS__param_3,
	.param .u64 .ptr .align 1 _Z14gpu_rad_sweep3PfjjjS__param_4
)
{
	.reg .pred 	%p<14>;
	.reg .b32 	%r<197>;
	.reg .b32 	%f<267>;
	.reg .b64 	%rd<100>;

	ld.param.u32 	%r42, [_Z14gpu_rad_sweep3PfjjjS__param_1];
	ld.param.u32 	%r44, [_Z14gpu_rad_sweep3PfjjjS__param_3];
	mov.u32 	%r45, %ctaid.x;
	mov.u32 	%r46, %ntid.x;
	mov.u32 	%r47, %tid.x;
	mad.lo.s32 	%r1, %r45, %r46, %r47;
	mul.lo.s32 	%r2, %r47, 20;
	setp.ge.u32 	%p1, %r1, %r42;
	@%p1 bra 	$L__BB2_19;
	ld.param.u32 	%r179, [_Z14gpu_rad_sweep3PfjjjS__param_2];
	mul.lo.s32 	%r3, %r179, %r1;
	setp.eq.s32 	%p2, %r44, 0;
	@%p2 bra 	$L__BB2_19;
	ld.param.u64 	%rd94, [_Z14gpu_rad_sweep3PfjjjS__param_4];
	ld.param.u32 	%r180, [_Z14gpu_rad_sweep3PfjjjS__param_2];
	ld.param.u64 	%rd90, [_Z14gpu_rad_sweep3PfjjjS__param_0];
	mov.u32 	%r48, active_vals_block;
	add.s32 	%r4, %r48, %r2;
	cvta.to.global.u64 	%rd98, %rd90;
	cvta.to.global.u64 	%rd99, %rd94;
	add.s32 	%r49, %r180, -3;
	setp.lt.u32 	%p3, %r49, 3;
	add.s32 	%r50, %r180, -5;
	mul.hi.u32 	%r51, %r50, -858993459;
	shr.u32 	%r52, %r51, 2;
	mul.lo.s32 	%r53, %r52, 5;
	sub.s32 	%r54, %r50, %r53;
	shl.b32 	%r55, %r54, 2;
	add.s32 	%r5, %r4, %r55;
	add.s32 	%r56, %r180, -4;
	mul.hi.u32 	%r57, %r56, -858993459;
	shr.u32 	%r58, %r57, 2;
	mul.lo.s32 	%r59, %r58, 5;
	sub.s32 	%r60, %r56, %r59;
	shl.b32 	%r61, %r60, 2;
	add.s32 	%r6, %r4, %r61;
	mul.hi.u32 	%r62, %r49, -858993459;
	shr.u32 	%r63, %r62, 2;
	mul.lo.s32 	%r64, %r63, 5;
	sub.s32 	%r65, %r49, %r64;
	shl.b32 	%r66, %r65, 2;
	add.s32 	%r7, %r4, %r66;
	add.s32 	%r67, %r180, -2;
	mul.hi.u32 	%r68, %r67, -858993459;
	shr.u32 	%r69, %r68, 2;
	mul.lo.s32 	%r70, %r69, 5;
	sub.s32 	%r71, %r67, %r70;
	shl.b32 	%r72, %r71, 2;
	add.s32 	%r8, %r4, %r72;
	add.s32 	%r73, %r180, -1;
	mul.hi.u32 	%r74, %r73, -858993459;
	shr.u32 	%r75, %r74, 2;
	mul.lo.s32 	%r76, %r75, 5;
	sub.s32 	%r77, %r73, %r76;
	shl.b32 	%r78, %r77, 2;
	add.s32 	%r9, %r4, %r78;
	add.s32 	%r10, %r49, %r3;
	add.s32 	%r79, %r1, 1;
	cvt.rn.f32.s32 	%f4, %r79;
	cvt.rn.f32.u32 	%f5, %r42;
	div.rn.f32 	%f6, %f4, %f5;
	mul.f32 	%f1, %f6, 0f3E99999A;
	mul.f32 	%f2, %f6, 0f3F19999A;
	mul.f32 	%f7, %f4, 0f3E75C28F;
	div.rn.f32 	%f3, %f7, %f5;
	@%p3 bra 	$L__BB2_11;
	mov.b32 	%r184, 0;
	mul.wide.s32 	%rd73, %r3, 4;
	mul.wide.u32 	%rd84, %r10, 4;
$L__BB2_4:
	mov.u64 	%rd3, %rd98;
	ld.param.u32 	%r181, [_Z14gpu_rad_sweep3PfjjjS__param_2];
	setp.eq.s32 	%p10, %r181, 6;
	add.s64 	%rd5, %rd3, %rd73;
	ld.global.f32 	%f204, [%rd5];
	st.shared.f32 	[%r4], %f204;
	ld.global.f32 	%f205, [%rd5+4];
	st.shared.f32 	[%r4+4], %f205;
	ld.global.f32 	%f206, [%rd5+8];
	st.shared.f32 	[%r4+8], %f206;
	ld.global.f32 	%f207, [%rd5+12];
	st.shared.f32 	[%r4+12], %f207;
	ld.global.f32 	%f208, [%rd5+16];
	st.shared.f32 	[%r4+16], %f208;
	mov.b32 	%r195, 2;
	@%p10 bra 	$L__BB2_8;
	ld.param.u32 	%r182, [_Z14gpu_rad_sweep3PfjjjS__param_2];
	mov.u32 	%r108, %tid.x;
	mov.u32 	%r109, active_vals_block;
	mad.lo.s32 	%r110, %r108, 20, %r109;
	add.s32 	%r192, %r110, 24;
	add.s32 	%r111, %r182, -5;
	and.b32  	%r112, %r111, -2;
	neg.s32 	%r193, %r112;
	add.s32 	%r185, %r3, 2;
	mov.b32 	%r194, 2;
	mov.b32 	%r191, 6;
	mov.b32 	%r190, 5;
	mov.b32 	%r189, 0;
	mov.b32 	%r188, 4;
	mov.b32 	%r187, 3;
	mov.b32 	%r186, 1;
	add.s64 	%rd76, %rd73, %rd3;
$L__BB2_6:
	mul.hi.u32 	%r113, %r191, -858993459;
	shr.u32 	%r114, %r113, 2;
	mul.hi.u32 	%r115, %r190, -858993459;
	shr.u32 	%r116, %r115, 2;
	mul.hi.u32 	%r117, %r188, -858993459;
	shr.u32 	%r118, %r117, 2;
	mul.hi.u32 	%r119, %r187, -858993459;
	shr.u32 	%r120, %r119, 2;
	mul.hi.u32 	%r121, %r186, -858993459;
	shr.u32 	%r122, %r121, 2;
	mul.hi.u32 	%r123, %r189, -858993459;
	shr.u32 	%r124, %r123, 2;
	mul.wide.s32 	%rd74, %r194, 4;
	add.s64 	%rd77, %rd76, %rd74;
	mul.hi.u32 	%r125, %r194, -858993459;
	shr.u32 	%r126, %r125, 2;
	mul.wide.s32 	%rd78, %r185, 4;
	add.s64 	%rd79, %rd99, %rd78;
	mad.lo.s32 	%r127, %r124, -20, %r192;
	ld.shared.f32 	%f209, [%r127+-24];
	mad.lo.s32 	%r128, %r122, -20, %r192;
	ld.shared.f32 	%f210, [%r128+-20];
	mul.f32 	%f211, %f210, 0f3FB33333;
	fma.rn.f32 	%f212, %f209, 0f3FD9999A, %f211;
	mad.lo.s32 	%r129, %r126, -20, %r192;
	ld.shared.f32 	%f213, [%r129+-16];
	add.f32 	%f214, %f213, %f212;
	mad.lo.s32 	%r130, %r120, -20, %r192;
	ld.shared.f32 	%f215, [%r130+-12];
	fma.rn.f32 	%f216, %f215, 0f3F19999A, %f214;
	add.s32 	%r194, %r194, 2;
	mad.lo.s32 	%r131, %r118, -20, %r192;
	ld.shared.f32 	%f217, [%r131+-8];
	fma.rn.f32 	%f218, %f217, 0f3E99999A, %f216;
	div.rn.f32 	%f219, %f218, 0f40A00000;
	st.global.f32 	[%rd79], %f219;
	ld.global.f32 	%f220, [%rd77+12];
	mad.lo.s32 	%r132, %r116, -20, %r192;
	st.shared.f32 	[%r132+-4], %f220;
	ld.shared.f32 	%f221, [%r128+-20];
	ld.shared.f32 	%f222, [%r129+-16];
	mul.f32 	%f223, %f222, 0f3FB33333;
	fma.rn.f32 	%f224, %f221, 0f3FD9999A, %f223;
	ld.shared.f32 	%f225, [%r130+-12];
	add.f32 	%f226, %f225, %f224;
	ld.shared.f32 	%f227, [%r131+-8];
	fma.rn.f32 	%f228, %f227, 0f3F19999A, %f226;
	fma.rn.f32 	%f229, %f220, 0f3E99999A, %f228;
	div.rn.f32 	%f230, %f229, 0f40A00000;
	st.global.f32 	[%rd79+4], %f230;
	ld.global.f32 	%f231, [%rd77+16];
	mad.lo.s32 	%r133, %r114, -20, %r192;
	st.shared.f32 	[%r133], %f231;
	add.s32 	%r193, %r193, 2;
	add.s32 	%r192, %r192, 8;
	add.s32 	%r191, %r191, 2;
	add.s32 	%r190, %r190, 2;
	add.s32 	%r189, %r189, 2;
	add.s32 	%r188, %r188, 2;
	add.s32 	%r187, %r187, 2;
	add.s32 	%r186, %r186, 2;
	add.s32 	%r185, %r185, 2;
	setp.ne.s32 	%p11, %r193, 0;
	@%p11 bra 	$L__BB2_6;
	add.s32 	%r195, %r189, 2;
$L__BB2_8:
	ld.param.u32 	%r183, [_Z14gpu_rad_sweep3PfjjjS__param_2];
	and.b32  	%r134, %r183, 1;
	setp.eq.b32 	%p12, %r134, 1;
	@%p12 bra 	$L__BB2_10;
	add.s32 	%r135, %r195, -2;
	mul.hi.u32 	%r136, %r135, -858993459;
	shr.u32 	%r137, %r136, 2;
	mul.lo.s32 	%r138, %r137, 5;
	sub.s32 	%r139, %r135, %r138;
	shl.b32 	%r140, %r139, 2;
	add.s32 	%r141, %r4, %r140;
	ld.shared.f32 	%f232, [%r141];
	add.s32 	%r142, %r195, -1;
	mul.hi.u32 	%r143, %r142, -858993459;
	shr.u32 	%r144, %r143, 2;
	mul.lo.s32 	%r145, %r144, 5;
	sub.s32 	%r146, %r142, %r145;
	shl.b32 	%r147, %r146, 2;
	add.s32 	%r148, %r4, %r147;
	ld.shared.f32 	%f233, [%r148];
	mul.f32 	%f234, %f233, 0f3FB33333;
	fma.rn.f32 	%f235, %f232, 0f3FD9999A, %f234;
	mul.hi.u32 	%r149, %r195, -858993459;
	shr.u32 	%r150, %r149, 2;
	mul.lo.s32 	%r151, %r150, 5;
	sub.s32 	%r152, %r195, %r151;
	shl.b32 	%r153, %r152, 2;
	add.s32 	%r154, %r4, %r153;
	ld.shared.f32 	%f236, [%r154];
	add.f32 	%f237, %f236, %f235;
	add.s32 	%r155, %r195, 1;
	mul.hi.u32 	%r156, %r155, -858993459;
	shr.u32 	%r157, %r156, 2;
	mul.lo.s32 	%r158, %r157, 5;
	sub.s32 	%r159, %r155, %r158;
	shl.b32 	%r160, %r159, 2;
	add.s32 	%r161, %r4, %r160;
	ld.shared.f32 	%f238, [%r161];
	fma.rn.f32 	%f239, %f238, 0f3F19999A, %f237;
	add.s32 	%r162, %r195, 2;
	mul.hi.u32 	%r163, %r162, -858993459;
	shr.u32 	%r164, %r163, 2;
	mul.lo.s32 	%r165, %r164, 5;
	sub.s32 	%r166, %r162, %r165;
	shl.b32 	%r167, %r166, 2;
	add.s32 	%r168, %r4, %r167;
	ld.shared.f32 	%f240, [%r168];
	fma.rn.f32 	%f241, %f240, 0f3E99999A, %f239;
	div.rn.f32 	%f242, %f241, 0f40A00000;
	add.s32 	%r169, %r195, %r3;
	mul.wide.s32 	%rd80, %r169, 4;
	add.s64 	%rd81, %rd99, %rd80;
	st.global.f32 	[%rd81], %f242;
	mul.wide.s32 	%rd82, %r195, 4;
	add.s64 	%rd83, %rd5, %rd82;
	ld.global.f32 	%f243, [%rd83+12];
	add.s32 	%r170, %r195, 3;
	mul.hi.u32 	%r171, %r170, -858993459;
	shr.u32 	%r172, %r171, 2;
	mul.lo.s32 	%r173, %r172, 5;
	sub.s32 	%r174, %r170, %r173;
	shl.b32 	%r175, %r174, 2;
	add.s32 	%r176, %r4, %r175;
	st.shared.f32 	[%r176], %f243;
$L__BB2_10:
	add.s32 	%r177, %r10, 2;
	add.s32 	%r178, %r10, 1;
	ld.shared.f32 	%f244, [%r5];
	ld.shared.f32 	%f245, [%r6];
	mul.f32 	%f246, %f245, 0f3FB33333;
	fma.rn.f32 	%f247, %f244, 0f3FD9999A, %f246;
	ld.shared.f32 	%f248, [%r7];
	add.f32 	%f249, %f248, %f247;
	ld.shared.f32 	%f250, [%r8];
	fma.rn.f32 	%f251, %f250, 0f3F19999A, %f249;
	ld.shared.f32 	%f252, [%r9];
	fma.rn.f32 	%f253, %f252, 0f3E99999A, %f251;
	div.rn.f32 	%f254, %f253, 0f40A00000;
	add.s64 	%rd85, %rd99, %rd84;
	st.global.f32 	[%rd85], %f254;
	mul.f32 	%f255, %f248, 0f3FB33333;
	fma.rn.f32 	%f256, %f245, 0f3FD9999A, %f255;
	add.f32 	%f257, %f250, %f256;
	fma.rn.f32 	%f258, %f252, 0f3F19999A, %f257;
	add.f32 	%f259, %f1, %f258;
	div.rn.f32 	%f260, %f259, 0f40A00000;
	mul.wide.u32 	%rd86, %r178, 4;
	add.s64 	%rd87, %rd99, %rd86;
	st.global.f32 	[%rd87], %f260;
	mul.f32 	%f261, %f250, 0f3FB33333;
	fma.rn.f32 	%f262, %f248, 0f3FD9999A, %f261;
	add.f32 	%f263, %f252, %f262;
	add.f32 	%f264, %f2, %f263;
	add.f32 	%f265, %f3, %f264;
	div.rn.f32 	%f266, %f265, 0f40A00000;
	mul.wide.u32 	%rd88, %r177, 4;
	add.s64 	%rd89, %rd99, %rd88;
	st.global.f32 	[%rd89], %f266;
	add.s32 	%r184, %r184, 1;
	setp.eq.s32 	%p13, %r184, %r44;
	mov.u64 	%rd98, %rd99;
	mov.u64 	%rd99, %rd3;
	@%p13 bra 	$L__BB2_19;
	bra.uni 	$L__BB2_4;
$L__BB2_11:
	setp.lt.u32 	%p4, %r44, 4;
	@%p4 bra 	$L__BB2_14;
	ld.param.u64 	%rd95, [_Z14gpu_rad_sweep3PfjjjS__param_4];
	ld.param.u64 	%rd91, [_Z14gpu_rad_sweep3PfjjjS__param_0];
	and.b32  	%r38, %r44, -4;
	add.s32 	%r81, %r3, 1;
	mul.wide.s32 	%rd15, %r81, 4;
	add.s32 	%r82, %r3, 2;
	mul.wide.s32 	%rd16, %r82, 4;
	cvta.to.global.u64 	%rd6, %rd91;
	add.s64 	%rd7, %rd6, %rd16;
	add.s32 	%r83, %r3, 3;
	mul.wide.s32 	%rd17, %r83, 4;
	add.s32 	%r84, %r3, 4;
	mul.wide.s32 	%rd18, %r84, 4;
	cvta.to.global.u64 	%rd8, %rd95;
	add.s64 	%rd9, %rd8, %rd15;
	add.s64 	%rd10, %rd8, %rd16;
	add.s64 	%rd11, %rd8, %rd17;
	add.s64 	%rd12, %rd8, %rd18;
	mov.b32 	%r196, 0;
	add.s32 	%r88, %r10, 1;
	add.s32 	%r89, %r10, 2;
$L__BB2_13:
	.pragma "nounroll";
	mul.wide.s32 	%rd19, %r3, 4;
	add.s64 	%rd20, %rd6, %rd19;
	ld.global.f32 	%f8, [%rd20];
	st.shared.f32 	[%r4], %f8;
	mul.wide.s32 	%rd21, %r81, 4;
	add.s64 	%rd22, %rd6, %rd21;
	ld.global.f32 	%f9, [%rd22];
	st.shared.f32 	[%r4+4], %f9;
	ld.global.f32 	%f10, [%rd7];
	st.shared.f32 	[%r4+8], %f10;
	mul.wide.s32 	%rd23, %r83, 4;
	add.s64 	%rd24, %rd6, %rd23;
	ld.global.f32 	%f11, [%rd24];
	st.shared.f32 	[%r4+12], %f11;
	mul.wide.s32 	%rd25, %r84, 4;
	add.s64 	%rd26, %rd6, %rd25;
	ld.global.f32 	%f12, [%rd26];
	st.shared.f32 	[%r4+16], %f12;
	ld.shared.f32 	%f13, [%r5];
	ld.shared.f32 	%f14, [%r6];
	mul.f32 	%f15, %f14, 0f3FB33333;
	fma.rn.f32 	%f16, %f13, 0f3FD9999A, %f15;
	ld.shared.f32 	%f17, [%r7];
	add.f32 	%f18, %f17, %f16;
	ld.shared.f32 	%f19, [%r8];
	fma.rn.f32 	%f20, %f19, 0f3F19999A, %f18;
	ld.shared.f32 	%f21, [%r9];
	fma.rn.f32 	%f22, %f21, 0f3E99999A, %f20;
	div.rn.f32 	%f23, %f22, 0f40A00000;
	mul.wide.u32 	%rd27, %r10, 4;
	add.s64 	%rd28, %rd8, %rd27;
	st.global.f32 	[%rd28], %f23;
	mul.f32 	%f24, %f17, 0f3FB33333;
	fma.rn.f32 	%f25, %f14, 0f3FD9999A, %f24;
	add.f32 	%f26, %f19, %f25;
	fma.rn.f32 	%f27, %f21, 0f3F19999A, %f26;
	add.f32 	%f28, %f1, %f27;
	div.rn.f32 	%f29, %f28, 0f40A00000;
	mul.wide.u32 	%rd29, %r88, 4;
	add.s64 	%rd30, %rd8, %rd29;
	st.global.f32 	[%rd30], %f29;
	mul.f32 	%f30, %f19, 0f3FB33333;
	fma.rn.f32 	%f31, %f17, 0f3FD9999A, %f30;
	add.f32 	%f32, %f21, %f31;
	add.f32 	%f33, %f2, %f32;
	add.f32 	%f34, %f3, %f33;
	div.rn.f32 	%f35, %f34, 0f40A00000;
	mul.wide.u32 	%rd31, %r89, 4;
	add.s64 	%rd32, %rd8, %rd31;
	st.global.f32 	[%rd32], %f35;
	add.s64 	%rd33, %rd8, %rd19;
	ld.global.f32 	%f36, [%rd33];
	st.shared.f32 	[%r4], %f36;
	ld.global.f32 	%f37, [%rd9];
	st.shared.f32 	[%r4+4], %f37;
	ld.global.f32 	%f38, [%rd10];
	st.shared.f32 	[%r4+8], %f38;
	ld.global.f32 	%f39, [%rd11];
	st.shared.f32 	[%r4+12], %f39;
	ld.global.f32 	%f40, [%rd12];
	st.shared.f32 	[%r4+16], %f40;
	ld.shared.f32 	%f41, [%r5];
	ld.shared.f32 	%f42, [%r6];
	mul.f32 	%f43, %f42, 0f3FB33333;
	fma.rn.f32 	%f44, %f41, 0f3FD9999A, %f43;
	ld.shared.f32 	%f45, [%r7];
	add.f32 	%f46, %f45, %f44;
	ld.shared.f32 	%f47, [%r8];
	fma.rn.f32 	%f48, %f47, 0f3F19999A, %f46;
	ld.shared.f32 	%f49, [%r9];
	fma.rn.f32 	%f50, %f49, 0f3E99999A, %f48;
	div.rn.f32 	%f51, %f50, 0f40A00000;
	add.s64 	%rd34, %rd6, %rd27;
	st.global.f32 	[%rd34], %f51;
	mul.f32 	%f52, %f45, 0f3FB33333;
	fma.rn.f32 	%f53, %f42, 0f3FD9999A, %f52;
	add.f32 	%f54, %f47, %f53;
	fma.rn.f32 	%f55, %f49, 0f3F19999A, %f54;
	add.f32 	%f56, %f1, %f55;
	div.rn.f32 	%f57, %f56, 0f40A00000;
	add.s64 	%rd35, %rd6, %rd29;
	st.global.f32 	[%rd35], %f57;
	mul.f32 	%f58, %f47, 0f3FB33333;
	fma.rn.f32 	%f59, %f45, 0f3FD9999A, %f58;
	add.f32 	%f60, %f49, %f59;
	add.f32 	%f61, %f2, %f60;
	add.f32 	%f62, %f3, %f61;
	div.rn.f32 	%f63, %f62, 0f40A00000;
	add.s64 	%rd36, %rd6, %rd31;
	st.global.f32 	[%rd36], %f63;
	ld.global.f32 	%f64, [%rd20];
	st.shared.f32 	[%r4], %f64;
	ld.global.f32 	%f65, [%rd22];
	st.shared.f32 	[%r4+4], %f65;
	ld.global.f32 	%f66, [%rd7];
	st.shared.f32 	[%r4+8], %f66;
	ld.global.f32 	%f67, [%rd24];
	st.shared.f32 	[%r4+12], %f67;
	ld.global.f32 	%f68, [%rd26];
	st.shared.f32 	[%r4+16], %f68;
	ld.shared.f32 	%f69, [%r5];
	ld.shared.f32 	%f70, [%r6];
	mul.f32 	%f71, %f70, 0f3FB33333;
	fma.rn.f32 	%f72, %f69, 0f3FD9999A, %f71;
	ld.shared.f32 	%f73, [%r7];
	add.f32 	%f74, %f73, %f72;
	ld.shared.f32 	%f75, [%r8];
	fma.rn.f32 	%f76, %f75, 0f3F19999A, %f74;
	ld.shared.f32 	%f77, [%r9];
	fma.rn.f32 	%f78, %f77, 0f3E99999A, %f76;
	div.rn.f32 	%f79, %f78, 0f40A00000;
	st.global.f32 	[%rd28], %f79;
	mul.f32 	%f80, %f73, 0f3FB33333;
	fma.rn.f32 	%f81, %f70, 0f3FD9999A, %f80;
	add.f32 	%f82, %f75, %f81;
	fma.rn.f32 	%f83, %f77, 0f3F19999A, %f82;
	add.f32 	%f84, %f1, %f83;
	div.rn.f32 	%f85, %f84, 0f40A00000;
	st.global.f32 	[%rd30], %f85;
	mul.f32 	%f86, %f75, 0f3FB33333;
	fma.rn.f32 	%f87, %f73, 0f3FD9999A, %f86;
	add.f32 	%f88, %f77, %f87;
	add.f32 	%f89, %f2, %f88;
	add.f32 	%f90, %f3, %f89;
	div.rn.f32 	%f91, %f90, 0f40A00000;
	st.global.f32 	[%rd32], %f91;
	ld.global.f32 	%f92, [%rd33];
	st.shared.f32 	[%r4], %f92;
	ld.global.f32 	%f93, [%rd9];
	st.shared.f32 	[%r4+4], %f93;
	ld.global.f32 	%f94, [%rd10];
	st.shared.f32 	[%r4+8], %f94;
	ld.global.f32 	%f95, [%rd11];
	st.shared.f32 	[%r4+12], %f95;
	ld.global.f32 	%f96, [%rd12];
	st.shared.f32 	[%r4+16], %f96;
	ld.shared.f32 	%f97, [%r5];
	ld.shared.f32 	%f98, [%r6];
	mul.f32 	%f99, %f98, 0f3FB33333;
	fma.rn.f32 	%f100, %f97, 0f3FD9999A, %f99;
	ld.shared.f32 	%f101, [%r7];
	add.f32 	%f102, %f101, %f100;
	ld.shared.f32 	%f103, [%r8];
	fma.rn.f32 	%f104, %f103, 0f3F19999A, %f102;
	ld.shared.f32 	%f105, [%r9];
	fma.rn.f32 	%f106, %f105, 0f3E99999A, %f104;
	div.rn.f32 	%f107, %f106, 0f40A00000;
	st.global.f32 	[%rd34], %f107;
	mul.f32 	%f108, %f101, 0f3FB33333;
	fma.rn.f32 	%f109, %f98, 0f3FD9999A, %f108;
	add.f32 	%f110, %f103, %f109;
	fma.rn.f32 	%f111, %f105, 0f3F19999A, %f110;
	add.f32 	%f112, %f1, %f111;
	div.rn.f32 	%f113, %f112, 0f40A00000;
	st.global.f32 	[%rd35], %f113;
	mul.f32 	%f114, %f103, 0f3FB33333;
	fma.rn.f32 	%f115, %f101, 0f3FD9999A, %f114;
	add.f32 	%f116, %f105, %f115;
	add.f32 	%f117, %f2, %f116;
	add.f32 	%f118, %f3, %f117;
	div.rn.f32 	%f119, %f118, 0f40A00000;
	st.global.f32 	[%rd36], %f119;
	add.s32 	%r196, %r196, 4;
	setp.ne.s32 	%p5, %r196, %r38;
	@%p5 bra 	$L__BB2_13;
$L__BB2_14:
	and.b32  	%r41, %r44, 3;
	setp.eq.s32 	%p6, %r41, 0;
	@%p6 bra 	$L__BB2_19;
	setp.eq.s32 	%p7, %r41, 1;
	@%p7 bra 	$L__BB2_17;
	ld.param.u64 	%rd96, [_Z14gpu_rad_sweep3PfjjjS__param_4];
	ld.param.u64 	%rd92, [_Z14gpu_rad_sweep3PfjjjS__param_0];
	add.s32 	%r90, %r10, 2;
	add.s32 	%r91, %r10, 1;
	mul.wide.s32 	%rd37, %r3, 4;
	cvta.to.global.u64 	%rd38, %rd92;
	add.s64 	%rd39, %rd38, %rd37;
	add.s32 	%r92, %r3, 1;
	mul.wide.s32 	%rd40, %r92, 4;
	add.s64 	%rd41, %rd38, %rd40;
	add.s32 	%r93, %r3, 2;
	mul.wide.s32 	%rd42, %r93, 4;
	add.s64 	%rd43, %rd38, %rd42;
	add.s32 	%r94, %r3, 3;
	mul.wide.s32 	%rd44, %r94, 4;
	add.s64 	%rd45, %rd38, %rd44;
	add.s32 	%r95, %r3, 4;
	mul.wide.s32 	%rd46, %r95, 4;
	add.s64 	%rd47, %rd38, %rd46;
	mul.wide.u32 	%rd48, %r10, 4;
	add.s64 	%rd49, %rd38, %rd48;
	mul.wide.u32 	%rd50, %r91, 4;
	add.s64 	%rd51, %rd38, %rd50;
	mul.wide.u32 	%rd52, %r90, 4;
	add.s64 	%rd53, %rd38, %rd52;
	cvta.to.global.u64 	%rd54, %rd96;
	add.s64 	%rd55, %rd54, %rd48;
	add.s64 	%rd56, %rd54, %rd50;
	add.s64 	%rd57, %rd54, %rd52;
	add.s64 	%rd58, %rd54, %rd37;
	add.s64 	%rd59, %rd54, %rd40;
	add.s64 	%rd60, %rd54, %rd42;
	add.s64 	%rd61, %rd54, %rd44;
	add.s64 	%rd62, %rd54, %rd46;
	ld.global.f32 	%f120, [%rd39];
	st.shared.f32 	[%r4], %f120;
	ld.global.f32 	%f121, [%rd41];
	st.shared.f32 	[%r4+4], %f121;
	ld.global.f32 	%f122, [%rd43];
	st.shared.f32 	[%r4+8], %f122;
	ld.global.f32 	%f123, [%rd45];
	st.shared.f32 	[%r4+12], %f123;
	ld.global.f32 	%f124, [%rd47];
	st.shared.f32 	[%r4+16], %f124;
	ld.shared.f32 	%f125, [%r5];
	ld.shared.f32 	%f126, [%r6];
	mul.f32 	%f127, %f126, 0f3FB33333;
	fma.rn.f32 	%f128, %f125, 0f3FD9999A, %f127;
	ld.shared.f32 	%f129, [%r7];
	add.f32 	%f130, %f129, %f128;
	ld.shared.f32 	%f131, [%r8];
	fma.rn.f32 	%f132, %f131, 0f3F19999A, %f130;
	ld.shared.f32 	%f133, [%r9];
	fma.rn.f32 	%f134, %f133, 0f3E99999A, %f132;
	div.rn.f32 	%f135, %f134, 0f40A00000;
	st.global.f32 	[%rd55], %f135;
	mul.f32 	%f136, %f129, 0f3FB33333;
	fma.rn.f32 	%f137, %f126, 0f3FD9999A, %f136;
	add.f32 	%f138, %f131, %f137;
	fma.rn.f32 	%f139, %f133, 0f3F19999A, %f138;
	add.f32 	%f140, %f1, %f139;
	div.rn.f32 	%f141, %f140, 0f40A00000;
	st.global.f32 	[%rd56], %f141;
	mul.f32 	%f142, %f131, 0f3FB33333;
	fma.rn.f32 	%f143, %f129, 0f3FD9999A, %f142;
	add.f32 	%f144, %f133, %f143;
	add.f32 	%f145, %f2, %f144;
	add.f32 	%f146, %f3, %f145;
	div.rn.f32 	%f147, %f146, 0f40A00000;
	st.global.f32 	[%rd57], %f147;
	ld.global.f32 	%f148, [%rd58];
	st.shared.f32 	[%r4], %f148;
	ld.global.f32 	%f149, [%rd59];
	st.shared.f32 	[%r4+4], %f149;
	ld.global.f32 	%f150, [%rd60];
	st.shared.f32 	[%r4+8], %f150;
	ld.global.f32 	%f151, [%rd61];
	st.shared.f32 	[%r4+12], %f151;
	ld.global.f32 	%f152, [%rd62];
	st.shared.f32 	[%r4+16], %f152;
	ld.shared.f32 	%f153, [%r5];
	ld.shared.f32 	%f154, [%r6];
	mul.f32 	%f155, %f154, 0f3FB33333;
	fma.rn.f32 	%f156, %f153, 0f3FD9999A, %f155;
	ld.shared.f32 	%f157, [%r7];
	add.f32 	%f158, %f157, %f156;
	ld.shared.f32 	%f159, [%r8];
	fma.rn.f32 	%f160, %f159, 0f3F19999A, %f158;
	ld.shared.f32 	%f161, [%r9];
	fma.rn.f32 	%f162, %f161, 0f3E99999A, %f160;
	div.rn.f32 	%f163, %f162, 0f40A00000;
	st.global.f32 	[%rd49], %f163;
	mul.f32 	%f164, %f157, 0f3FB33333;
	fma.rn.f32 	%f165, %f154, 0f3FD9999A, %f164;
	add.f32 	%f166, %f159, %f165;
	fma.rn.f32 	%f167, %f161, 0f3F19999A, %f166;
	add.f32 	%f168, %f1, %f167;
	div.rn.f32 	%f169, %f168, 0f40A00000;
	st.global.f32 	[%rd51], %f169;
	mul.f32 	%f170, %f159, 0f3FB33333;
	fma.rn.f32 	%f171, %f157, 0f3FD9999A, %f170;
	add.f32 	%f172, %f161, %f171;
	add.f32 	%f173, %f2, %f172;
	add.f32 	%f174, %f3, %f173;
	div.rn.f32 	%f175, %f174, 0f40A00000;
	st.global.f32 	[%rd53], %f175;
$L__BB2_17:
	and.b32  	%r96, %r44, 1;
	setp.eq.b32 	%p8, %r96, 1;
	not.pred 	%p9, %p8;
	@%p9 bra 	$L__BB2_19;
	ld.param.u64 	%rd97, [_Z14gpu_rad_sweep3PfjjjS__param_4];
	ld.param.u64 	%rd93, [_Z14gpu_rad_sweep3PfjjjS__param_0];
	add.s32 	%r97, %r10, 2;
	add.s32 	%r98, %r10, 1;
	cvta.to.global.u64 	%rd63, %rd93;
	mul.wide.s32 	%rd64, %r3, 4;
	add.s64 	%rd65, %rd63, %rd64;
	ld.global.f32 	%f176, [%rd65];
	st.shared.f32 	[%r4], %f176;
	ld.global.f32 	%f177, [%rd65+4];
	st.shared.f32 	[%r4+4], %f177;
	ld.global.f32 	%f178, [%rd65+8];
	st.shared.f32 	[%r4+8], %f178;
	ld.global.f32 	%f179, [%rd65+12];
	st.shared.f32 	[%r4+12], %f179;
	ld.global.f32 	%f180, [%rd65+16];
	st.shared.f32 	[%r4+16], %f180;
	ld.shared.f32 	%f181, [%r5];
	ld.shared.f32 	%f182, [%r6];
	mul.f32 	%f183, %f182, 0f3FB33333;
	fma.rn.f32 	%f184, %f181, 0f3FD9999A, %f183;
	ld.shared.f32 	%f185, [%r7];
	add.f32 	%f186, %f185, %f184;
	ld.shared.f32 	%f187, [%r8];
	fma.rn.f32 	%f188, %f187, 0f3F19999A, %f186;
	ld.shared.f32 	%f189, [%r9];
	fma.rn.f32 	%f190, %f189, 0f3E99999A, %f188;
	div.rn.f32 	%f191, %f190, 0f40A00000;
	cvta.to.global.u64 	%rd66, %rd97;
	mul.wide.u32 	%rd67, %r10, 4;
	add.s64 	%rd68, %rd66, %rd67;
	st.global.f32 	[%rd68], %f191;
	mul.f32 	%f192, %f185, 0f3FB33333;
	fma.rn.f32 	%f193, %f182, 0f3FD9999A, %f192;
	add.f32 	%f194, %f187, %f193;
	fma.rn.f32 	%f195, %f189, 0f3F19999A, %f194;
	add.f32 	%f196, %f1, %f195;
	div.rn.f32 	%f197, %f196, 0f40A00000;
	mul.wide.u32 	%rd69, %r98, 4;
	add.s64 	%rd70, %rd66, %rd69;
	st.global.f32 	[%rd70], %f197;
	mul.f32 	%f198, %f187, 0f3FB33333;
	fma.rn.f32 	%f199, %f185, 0f3FD9999A, %f198;
	add.f32 	%f200, %f189, %f199;
	add.f32 	%f201, %f2, %f200;
	add.f32 	%f202, %f3, %f201;
	div.rn.f32 	%f203, %f202, 0f40A00000;
	mul.wide.u32 	%rd71, %r97, 4;
	add.s64 	%rd72, %rd66, %rd71;
	st.global.f32 	[%rd72], %f203;
$L__BB2_19:
	ret;

}
	// .globl	_Z14gpu_rad_sweep4PfjjjS_
.visible .entry _Z14gpu_rad_sweep4PfjjjS_(
	.param .u64 .ptr .align 1 _Z14gpu_rad_sweep4PfjjjS__param_0,
	.param .u32 _Z14gpu_rad_sweep4PfjjjS__param_1,
	.param .u32 _Z14gpu_rad_sweep4PfjjjS__param_2,
	.param .u32 _Z14gpu_rad_sweep4PfjjjS__param_3,
	.param .u64 .ptr .align 1 _Z14gpu_rad_sweep4PfjjjS__param_4
)
{
	.local .align 16 .b8 	__local_depot3[15360];
	.reg .b64 	%SP;
	.reg .b64 	%SPL;
	.reg .pred 	%p<10>;
	.reg .b32 	%r<50>;
	.reg .b32 	%f<102>;
	.reg .b64 	%rd<55>;
	// demoted variable
	.shared .align 4 .b8 _ZZ14gpu_rad_sweep4PfjjjS_E10pass_right[64];
	// demoted variable
	.shared .align 4 .b8 _ZZ14gpu_rad_sweep4PfjjjS_E9pass_left[64];
	mov.u64 	%SPL, __local_depot3;
	ld.param.u32 	%r15, [_Z14gpu_rad_sweep4PfjjjS__param_1];
	ld.param.u32 	%r16, [_Z14gpu_rad_sweep4PfjjjS__param_2];
	ld.param.u32 	%r17, [_Z14gpu_rad_sweep4PfjjjS__param_3];
	ld.param.u64 	%rd11, [_Z14gpu_rad_sweep4PfjjjS__param_4];
	add.u64 	%rd52, %SPL, 0;
	add.u64 	%rd2, %SPL, 7680;
	mov.b32 	%r45, 0;
	mov.u32 	%r1, %tid.x;
$L__BB3_1:
	mul.wide.u32 	%rd14, %r45, 4;
	add.s64 	%rd15, %rd2, %rd14;
	mov.f32 	%f13, 0f00000000;
	st.local.v4.f32 	[%rd15], {%f13, %f13, %f13, %f13};
	st.local.v4.f32 	[%rd15+16], {%f13, %f13, %f13, %f13};
	st.local.v4.f32 	[%rd15+32], {%f13, %f13, %f13, %f13};
	st.local.v4.f32 	[%rd15+48], {%f13, %f13, %f13, %f13};
	st.local.v4.f32 	[%rd15+64], {%f13, %f13, %f13, %f13};
	st.local.v4.f32 	[%rd15+80], {%f13, %f13, %f13, %f13};
	st.local.v4.f32 	[%rd15+96], {%f13, %f13, %f13, %f13};
	st.local.v4.f32 	[%rd15+112], {%f13, %f13, %f13, %f13};
	st.local.v4.f32 	[%rd15+128], {%f13, %f13, %f13, %f13};
	st.local.v4.f32 	[%rd15+144], {%f13, %f13, %f13, %f13};
	st.local.v4.f32 	[%rd15+160], {%f13, %f13, %f13, %f13};
	st.local.v4.f32 	[%rd15+176], {%f13, %f13, %f13, %f13};
	st.local.v4.f32 	[%rd15+192], {%f13, %f13, %f13, %f13};
	st.local.v4.f32 	[%rd15+208], {%f13, %f13, %f13, %f13};
	st.local.v4.f32 	[%rd15+224], {%f13, %f13, %f13, %f13};
	st.local.v4.f32 	[%rd15+240], {%f13, %f13, %f13, %f13};
	add.s32 	%r45, %r45, 64;
	setp.ne.s32 	%p1, %r45, 1920;
	@%p1 bra 	$L__BB3_1;
	shl.b32 	%r19, %r1, 3;
	mov.u32 	%r20, _ZZ14gpu_rad_sweep4PfjjjS_E10pass_right;
	add.s32 	%r4, %r20, %r19;
	mov.b32 	%r21, 0;
	st.shared.u32 	[%r4], %r21;
	st.shared.u32 	[%r4+4], %r21;
	mov.u32 	%r22, _ZZ14gpu_rad_sweep4PfjjjS_E9pass_left;
	add.s32 	%r5, %r22, %r19;
	st.shared.u32 	[%r5], %r21;
	st.shared.u32 	[%r5+4], %r21;
	bar.sync 	0;
	setp.ne.s32 	%p2, %r1, 0;
	@%p2 bra 	$L__BB3_4;
	mov.u32 	%r23, %ctaid.x;
	cvt.rn.f32.u32 	%f14, %r23;
	add.f32 	%f15, %f14, 0f3F800000;
	cvt.rn.f32.u32 	%f16, %r15;
	div.rn.f32 	%f17, %f15, %f16;
	st.shared.f32 	[_ZZ14gpu_rad_sweep4PfjjjS_E9pass_left+24], %f17;
	mul.f32 	%f18, %f15, 0f3F4CCCCD;
	div.rn.f32 	%f19, %f18, %f16;
	st.shared.f32 	[_ZZ14gpu_rad_sweep4PfjjjS_E9pass_left+28], %f19;
	st.local.v2.f32 	[%rd2], {%f17, %f19};
	st.local.v2.f32 	[%rd52], {%f17, %f19};
$L__BB3_4:
	bar.sync 	0;
	setp.eq.s32 	%p3, %r17, 0;
	@%p3 bra 	$L__BB3_15;
	mov.b32 	%r46, 0;
	mov.u64 	%rd51, %rd2;
$L__BB3_6:
	mov.u64 	%rd5, %rd51;
	setp.ne.s32 	%p4, %r1, 0;
	@%p4 bra 	$L__BB3_8;
	ld.local.v2.f32 	{%f100, %f101}, [%rd5+8];
	bra.uni 	$L__BB3_9;
$L__BB3_8:
	ld.shared.f32 	%f20, [%r4];
	ld.shared.f32 	%f21, [%r4+4];
	mul.f32 	%f22, %f21, 0f3FB33333;
	fma.rn.f32 	%f23, %f20, 0f3FD9999A, %f22;
	ld.local.v4.f32 	{%f24, %f25, %f100, %f101}, [%rd5];
	add.f32 	%f26, %f24, %f23;
	fma.rn.f32 	%f27, %f25, 0f3F19999A, %f26;
	fma.rn.f32 	%f28, %f100, 0f3E99999A, %f27;
	div.rn.f32 	%f29, %f28, 0f40A00000;
	mul.f32 	%f30, %f24, 0f3FB33333;
	fma.rn.f32 	%f31, %f21, 0f3FD9999A, %f30;
	add.f32 	%f32, %f25, %f31;
	fma.rn.f32 	%f33, %f100, 0f3F19999A, %f32;
	fma.rn.f32 	%f34, %f101, 0f3E99999A, %f33;
	div.rn.f32 	%f35, %f34, 0f40A00000;
	st.local.v2.f32 	[%rd52], {%f29, %f35};
$L__BB3_9:
	mov.b64 	%rd53, 0;
	mov.b32 	%r47, 0;
$L__BB3_10:
	add.s64 	%rd17, %rd5, %rd53;
	ld.local.f32 	%f36, [%rd17];
	ld.local.f32 	%f37, [%rd17+4];
	mul.f32 	%f38, %f37, 0f3FB33333;
	fma.rn.f32 	%f39, %f36, 0f3FD9999A, %f38;
	add.f32 	%f40, %f100, %f39;
	fma.rn.f32 	%f41, %f101, 0f3F19999A, %f40;
	ld.local.f32 	%f42, [%rd17+16];
	fma.rn.f32 	%f43, %f42, 0f3E99999A, %f41;
	div.rn.f32 	%f44, %f43, 0f40A00000;
	add.s64 	%rd18, %rd52, %rd53;
	st.local.f32 	[%rd18+8], %f44;
	mul.f32 	%f45, %f100, 0f3FB33333;
	fma.rn.f32 	%f46, %f37, 0f3FD9999A, %f45;
	add.f32 	%f47, %f101, %f46;
	fma.rn.f32 	%f48, %f42, 0f3F19999A, %f47;
	ld.local.f32 	%f49, [%rd17+20];
	fma.rn.f32 	%f50, %f49, 0f3E99999A, %f48;
	div.rn.f32 	%f51, %f50, 0f40A00000;
	st.local.f32 	[%rd18+12], %f51;
	mul.f32 	%f52, %f101, 0f3FB33333;
	fma.rn.f32 	%f53, %f100, 0f3FD9999A, %f52;
	add.f32 	%f54, %f42, %f53;
	fma.rn.f32 	%f55, %f49, 0f3F19999A, %f54;
	ld.local.f32 	%f100, [%rd17+24];
	fma.rn.f32 	%f56, %f100, 0f3E99999A, %f55;
	div.rn.f32 	%f57, %f56, 0f40A00000;
	st.local.f32 	[%rd18+16], %f57;
	mul.f32 	%f58, %f42, 0f3FB33333;
	fma.rn.f32 	%f59, %f101, 0f3FD9999A, %f58;
	add.f32 	%f60, %f49, %f59;
	fma.rn.f32 	%f61, %f100, 0f3F19999A, %f60;
	ld.local.f32 	%f101, [%rd17+28];
	fma.rn.f32 	%f62, %f101, 0f3E99999A, %f61;
	div.rn.f32 	%f63, %f62, 0f40A00000;
	st.local.f32 	[%rd18+20], %f63;
	add.s64 	%rd53, %rd53, 16;
	add.s32 	%r47, %r47, 4;
	setp.ne.s32 	%p5, %r47, 1916;
	@%p5 bra 	$L__BB3_10;
	setp.eq.s32 	%p6, %r1, 0;
	ld.local.v4.f32 	{%f64, %f65, %f66, %f67}, [%rd5+7664];
	mul.f32 	%f68, %f65, 0f3FB33333;
	fma.rn.f32 	%f69, %f64, 0f3FD9999A, %f68;
	add.f32 	%f70, %f66, %f69;
	fma.rn.f32 	%f71, %f67, 0f3F19999A, %f70;
	ld.shared.f32 	%f72, [%r5];
	fma.rn.f32 	%f73, %f72, 0f3E99999A, %f71;
	div.rn.f32 	%f11, %f73, 0f40A00000;
	mul.f32 	%f74, %f66, 0f3FB33333;
	fma.rn.f32 	%f75, %f65, 0f3FD9999A, %f74;
	add.f32 	%f76, %f67, %f75;
	fma.rn.f32 	%f77, %f72, 0f3F19999A, %f76;
	ld.shared.f32 	%f78, [%r5+4];
	fma.rn.f32 	%f79, %f78, 0f3E99999A, %f77;
	div.rn.f32 	%f12, %f79, 0f40A00000;
	st.local.v2.f32 	[%rd52+7672], {%f11, %f12};
	@%p6 bra 	$L__BB3_13;
	setp.eq.s32 	%p7, %r1, 7;
	ld.local.v2.f32 	{%f80, %f81}, [%rd52];
	st.shared.f32 	[%r5+-8], %f80;
	st.shared.f32 	[%r5+-4], %f81;
	@%p7 bra 	$L__BB3_14;
$L__BB3_13:
	st.shared.f32 	[%r4+8], %f11;
	st.shared.f32 	[%r4+12], %f12;
$L__BB3_14:
	add.s32 	%r46, %r46, 1;
	setp.eq.s32 	%p8, %r46, %r17;
	mov.u64 	%rd51, %rd52;
	mov.u64 	%rd52, %rd5;
	@%p8 bra 	$L__BB3_15;
	bra.uni 	$L__BB3_6;
$L__BB3_15:
	cvta.to.global.u64 	%rd3, %rd11;
	mov.u32 	%r27, %ctaid.x;
	mul.lo.s32 	%r28, %r16, %r27;
	mad.lo.s32 	%r29, %r1, 1920, %r28;
	add.s32 	%r48, %r29, 7;
	add.s64 	%rd54, %rd2, 32;
	mov.b32 	%r49, 15;
$L__BB3_16:
	ld.local.v4.f32 	{%f82, %f83, %f84, %f85}, [%rd54+-32];
	add.s32 	%r30, %r48, -7;
	mul.wide.u32 	%rd19, %r30, 4;
	add.s64 	%rd20, %rd3, %rd19;
	st.global.f32 	[%rd20], %f82;
	add.s32 	%r31, %r48, -6;
	mul.wide.u32 	%rd21, %r31, 4;
	add.s64 	%rd22, %rd3, %rd21;
	st.global.f32 	[%rd22], %f83;
	add.s32 	%r32, %r48, -5;
	mul.wide.u32 	%rd23, %r32, 4;
	add.s64 	%rd24, %rd3, %rd23;
	st.global.f32 	[%rd24], %f84;
	add.s32 	%r33, %r48, -4;
	mul.wide.u32 	%rd25, %r33, 4;
	add.s64 	%rd26, %rd3, %rd25;
	st.global.f32 	[%rd26], %f85;
	ld.local.v4.f32 	{%f86, %f87, %f88, %f89}, [%rd54+-16];
	add.s32 	%r34, %r48, -3;
	mul.wide.u32 	%rd27, %r34, 4;
	add.s64 	%rd28, %rd3, %rd27;
	st.global.f32 	[%rd28], %f86;
	add.s32 	%r35, %r48, -2;
	mul.wide.u32 	%rd29, %r35, 4;
	add.s64 	%rd30, %rd3, %rd29;
	st.global.f32 	[%rd30], %f87;
	add.s32 	%r36, %r48, -1;
	mul.wide.u32 	%rd31, %r36, 4;
	add.s64 	%rd32, %rd3, %rd31;
	st.global.f32 	[%rd32], %f88;
	add.s32 	%r37, %r48, 8;
	mul.wide.u32 	%rd33, %r48, 4;
	add.s64 	%rd34, %rd3, %rd33;
	st.global.f32 	[%rd34], %f89;
	ld.local.v4.f32 	{%f90, %f91, %f92, %f93}, [%rd54];
	add.s32 	%r38, %r48, 1;
	mul.wide.u32 	%rd35, %r38, 4;
	add.s64 	%rd36, %rd3, %rd35;
	st.global.f32 	[%rd36], %f90;
	add.s32 	%r39, %r48, 2;
	mul.wide.u32 	%rd37, %r39, 4;
	add.s64 	%rd38, %rd3, %rd37;
	st.global.f32 	[%rd38], %f91;
	add.s32 	%r40, %r48, 3;
	mul.wide.u32 	%rd39, %r40, 4;
	add.s64 	%rd40, %rd3, %rd39;
	st.global.f32 	[%rd40], %f92;
	add.s32 	%r41, %r48, 4;
	mul.wide.u32 	%rd41, %r41, 4;
	add.s64 	%rd42, %rd3, %rd41;
	st.global.f32 	[%rd42], %f93;
	ld.local.v4.f32 	{%f94, %f95, %f96, %f97}, [%rd54+16];
	add.s32 	%r42, %r48, 5;
	mul.wide.u32 	%rd43, %r42, 4;
	add.s64 	%rd44, %rd3, %rd43;
	st.global.f32 	[%rd44], %f94;
	add.s32 	%r43, %r48, 6;
	mul.wide.u32 	%rd45, %r43, 4;
	add.s64 	%rd46, %rd3, %rd45;
	st.global.f32 	[%rd46], %f95;
	add.s32 	%r44, %r48, 7;
	mul.wide.u32 	%rd47, %r44, 4;
	add.s64 	%rd48, %rd3, %rd47;
	st.global.f32 	[%rd48], %f96;
	mul.wide.u32 	%rd49, %r37, 4;
	add.s64 	%rd50, %rd3, %rd49;
	st.global.f32 	[%rd50], %f97;
	add.s32 	%r49, %r49, 16;
	add.s32 	%r48, %r48, 16;
	add.s64 	%rd54, %rd54, 64;
	setp.ne.s32 	%p9, %r49, 1935;
	@%p9 bra 	$L__BB3_16;
	ret;

}


// ===== COMPILED SASS (sm_100) =====

	.target	sm_100

	.elftype	@"ET_EXEC"


//--------------------- .note.nv.tkinfo           --------------------------
	.section	.note.nv.tkinfo,"",@"SHT_NOTE"
	.sectionflags	@"SHF_NOTE_NV_TKINFO"
	.tkinfo
        /*0018*/ 	.word	0x00000002
        /*0030*/ 	.string	""
        /*0030*/ 	.string	"ptxas"
        /*0030*/ 	.string	"Cuda compilation tools, release 13.0, V13.0.88"
        /*0030*/ 	.string	"Build cuda_13.0.r13.0/compiler.36424714_0"
        /*0030*/ 	.string	"-arch sm_100 -m 64 "



//--------------------- .note.nv.cuinfo           --------------------------
	.section	.note.nv.cuinfo,"",@"SHT_NOTE"
	.sectionflags	@"SHF_NOTE_NV_CUINFO"
        /*0018*/ 	.short	0x0002
        /*001a*/ 	.short	0x0064
        /*001c*/ 	.short	0x0082
	.zero		2


//--------------------- .nv.info                  --------------------------
	.section	.nv.info,"",@"SHT_CUDA_INFO"
	.align	4


	//----- nvinfo : EIATTR_REGCOUNT
	.align		4
        /*0000*/ 	.byte	0x04, 0x2f
        /*0002*/ 	.short	(.L_1 - .L_0)
	.align		4
.L_0:
        /*0004*/ 	.word	index@(_Z14gpu_rad_sweep1PfjjjS_)
        /*0008*/ 	.word	0x0000002e


	//----- nvinfo : EIATTR_FRAME_SIZE
	.align		4
.L_1:
        /*000c*/ 	.byte	0x04, 0x11
        /*000e*/ 	.short	(.L_3 - .L_2)
	.align		4
.L_2:
        /*0010*/ 	.word	index@($__internal_3_$__cuda_sm3x_div_rn_noftz_f32_slowpath)
        /*0014*/ 	.word	0x00000000


	//----- nvinfo : EIATTR_FRAME_SIZE
	.align		4
.L_3:
        /*0018*/ 	.byte	0x04, 0x11
        /*001a*/ 	.short	(.L_5 - .L_4)
	.align		4
.L_4:
        /*001c*/ 	.word	index@(_Z14gpu_rad_sweep1PfjjjS_)
        /*0020*/ 	.word	0x00000000


	//----- nvinfo : EIATTR_REGCOUNT
	.align		4
.L_5:
        /*0024*/ 	.byte	0x04, 0x2f
        /*0026*/ 	.short	(.L_7 - .L_6)
	.align		4
.L_6:
        /*0028*/ 	.word	index@(_Z14gpu_rad_sweep2PfjjjS_)
        /*002c*/ 	.word	0x00000032


	//----- nvinfo : EIATTR_FRAME_SIZE
	.align		4
.L_7:
        /*0030*/ 	.byte	0x04, 0x11
        /*0032*/ 	.short	(.L_9 - .L_8)
	.align		4
.L_8:
        /*0034*/ 	.word	index@($__internal_2_$__cuda_sm3x_div_rn_noftz_f32_slowpath)
        /*0038*/ 	.word	0x00000000


	//----- nvinfo : EIATTR_FRAME_SIZE
	.align		4
.L_9:
        /*003c*/ 	.byte	0x04, 0x11
        /*003e*/ 	.short	(.L_11 - .L_10)
	.align		4
.L_10:
        /*0040*/ 	.word	index@(_Z14gpu_rad_sweep2PfjjjS_)
        /*0044*/ 	.word	0x00000000


	//----- nvinfo : EIATTR_REGCOUNT
	.align		4
.L_11:
        /*0048*/ 	.byte	0x04, 0x2f
        /*004a*/ 	.short	(.L_13 - .L_12)
	.align		4
.L_12:
        /*004c*/ 	.word	index@(_Z14gpu_rad_sweep3PfjjjS_)
        /*0050*/ 	.word	0x0000003e


	//----- nvinfo : EIATTR_FRAME_SIZE
	.align		4
.L_13:
        /*0054*/ 	.byte	0x04, 0x11
        /*0056*/ 	.short	(.L_15 - .L_14)
	.align		4
.L_14:
        /*0058*/ 	.word	index@($__internal_1_$__cuda_sm3x_div_rn_noftz_f32_slowpath)
        /*005c*/ 	.word	0x00000000


	//----- nvinfo : EIATTR_FRAME_SIZE
	.align		4
.L_15:
        /*0060*/ 	.byte	0x04, 0x11
        /*0062*/ 	.short	(.L_17 - .L_16)
	.align		4
.L_16:
        /*0064*/ 	.word	index@(_Z14gpu_rad_sweep3PfjjjS_)
        /*0068*/ 	.word	0x00000000


	//----- nvinfo : EIATTR_REGCOUNT
	.align		4
.L_17:
        /*006c*/ 	.byte	0x04, 0x2f
        /*006e*/ 	.short	(.L_19 - .L_18)
	.align		4
.L_18:
        /*0070*/ 	.word	index@(_Z14gpu_rad_sweep4PfjjjS_)
        /*0074*/ 	.word	0x00000020


	//----- nvinfo : EIATTR_FRAME_SIZE
	.align		4
.L_19:
        /*0078*/ 	.byte	0x04, 0x11
        /*007a*/ 	.short	(.L_21 - .L_20)
	.align		4
.L_20:
        /*007c*/ 	.word	index@($__internal_0_$__cuda_sm3x_div_rn_noftz_f32_slowpath)
        /*0080*/ 	.word	0x00003c00


	//----- nvinfo : EIATTR_FRAME_SIZE
	.align		4
.L_21:
        /*0084*/ 	.byte	0x04, 0x11
        /*0086*/ 	.short	(.L_23 - .L_22)
	.align		4
.L_22:
        /*0088*/ 	.word	index@(_Z14gpu_rad_sweep4PfjjjS_)
        /*008c*/ 	.word	0x00003c00


	//----- nvinfo : EIATTR_MIN_STACK_SIZE
	.align		4
.L_23:
        /*0090*/ 	.byte	0x04, 0x12
        /*0092*/ 	.short	(.L_25 - .L_24)
	.align		4
.L_24:
        /*0094*/ 	.word	index@(_Z14gpu_rad_sweep4PfjjjS_)
        /*0098*/ 	.word	0x00003c00


	//----- nvinfo : EIATTR_MIN_STACK_SIZE
	.align		4
.L_25:
        /*009c*/ 	.byte	0x04, 0x12
        /*009e*/ 	.short	(.L_27 - .L_26)
	.align		4
.L_26:
        /*00a0*/ 	.word	index@(_Z14gpu_rad_sweep3PfjjjS_)
        /*00a4*/ 	.word	0x00000000


	//----- nvinfo : EIATTR_MIN_STACK_SIZE
	.align		4
.L_27:
        /*00a8*/ 	.byte	0x04, 0x12
        /*00aa*/ 	.short	(.L_29 - .L_28)
	.align		4
.L_28:
        /*00ac*/ 	.word	index@(_Z14gpu_rad_sweep2PfjjjS_)
        /*00b0*/ 	.word	0x00000000


	//----- nvinfo : EIATTR_MIN_STACK_SIZE
	.align		4
.L_29:
        /*00b4*/ 	.byte	0x04, 0x12
        /*00b6*/ 	.short	(.L_31 - .L_30)
	.align		4
.L_30:
        /*00b8*/ 	.word	index@(_Z14gpu_rad_sweep1PfjjjS_)
        /*00bc*/ 	.word	0x00000000
.L_31:


//--------------------- .nv.compat                --------------------------
	.section	.nv.compat,"",@"SHT_CUDA_COMPAT_INFO"
	.align	4
        /*0000*/ 	.byte	0x02, 0x09, 0x00, 0x00, 0x02, 0x02, 0x01, 0x00, 0x02, 0x05, 0x05, 0x00, 0x03, 0x07, 0x01, 0x01
        /*0010*/ 	.byte	0x02, 0x03, 0x00, 0x00, 0x02, 0x06, 0x01, 0x00, 0x04, 0x0b, 0x08, 0x00, 0x01, 0x00, 0x00, 0x00
        /*0020*/ 	.byte	0x00, 0x00, 0x00, 0x00


//--------------------- .nv.info._Z14gpu_rad_sweep4PfjjjS_ --------------------------
	.section	.nv.info._Z14gpu_rad_sweep4PfjjjS_,"",@"SHT_CUDA_INFO"
	.sectionflags	@""
	.align	4


	//----- nvinfo : EIATTR_CUDA_API_VERSION
	.align		4
        /*0000*/ 	.byte	0x04, 0x37
        /*0002*/ 	.short	(.L_33 - .L_32)
.L_32:
        /*0004*/ 	.word	0x00000082


	//----- nvinfo : EIATTR_KPARAM_INFO
	.align		4
.L_33:
        /*0008*/ 	.byte	0x04, 0x17
        /*000a*/ 	.short	(.L_35 - .L_34)
.L_34:
        /*000c*/ 	.word	0x00000000
        /*0010*/ 	.short	0x0004
        /*0012*/ 	.short	0x0018
        /*0014*/ 	.byte	0x00, 0xf5, 0x21, 0x00


	//----- nvinfo : EIATTR_KPARAM_INFO
	.align		4
.L_35:
        /*0018*/ 	.byte	0x04, 0x17
        /*001a*/ 	.short	(.L_37 - .L_36)
.L_36:
        /*001c*/ 	.word	0x00000000
        /*0020*/ 	.short	0x0003
        /*0022*/ 	.short	0x0010
        /*0024*/ 	.byte	0x00, 0xf0, 0x11, 0x00


	//----- nvinfo : EIATTR_KPARAM_INFO
	.align		4
.L_37:
        /*0028*/ 	.byte	0x04, 0x17
        /*002a*/ 	.short	(.L_39 - .L_38)
.L_38:
        /*002c*/ 	.word	0x00000000
        /*0030*/ 	.short	0x0002
        /*0032*/ 	.short	0x000c
        /*0034*/ 	.byte	0x00, 0xf0, 0x11, 0x00


	//----- nvinfo : EIATTR_KPARAM_INFO
	.align		4
.L_39:
        /*0038*/ 	.byte	0x04, 0x17
        /*003a*/ 	.short	(.L_41 - .L_40)
.L_40:
        /*003c*/ 	.word	0x00000000
        /*0040*/ 	.short	0x0001
        /*0042*/ 	.short	0x0008
        /*0044*/ 	.byte	0x00, 0xf0, 0x11, 0x00


	//----- nvinfo : EIATTR_KPARAM_INFO
	.align		4
.L_41:
        /*0048*/ 	.byte	0x04, 0x17
        /*004a*/ 	.short	(.L_43 - .L_42)
.L_42:
        /*004c*/ 	.word	0x00000000
        /*0050*/ 	.short	0x0000
        /*0052*/ 	.short	0x0000
        /*0054*/ 	.byte	0x00, 0xf5, 0x21, 0x00


	//----- nvinfo : EIATTR_SPARSE_MMA_MASK
	.align		4
.L_43:
        /*0058*/ 	.byte	0x03, 0x50
        /*005a*/ 	.short	0x0000


	//----- nvinfo : EIATTR_MAXREG_COUNT
	.align		4
        /*005c*/ 	.byte	0x03, 0x1b
        /*005e*/ 	.short	0x00ff


	//----- nvinfo : EIATTR_NUM_BARRIERS
	.align		4
        /*0060*/ 	.byte	0x02, 0x4c
        /*0062*/ 	.byte	0x01
	.zero		1


	//----- nvinfo : EIATTR_MERCURY_ISA_VERSION
	.align		4
        /*0064*/ 	.byte	0x03, 0x5f
        /*0066*/ 	.short	0x0101


	//----- nvinfo : EIATTR_VRC_CTA_INIT_COUNT
	.align		4
        /*0068*/ 	.byte	0x02, 0x4a
	.zero		1
	.zero		1


	//----- nvinfo : EIATTR_EXIT_INSTR_OFFSETS
	.align		4
        /*006c*/ 	.byte	0x04, 0x1c
        /*006e*/ 	.short	(.L_45 - .L_44)


	//   ....[0]....
.L_44:
        /*0070*/ 	.word	0x00002ad0


	//----- nvinfo : EIATTR_CRS_STACK_SIZE
	.align		4
.L_45:
        /*0074*/ 	.byte	0x04, 0x1e
        /*0076*/ 	.short	(.L_47 - .L_46)
.L_46:
        /*0078*/ 	.word	0x00000000


	//----- nvinfo : EIATTR_CBANK_PARAM_SIZE
	.align		4
.L_47:
        /*007c*/ 	.byte	0x03, 0x19
        /*007e*/ 	.short	0x0020


	//----- nvinfo : EIATTR_PARAM_CBANK
	.align		4
        /*0080*/ 	.byte	0x04, 0x0a
        /*0082*/ 	.short	(.L_49 - .L_48)
	.align		4
.L_48:
        /*0084*/ 	.word	index@(.nv.constant0._Z14gpu_rad_sweep4PfjjjS_)
        /*0088*/ 	.short	0x0380
        /*008a*/ 	.short	0x0020


	//----- nvinfo : EIATTR_SW_WAR
	.align		4
.L_49:
        /*008c*/ 	.byte	0x04, 0x36
        /*008e*/ 	.short	(.L_51 - .L_50)
.L_50:
        /*0090*/ 	.word	0x00000008
.L_51:


//--------------------- .nv.info._Z14gpu_rad_sweep3PfjjjS_ --------------------------
	.section	.nv.info._Z14gpu_rad_sweep3PfjjjS_,"",@"SHT_CUDA_INFO"
	.sectionflags	@""
	.align	4


	//----- nvinfo : EIATTR_CUDA_API_VERSION
	.align		4
        /*0000*/ 	.byte	0x04, 0x37
        /*0002*/ 	.short	(.L_53 - .L_52)
.L_52:
        /*0004*/ 	.word	0x00000082


	//----- nvinfo : EIATTR_KPARAM_INFO
	.align		4
.L_53:
        /*0008*/ 	.byte	0x04, 0x17
        /*000a*/ 	.short	(.L_55 - .L_54)
.L_54:
        /*000c*/ 	.word	0x00000000
        /*0010*/ 	.short	0x0004
        /*0012*/ 	.short	0x0018
        /*0014*/ 	.byte	0x00, 0xf5, 0x21, 0x00


	//----- nvinfo : EIATTR_KPARAM_INFO
	.align		4
.L_55:
        /*0018*/ 	.byte	0x04, 0x17
        /*001a*/ 	.short	(.L_57 - .L_56)
.L_56:
        /*001c*/ 	.word	0x00000000
        /*0020*/ 	.short	0x0003
        /*0022*/ 	.short	0x0010
        /*0024*/ 	.byte	0x00, 0xf0, 0x11, 0x00


	//----- nvinfo : EIATTR_KPARAM_INFO
	.align		4
.L_57:
        /*0028*/ 	.byte	0x04, 0x17
        /*002a*/ 	.short	(.L_59 - .L_58)
.L_58:
        /*002c*/ 	.word	0x00000000
        /*0030*/ 	.short	0x0002
        /*0032*/ 	.short	0x000c
        /*0034*/ 	.byte	0x00, 0xf0, 0x11, 0x00


	//----- nvinfo : EIATTR_KPARAM_INFO
	.align		4
.L_59:
        /*0038*/ 	.byte	0x04, 0x17
        /*003a*/ 	.short	(.L_61 - .L_60)
.L_60:
        /*003c*/ 	.word	0x00000000
        /*0040*/ 	.short	0x0001
        /*0042*/ 	.short	0x0008
        /*0044*/ 	.byte	0x00, 0xf0, 0x11, 0x00


	//----- nvinfo : EIATTR_KPARAM_INFO
	.align		4
.L_61:
        /*0048*/ 	.byte	0x04, 0x17
        /*004a*/ 	.short	(.L_63 - .L_62)
.L_62:
        /*004c*/ 	.word	0x00000000
        /*0050*/ 	.short	0x0000
        /*0052*/ 	.short	0x0000
        /*0054*/ 	.byte	0x00, 0xf5, 0x21, 0x00


	//----- nvinfo : EIATTR_SPARSE_MMA_MASK
	.align		4
.L_63:
        /*0058*/ 	.byte	0x03, 0x50
        /*005a*/ 	.short	0x0000


	//----- nvinfo : EIATTR_MAXREG_COUNT
	.align		4
        /*005c*/ 	.byte	0x03, 0x1b
        /*005e*/ 	.short	0x00ff


	//----- nvinfo : EIATTR_MERCURY_ISA_VERSION
	.align		4
        /*0060*/ 	.byte	0x03, 0x5f
        /*0062*/ 	.short	0x0101


	//----- nvinfo : EIATTR_VRC_CTA_INIT_COUNT
	.align		4
        /*0064*/ 	.byte	0x02, 0x4a
	.zero		1
	.zero		1


	//----- nvinfo : EIATTR_EXIT_INSTR_OFFSETS
	.align		4
        /*0068*/ 	.byte	0x04, 0x1c
        /*006a*/ 	.short	(.L_65 - .L_64)


	//   ....[0]....
.L_64:
        /*006c*/ 	.word	0x00000070


	//   ....[1]....
        /*0070*/ 	.word	0x000000a0


	//   ....[2]....
        /*0074*/ 	.word	0x000015d0


	//   ....[3]....
        /*0078*/ 	.word	0x00002c90


	//   ....[4]....
        /*007c*/ 	.word	0x00003850


	//   ....[5]....
        /*0080*/ 	.word	0x00003df0


	//----- nvinfo : EIATTR_CRS_STACK_SIZE
	.align		4
.L_65:
        /*0084*/ 	.byte	0x04, 0x1e
        /*0086*/ 	.short	(.L_67 - .L_66)
.L_66:
        /*0088*/ 	.word	0x00000000


	//----- nvinfo : EIATTR_CBANK_PARAM_SIZE
	.align		4
.L_67:
        /*008c*/ 	.byte	0x03, 0x19
        /*008e*/ 	.short	0x0020


	//----- nvinfo : EIATTR_PARAM_CBANK
	.align		4
        /*0090*/ 	.byte	0x04, 0x0a
        /*0092*/ 	.short	(.L_69 - .L_68)
	.align		4
.L_68:
        /*0094*/ 	.word	index@(.nv.constant0._Z14gpu_rad_sweep3PfjjjS_)
        /*0098*/ 	.short	0x0380
        /*009a*/ 	.short	0x0020


	//----- nvinfo : EIATTR_SW_WAR
	.align		4
.L_69:
        /*009c*/ 	.byte	0x04, 0x36
        /*009e*/ 	.short	(.L_71 - .L_70)
.L_70:
        /*00a0*/ 	.word	0x00000008
.L_71:


//--------------------- .nv.info._Z14gpu_rad_sweep2PfjjjS_ --------------------------
	.section	.nv.info._Z14gpu_rad_sweep2PfjjjS_,"",@"SHT_CUDA_INFO"
	.sectionflags	@""
	.align	4


	//----- nvinfo : EIATTR_CUDA_API_VERSION
	.align		4
        /*0000*/ 	.byte	0x04, 0x37
        /*0002*/ 	.short	(.L_73 - .L_72)
.L_72:
        /*0004*/ 	.word	0x00000082


	//----- nvinfo : EIATTR_KPARAM_INFO
	.align		4
.L_73:
        /*0008*/ 	.byte	0x04, 0x17
        /*000a*/ 	.short	(.L_75 - .L_74)
.L_74:
        /*000c*/ 	.word	0x00000000
        /*0010*/ 	.short	0x0004
        /*0012*/ 	.short	0x0018
        /*0014*/ 	.byte	0x00, 0xf5, 0x21, 0x00


	//----- nvinfo : EIATTR_KPARAM_INFO
	.align		4
.L_75:
        /*0018*/ 	.byte	0x04, 0x17
        /*001a*/ 	.short	(.L_77 - .L_76)
.L_76:
        /*001c*/ 	.word	0x00000000
        /*0020*/ 	.short	0x0003
        /*0022*/ 	.short	0x0010
        /*0024*/ 	.byte	0x00, 0xf0, 0x11, 0x00


	//----- nvinfo : EIATTR_KPARAM_INFO
	.align		4
.L_77:
        /*0028*/ 	.byte	0x04, 0x17
        /*002a*/ 	.short	(.L_79 - .L_78)
.L_78:
        /*002c*/ 	.word	0x00000000
        /*0030*/ 	.short	0x0002
        /*0032*/ 	.short	0x000c
        /*0034*/ 	.byte	0x00, 0xf0, 0x11, 0x00


	//----- nvinfo : EIATTR_KPARAM_INFO
	.align		4
.L_79:
        /*0038*/ 	.byte	0x04, 0x17
        /*003a*/ 	.short	(.L_81 - .L_80)
.L_80:
        /*003c*/ 	.word	0x00000000
        /*0040*/ 	.short	0x0001
        /*0042*/ 	.short	0x0008
        /*0044*/ 	.byte	0x00, 0xf0, 0x11, 0x00


	//----- nvinfo : EIATTR_KPARAM_INFO
	.align		4
.L_81:
        /*0048*/ 	.byte	0x04, 0x17
        /*004a*/ 	.short	(.L_83 - .L_82)
.L_82:
        /*004c*/ 	.word	0x00000000
        /*0050*/ 	.short	0x0000
        /*0052*/ 	.short	0x0000
        /*0054*/ 	.byte	0x00, 0xf5, 0x21, 0x00


	//----- nvinfo : EIATTR_SPARSE_MMA_MASK
	.align		4
.L_83:
        /*0058*/ 	.byte	0x03, 0x50
        /*005a*/ 	.short	0x0000


	//----- nvinfo : EIATTR_MAXREG_COUNT
	.align		4
        /*005c*/ 	.byte	0x03, 0x1b
        /*005e*/ 	.short	0x00ff


	//----- nvinfo : EIATTR_MERCURY_ISA_VERSION
	.align		4
        /*0060*/ 	.byte	0x03, 0x5f
        /*0062*/ 	.short	0x0101


	//----- nvinfo : EIATTR_VRC_CTA_INIT_COUNT
	.align		4
        /*0064*/ 	.byte	0x02, 0x4a
	.zero		1
	.zero		1


	//----- nvinfo : EIATTR_EXIT_INSTR_OFFSETS
	.align		4
        /*0068*/ 	.byte	0x04, 0x1c
        /*006a*/ 	.short	(.L_85 - .L_84)


	//   ....[0]....
.L_84:
        /*006c*/ 	.word	0x00000070


	//   ....[1]....
        /*0070*/ 	.word	0x000000a0


	//   ....[2]....
        /*0074*/ 	.word	0x00002440


	//   ....[3]....
        /*0078*/ 	.word	0x00003860


	//   ....[4]....
        /*007c*/ 	.word	0x00004190


	//----- nvinfo : EIATTR_CRS_STACK_SIZE
	.align		4
.L_85:
        /*0080*/ 	.byte	0x04, 0x1e
        /*0082*/ 	.short	(.L_87 - .L_86)
.L_86:
        /*0084*/ 	.word	0x00000000


	//----- nvinfo : EIATTR_CBANK_PARAM_SIZE
	.align		4
.L_87:
        /*0088*/ 	.byte	0x03, 0x19
        /*008a*/ 	.short	0x0020


	//----- nvinfo : EIATTR_PARAM_CBANK
	.align		4
        /*008c*/ 	.byte	0x04, 0x0a
        /*008e*/ 	.short	(.L_89 - .L_88)
	.align		4
.L_88:
        /*0090*/ 	.word	index@(.nv.constant0._Z14gpu_rad_sweep2PfjjjS_)
        /*0094*/ 	.short	0x0380
        /*0096*/ 	.short	0x0020


	//----- nvinfo : EIATTR_SW_WAR
	.align		4
.L_89:
        /*0098*/ 	.byte	0x04, 0x36
        /*009a*/ 	.short	(.L_91 - .L_90)
.L_90:
        /*009c*/ 	.word	0x00000008
.L_91:


//--------------------- .nv.info._Z14gpu_rad_sweep1PfjjjS_ --------------------------
	.section	.nv.info._Z14gpu_rad_sweep1PfjjjS_,"",@"SHT_CUDA_INFO"
	.sectionflags	@""
	.align	4


	//----- nvinfo : EIATTR_CUDA_API_VERSION
	.align		4
        /*0000*/ 	.byte	0x04, 0x37
        /*0002*/ 	.short	(.L_93 - .L_92)
.L_92:
        /*0004*/ 	.word	0x00000082


	//----- nvinfo : EIATTR_KPARAM_INFO
	.align		4
.L_93:
        /*0008*/ 	.byte	0x04, 0x17
        /*000a*/ 	.short	(.L_95 - .L_94)
.L_94:
        /*000c*/ 	.word	0x00000000
        /*0010*/ 	.short	0x0004
        /*0012*/ 	.short	0x0018
        /*0014*/ 	.byte	0x00, 0xf5, 0x21, 0x00


	//----- nvinfo : EIATTR_KPARAM_INFO
	.align		4
.L_95:
        /*0018*/ 	.byte	0x04, 0x17
        /*001a*/ 	.short	(.L_97 - .L_96)
.L_96:
        /*001c*/ 	.word	0x00000000
        /*0020*/ 	.short	0x0003
        /*0022*/ 	.short	0x0010
        /*0024*/ 	.byte	0x00, 0xf0, 0x11, 0x00


	//----- nvinfo : EIATTR_KPARAM_INFO
	.align		4
.L_97:
        /*0028*/ 	.byte	0x04, 0x17
        /*002a*/ 	.short	(.L_99 - .L_98)
.L_98:
        /*002c*/ 	.word	0x00000000
        /*0030*/ 	.short	0x0002
        /*0032*/ 	.short	0x000c
        /*0034*/ 	.byte	0x00, 0xf0, 0x11, 0x00


	//----- nvinfo : EIATTR_KPARAM_INFO
	.align		4
.L_99:
        /*0038*/ 	.byte	0x04, 0x17
        /*003a*/ 	.short	(.L_101 - .L_100)
.L_100:
        /*003c*/ 	.word	0x00000000
        /*0040*/ 	.short	0x0001
        /*0042*/ 	.short	0x0008
        /*0044*/ 	.byte	0x00, 0xf0, 0x11, 0x00


	//----- nvinfo : EIATTR_KPARAM_INFO
	.align		4
.L_101:
        /*0048*/ 	.byte	0x04, 0x17
        /*004a*/ 	.short	(.L_103 - .L_102)
.L_102:
        /*004c*/ 	.word	0x00000000
        /*0050*/ 	.short	0x0000
        /*0052*/ 	.short	0x0000
        /*0054*/ 	.byte	0x00, 0xf5, 0x21, 0x00


	//----- nvinfo : EIATTR_SPARSE_MMA_MASK
	.align		4
.L_103:
        /*0058*/ 	.byte	0x03, 0x50
        /*005a*/ 	.short	0x0000


	//----- nvinfo : EIATTR_MAXREG_COUNT
	.align		4
        /*005c*/ 	.byte	0x03, 0x1b
        /*005e*/ 	.short	0x00ff


	//----- nvinfo : EIATTR_MERCURY_ISA_VERSION
	.align		4
        /*0060*/ 	.byte	0x03, 0x5f
        /*0062*/ 	.short	0x0101


	//----- nvinfo : EIATTR_VRC_CTA_INIT_COUNT
	.align		4
        /*0064*/ 	.byte	0x02, 0x4a
	.zero		1
	.zero		1


	//----- nvinfo : EIATTR_EXIT_INSTR_OFFSETS
	.align		4
        /*0068*/ 	.byte	0x04, 0x1c
        /*006a*/ 	.short	(.L_105 - .L_104)


	//   ....[0]....
.L_104:
        /*006c*/ 	.word	0x00000070


	//   ....[1]....
        /*0070*/ 	.word	0x000000a0


	//   ....[2]....
        /*0074*/ 	.word	0x00001290


	//   ....[3]....
        /*0078*/ 	.word	0x00002010


	//   ....[4]....
        /*007c*/ 	.word	0x00002730


	//   ....[5]....
        /*0080*/ 	.word	0x00002ad0


	//----- nvinfo : EIATTR_CRS_STACK_SIZE
	.align		4
.L_105:
        /*0084*/ 	.byte	0x04, 0x1e
        /*0086*/ 	.short	(.L_107 - .L_106)
.L_106:
        /*0088*/ 	.word	0x00000000


	//----- nvinfo : EIATTR_CBANK_PARAM_SIZE
	.align		4
.L_107:
        /*008c*/ 	.byte	0x03, 0x19
        /*008e*/ 	.short	0x0020


	//----- nvinfo : EIATTR_PARAM_CBANK
	.align		4
        /*0090*/ 	.byte	0x04, 0x0a
        /*0092*/ 	.short	(.L_109 - .L_108)
	.align		4
.L_108:
        /*0094*/ 	.word	index@(.nv.constant0._Z14gpu_rad_sweep1PfjjjS_)
        /*0098*/ 	.short	0x0380
        /*009a*/ 	.short	0x0020


	//----- nvinfo : EIATTR_SW_WAR
	.align		4
.L_109:
        /*009c*/ 	.byte	0x04, 0x36
        /*009e*/ 	.short	(.L_111 - .L_110)
.L_110:
        /*00a0*/ 	.word	0x00000008
.L_111:


//--------------------- .nv.callgraph             --------------------------
	.section	.nv.callgraph,"",@"SHT_CUDA_CALLGRAPH"
	.align	4
	.sectionentsize	8
	.align		4
        /*0000*/ 	.word	0x00000000
	.align		4
        /*0004*/ 	.word	0xffffffff
	.align		4
        /*0008*/ 	.word	0x00000000
	.align		4
        /*000c*/ 	.word	0xfffffffe
	.align		4
        /*0010*/ 	.word	0x00000000
	.align		4
        /*0014*/ 	.word	0xfffffffd
	.align		4
        /*0018*/ 	.word	0x00000000
	.align		4
        /*001c*/ 	.word	0xfffffffc


//--------------------- .text._Z14gpu_rad_sweep4PfjjjS_ --------------------------
	.section	.text._Z14gpu_rad_sweep4PfjjjS_,"ax",@progbits
	.align	128
        .global         _Z14gpu_rad_sweep4PfjjjS_
        .type           _Z14gpu_rad_sweep4PfjjjS_,@function
        .size           _Z14gpu_rad_sweep4PfjjjS_,(.L_x_242 - _Z14gpu_rad_sweep4PfjjjS_)
        .other          _Z14gpu_rad_sweep4PfjjjS_,@"STO_CUDA_ENTRY STV_DEFAULT"
_Z14gpu_rad_sweep4PfjjjS_:
.text._Z14gpu_rad_sweep4PfjjjS_:
[----:B------:R-:W0:Y:S01]  /*0000*/  LDC R1, c[0x0][0x37c] ;  /* 0x0000df00ff017b82 */ /* 0x000e220000000800 */
[----:B------:R-:W1:Y:S01]  /*0010*/  S2R R4, SR_TID.X ;  /* 0x0000000000047919 */ /* 0x000e620000002100 */
[----:B0-----:R-:W-:Y:S01]  /*0020*/  IADD3 R1, PT, PT, R1, -0x3c00, RZ ;  /* 0xffffc40001017810 */ /* 0x001fe20007ffe0ff */
[----:B------:R-:W-:-:S03]  /*0030*/  UMOV UR4, URZ ;  /* 0x000000ff00047c82 */ /* 0x000fc60008000000 */
[C---:B------:R-:W-:Y:S02]  /*0040*/  R2UR UR16, R1.reuse ;  /* 0x00000000011072ca */ /* 0x040fe400000e0000 */
[----:B------:R-:W-:-:S11]  /*0050*/  R2UR UR15, R1 ;  /* 0x00000000010f72ca */ /* 0x000fd600000e0000 */
[----:B-1----:R-:W-:-:S12]  /*0060*/  UIADD3 UR16, UPT, UPT, UR16, 0x1e00, URZ ;  /* 0x00001e0010107890 */ /* 0x002fd8000fffe0ff */
.L_x_0:
[----:B------:R-:W-:Y:S02]  /*0070*/  UIADD3 UR5, UPT, UPT, UR4, 0x40, URZ ;  /* 0x0000004004057890 */ /* 0x000fe4000fffe0ff */
[----:B------:R-:W-:Y:S02]  /*0080*/  UIADD3 UR7, UPT, UPT, UR4, 0x80, URZ ;  /* 0x0000008004077890 */ /* 0x000fe4000fffe0ff */
[----:B------:R-:W-:Y:S02]  /*0090*/  UIADD3 UR8, UPT, UPT, UR4, 0xc0, URZ ;  /* 0x000000c004087890 */ /* 0x000fe4000fffe0ff */
[----:B------:R-:W-:Y:S02]  /*00a0*/  ULEA UR17, UR4, UR16, 0x2 ;  /* 0x0000001004117291 */ /* 0x000fe4000f8e10ff */
[----:B------:R-:W-:Y:S02]  /*00b0*/  UIADD3 UR9, UPT, UPT, UR4, 0x100, URZ ;  /* 0x0000010004097890 */ /* 0x000fe4000fffe0ff */
[----:B------:R-:W-:-:S02]  /*00c0*/  UIADD3 UR10, UPT, UPT, UR4, 0x140, URZ ;  /* 0x00000140040a7890 */ /* 0x000fc4000fffe0ff */
[----:B------:R-:W-:Y:S02]  /*00d0*/  ULEA UR6, UR5, UR16, 0x2 ;  /* 0x0000001005067291 */ /* 0x000fe4000f8e10ff */
[----:B------:R-:W-:Y:S01]  /*00e0*/  UIADD3 UR11, UPT, UPT, UR4, 0x180, URZ ;  /* 0x00000180040b7890 */ /* 0x000fe2000fffe0ff */
[----:B------:R-:W-:Y:S01]  /*00f0*/  STL.128 [UR17], RZ ;  /* 0x000000ffff007987 */ /* 0x000fe20008100c11 */
[----:B------:R-:W-:Y:S02]  /*0100*/  ULEA UR7, UR7, UR16, 0x2 ;  /* 0x0000001007077291 */ /* 0x000fe4000f8e10ff */
[----:B------:R-:W-:Y:S01]  /*0110*/  UIADD3 UR12, UPT, UPT, UR4, 0x1c0, URZ ;  /* 0x000001c0040c7890 */ /* 0x000fe2000fffe0ff */
[----:B------:R-:W-:Y:S01]  /*0120*/  STL.128 [UR17+0x10], RZ ;  /* 0x000010ffff007987 */ /* 0x000fe20008100c11 */
[----:B------:R-:W-:Y:S02]  /*0130*/  ULEA UR8, UR8, UR16, 0x2 ;  /* 0x0000001008087291 */ /* 0x000fe4000f8e10ff */
[----:B------:R-:W-:Y:S01]  /*0140*/  UIADD3 UR13, UPT, UPT, UR4, 0x200, URZ ;  /* 0x00000200040d7890 */ /* 0x000fe2000fffe0ff */
[----:B------:R-:W-:Y:S01]  /*0150*/  STL.128 [UR17+0x20], RZ ;  /* 0x000020ffff007987 */ /* 0x000fe20008100c11 */
[----:B------:R-:W-:-:S02]  /*0160*/  ULEA UR9, UR9, UR16, 0x2 ;  /* 0x0000001009097291 */ /* 0x000fc4000f8e10ff */
[----:B------:R-:W-:Y:S01]  /*0170*/  UIADD3 UR14, UPT, UPT, UR4, 0x240, URZ ;  /* 0x00000240040e7890 */ /* 0x000fe2000fffe0ff */
[----:B------:R-:W-:Y:S01]  /*0180*/  STL.128 [UR17+0x30], RZ ;  /* 0x000030ffff007987 */ /* 0x000fe20008100c11 */
[----:B------:R-:W-:Y:S02]  /*0190*/  ULEA UR10, UR10, UR16, 0x2 ;  /* 0x000000100a0a7291 */ /* 0x000fe4000f8e10ff */
[----:B------:R-:W-:Y:S01]  /*01a0*/  ULEA UR11, UR11, UR16, 0x2 ;  /* 0x000000100b0b7291 */ /* 0x000fe2000f8e10ff */
[----:B------:R-:W-:Y:S01]  /*01b0*/  STL.128 [UR17+0x40], RZ ;  /* 0x000040ffff007987 */ /* 0x000fe20008100c11 */
[----:B------:R-:W-:Y:S02]  /*01c0*/  ULEA UR12, UR12, UR16, 0x2 ;  /* 0x000000100c0c7291 */ /* 0x000fe4000f8e10ff */
[----:B------:R-:W-:Y:S01]  /*01d0*/  ULEA UR13, UR13, UR16, 0x2 ;  /* 0x000000100d0d7291 */ /* 0x000fe2000f8e10ff */
[----:B------:R-:W-:Y:S01]  /*01e0*/  STL.128 [UR17+0x50], RZ ;  /* 0x000050ffff007987 */ /* 0x000fe20008100c11 */
[----:B------:R-:W-:-:S02]  /*01f0*/  ULEA UR5, UR14, UR16, 0x2 ;  /* 0x000000100e057291 */ /* 0x000fc4000f8e10ff */
[----:B------:R-:W-:Y:S01]  /*0200*/  UIADD3 UR4, UPT, UPT, UR4, 0x280, URZ ;  /* 0x0000028004047890 */ /* 0x000fe2000fffe0ff */
[----:B------:R-:W-:Y:S03]  /*0210*/  STL.128 [UR17+0x60], RZ ;  /* 0x000060ffff007987 */ /* 0x000fe60008100c11 */
[----:B------:R-:W-:Y:S01]  /*0220*/  UISETP.NE.AND UP0, UPT, UR4, 0x780, UPT ;  /* 0x000007800400788c */ /* 0x000fe2000bf05270 */
[----:B------:R-:W-:Y:S04]  /*0230*/  STL.128 [UR17+0x70], RZ ;  /* 0x000070ffff007987 */ /* 0x000fe80008100c11 */
        /* <DEDUP_REMOVED lines=8> */
[----:B------:R-:W-:Y:S04]  /*02c0*/  STL.128 [UR6], RZ ;  /* 0x000000ffff007987 */ /* 0x000fe80008100c06 */
        /* <DEDUP_REMOVED lines=142> */
[----:B------:R-:W-:Y:S01]  /*0bb0*/  STL.128 [UR5+0xf0], RZ ;  /* 0x0000f0ffff007987 */ /* 0x000fe20008100c05 */
[----:B------:R-:W-:Y:S05]  /*0bc0*/  BRA.U UP0, `(.L_x_0) ;  /* 0xfffffff500287547 */ /* 0x000fea000b83ffff */
[----:B------:R-:W0:Y:S01]  /*0bd0*/  S2UR UR6, SR_CgaCtaId ;  /* 0x00000000000679c3 */ /* 0x000e220000008800 */
[----:B------:R-:W-:Y:S01]  /*0be0*/  UMOV UR4, 0x400 ;  /* 0x0000040000047882 */ /* 0x000fe20000000000 */
[----:B------:R-:W-:Y:S01]  /*0bf0*/  ISETP.NE.AND P0, PT, R4, RZ, PT ;  /* 0x000000ff0400720c */ /* 0x000fe20003f05270 */
[----:B------:R-:W-:Y:S01]  /*0c00*/  UIADD3 UR5, UPT, UPT, UR4, 0x40, URZ ;  /* 0x0000004004057890 */ /* 0x000fe2000fffe0ff */
[----:B------:R-:W-:Y:S01]  /*0c10*/  BSSY.RECONVERGENT B0, `(.L_x_1) ;  /* 0x0000032000007945 */ /* 0x000fe20003800200 */
[----:B0-----:R-:W-:Y:S02]  /*0c20*/  ULEA UR4, UR6, UR4, 0x18 ;  /* 0x0000000406047291 */ /* 0x001fe4000f8ec0ff */
[----:B------:R-:W-:-:S04]  /*0c30*/  ULEA UR5, UR6, UR5, 0x18 ;  /* 0x0000000506057291 */ /* 0x000fc8000f8ec0ff */
[C---:B------:R-:W-:Y:S02]  /*0c40*/  LEA R6, R4.reuse, UR4, 0x3 ;  /* 0x0000000404067c11 */ /* 0x040fe4000f8e18ff */
[----:B------:R-:W-:-:S03]  /*0c50*/  LEA R5, R4, UR5, 0x3 ;  /* 0x0000000504057c11 */ /* 0x000fc6000f8e18ff */
[----:B------:R0:W-:Y:S04]  /*0c60*/  STS.64 [R6], RZ ;  /* 0x000000ff06007388 */ /* 0x0001e80000000a00 */
[----:B------:R0:W-:Y:S01]  /*0c70*/  STS.64 [R5], RZ ;  /* 0x000000ff05007388 */ /* 0x0001e20000000a00 */
[----:B------:R-:W-:Y:S06]  /*0c80*/  BAR.SYNC.DEFER_BLOCKING 0x0 ;  /* 0x0000000000007b1d */ /* 0x000fec0000010000 */
[----:B------:R-:W-:Y:S05]  /*0c90*/  @P0 BRA `(.L_x_2) ;  /* 0x0000000000a40947 */ /* 0x000fea0003800000 */
[----:B------:R-:W1:Y:S01]  /*0ca0*/  LDCU UR5, c[0x0][0x388] ;  /* 0x00007100ff0577ac */ /* 0x000e620008000800 */
[----:B------:R-:W2:Y:S01]  /*0cb0*/  S2UR UR4, SR_CTAID.X ;  /* 0x00000000000479c3 */ /* 0x000ea20000002500 */
[----:B-1----:R-:W-:-:S04]  /*0cc0*/  I2FP.F32.U32 R8, UR5 ;  /* 0x0000000500087c45 */ /* 0x002fc80008201000 */
[----:B------:R-:W1:Y:S01]  /*0cd0*/  MUFU.RCP R3, R8 ;  /* 0x0000000800037308 */ /* 0x000e620000001000 */
[----:B--2---:R-:W-:-:S05]  /*0ce0*/  I2FP.F32.U32 R9, UR4 ;  /* 0x0000000400097c45 */ /* 0x004fca0008201000 */
[----:B------:R-:W-:-:S04]  /*0cf0*/  FADD R9, R9, 1 ;  /* 0x3f80000009097421 */ /* 0x000fc80000000000 */
[----:B------:R-:W2:Y:S01]  /*0d00*/  FCHK P0, R9, R8 ;  /* 0x0000000809007302 */ /* 0x000ea20000000000 */
[----:B-1----:R-:W-:-:S04]  /*0d10*/  FFMA R0, -R8, R3, 1 ;  /* 0x3f80000008007423 */ /* 0x002fc80000000103 */
[----:B------:R-:W-:-:S04]  /*0d20*/  FFMA R0, R3, R0, R3 ;  /* 0x0000000003007223 */ /* 0x000fc80000000003 */
[----:B------:R-:W-:-:S04]  /*0d30*/  FFMA R3, R9, R0, RZ ;  /* 0x0000000009037223 */ /* 0x000fc800000000ff */
[----:B------:R-:W-:-:S04]  /*0d40*/  FFMA R2, -R8, R3, R9 ;  /* 0x0000000308027223 */ /* 0x000fc80000000109 */
[----:B------:R-:W-:Y:S01]  /*0d50*/  FFMA R2, R0, R2, R3 ;  /* 0x0000000200027223 */ /* 0x000fe20000000003 */
[----:B--2---:R-:W-:Y:S06]  /*0d60*/  @!P0 BRA `(.L_x_3) ;  /* 0x0000000000148947 */ /* 0x004fec0003800000 */
[----:B------:R-:W-:Y:S02]  /*0d70*/  MOV R3, R9 ;  /* 0x0000000900037202 */ /* 0x000fe40000000f00 */
[----:B------:R-:W-:Y:S02]  /*0d80*/  MOV R0, R8 ;  /* 0x0000000800007202 */ /* 0x000fe40000000f00 */
[----:B------:R-:W-:-:S07]  /*0d90*/  MOV R12, 0xdb0 ;  /* 0x00000db0000c7802 */ /* 0x000fce0000000f00 */
[----:B0-----:R-:W-:Y:S05]  /*0da0*/  CALL.REL.NOINC `($__internal_0_$__cuda_sm3x_div_rn_noftz_f32_slowpath) ;  /* 0x0000001c004c7944 */ /* 0x001fea0003c00000 */
[----:B------:R-:W-:-:S07]  /*0db0*/  MOV R2, R3 ;  /* 0x0000000300027202 */ /* 0x000fce0000000f00 */
.L_x_3:
[----:B------:R-:W1:Y:S01]  /*0dc0*/  S2UR UR5, SR_CgaCtaId ;  /* 0x00000000000579c3 */ /* 0x000e620000008800 */
[----:B------:R-:W2:Y:S01]  /*0dd0*/  MUFU.RCP R3, R8 ;  /* 0x0000000800037308 */ /* 0x000ea20000001000 */
[----:B------:R-:W-:Y:S01]  /*0de0*/  FMUL R9, R9, 0.80000001192092895508 ;  /* 0x3f4ccccd09097820 */ /* 0x000fe20000400000 */
[----:B------:R-:W-:-:S06]  /*0df0*/  UMOV UR4, 0x400 ;  /* 0x0000040000047882 */ /* 0x000fcc0000000000 */
[----:B------:R-:W3:Y:S01]  /*0e00*/  FCHK P0, R9, R8 ;  /* 0x0000000809007302 */ /* 0x000ee20000000000 */
[----:B--2---:R-:W-:-:S04]  /*0e10*/  FFMA R0, -R8, R3, 1 ;  /* 0x3f80000008007423 */ /* 0x004fc80000000103 */
[----:B------:R-:W-:Y:S01]  /*0e20*/  FFMA R3, R3, R0, R3 ;  /* 0x0000000003037223 */ /* 0x000fe20000000003 */
[----:B-1----:R-:W-:-:S03]  /*0e30*/  ULEA UR4, UR5, UR4, 0x18 ;  /* 0x0000000405047291 */ /* 0x002fc6000f8ec0ff */
[----:B------:R-:W-:-:S04]  /*0e40*/  FFMA R0, R3, R9, RZ ;  /* 0x0000000903007223 */ /* 0x000fc800000000ff */
[----:B------:R-:W-:Y:S02]  /*0e50*/  FFMA R7, -R8, R0, R9 ;  /* 0x0000000008077223 */ /* 0x000fe40000000109 */
[----:B------:R1:W-:Y:S02]  /*0e60*/  STS [UR4+0x58], R2 ;  /* 0x00005802ff007988 */ /* 0x0003e40008000804 */
[----:B------:R-:W-:Y:S01]  /*0e70*/  FFMA R3, R3, R7, R0 ;  /* 0x0000000703037223 */ /* 0x000fe20000000000 */
[----:B---3--:R-:W-:Y:S06]  /*0e80*/  @!P0 BRA `(.L_x_4) ;  /* 0x0000000000108947 */ /* 0x008fec0003800000 */
[----:B------:R-:W-:Y:S02]  /*0e90*/  MOV R3, R9 ;  /* 0x0000000900037202 */ /* 0x000fe40000000f00 */
[----:B------:R-:W-:Y:S02]  /*0ea0*/  MOV R0, R8 ;  /* 0x0000000800007202 */ /* 0x000fe40000000f00 */
[----:B------:R-:W-:-:S07]  /*0eb0*/  MOV R12, 0xed0 ;  /* 0x00000ed0000c7802 */ /* 0x000fce0000000f00 */
[----:B01----:R-:W-:Y:S05]  /*0ec0*/  CALL.REL.NOINC `($__internal_0_$__cuda_sm3x_div_rn_noftz_f32_slowpath) ;  /* 0x0000001c00047944 */ /* 0x003fea0003c00000 */
.L_x_4:
[----:B------:R-:W2:Y:S01]  /*0ed0*/  S2UR UR5, SR_CgaCtaId ;  /* 0x00000000000579c3 */ /* 0x000ea20000008800 */
[----:B------:R-:W-:Y:S01]  /*0ee0*/  UMOV UR4, 0x400 ;  /* 0x0000040000047882 */ /* 0x000fe20000000000 */
[----:B------:R3:W-:Y:S04]  /*0ef0*/  STL.64 [R1+0x1e00], R2 ;  /* 0x001e000201007387 */ /* 0x0007e80000100a00 */
[----:B------:R3:W-:Y:S01]  /*0f00*/  STL.64 [UR15], R2 ;  /* 0x00000002ff007987 */ /* 0x0007e20008100a0f */
[----:B--2---:R-:W-:-:S09]  /*0f10*/  ULEA UR4, UR5, UR4, 0x18 ;  /* 0x0000000405047291 */ /* 0x004fd2000f8ec0ff */
[----:B------:R3:W-:Y:S03]  /*0f20*/  STS [UR4+0x5c], R3 ;  /* 0x00005c03ff007988 */ /* 0x0007e60008000804 */
.L_x_2:
[----:B------:R-:W-:Y:S05]  /*0f30*/  BSYNC.RECONVERGENT B0 ;  /* 0x0000000000007941 */ /* 0x000fea0003800200 */
.L_x_1:
[----:B------:R-:W2:Y:S02]  /*0f40*/  LDCU UR4, c[0x0][0x390] ;  /* 0x00007200ff0477ac */ /* 0x000ea40008000800 */
[----:B--2---:R-:W-:Y:S01]  /*0f50*/  UISETP.NE.AND UP0, UPT, UR4, URZ, UPT ;  /* 0x000000ff0400728c */ /* 0x004fe2000bf05270 */
[----:B------:R-:W-:Y:S08]  /*0f60*/  BAR.SYNC.DEFER_BLOCKING 0x0 ;  /* 0x0000000000007b1d */ /* 0x000ff00000010000 */
[----:B------:R-:W-:Y:S05]  /*0f70*/  BRA.U !UP0, `(.L_x_5) ;  /* 0x0000000d08647547 */ /* 0x000fea000b800000 */
[----:B------:R-:W-:Y:S01]  /*0f80*/  UMOV UR4, URZ ;  /* 0x000000ff00047c82 */ /* 0x000fe20008000000 */
[----:B------:R-:W-:-:S05]  /*0f90*/  UMOV UR6, UR16 ;  /* 0x0000001000067c82 */ /* 0x000fca0008000000 */
.L_x_30:
[----:B------:R-:W-:Y:S01]  /*0fa0*/  ISETP.NE.AND P0, PT, R4, RZ, PT ;  /* 0x000000ff0400720c */ /* 0x000fe20003f05270 */
[----:B------:R-:W-:Y:S01]  /*0fb0*/  UMOV UR7, UR6 ;  /* 0x0000000600077c82 */ /* 0x000fe20008000000 */
[----:B------:R-:W-:Y:S11]  /*0fc0*/  BSSY.RECONVERGENT B0, `(.L_x_6) ;  /* 0x000002f000007945 */ /* 0x000ff60003800200 */
[----:B-123--:R-:W-:Y:S05]  /*0fd0*/  @P0 BRA `(.L_x_7) ;  /* 0x0000000000080947 */ /* 0x00efea0003800000 */
[----:B------:R-:W5:Y:S01]  /*0fe0*/  LDL.64 R10, [UR6+0x8] ;  /* 0x00000806ff0a7983 */ /* 0x000f620008100a00 */
[----:B------:R-:W-:Y:S05]  /*0ff0*/  BRA `(.L_x_8) ;  /* 0x0000000000ac7947 */ /* 0x000fea0003800000 */
.L_x_7:
[----:B------:R-:W2:Y:S01]  /*1000*/  LDL.128 R8, [UR6] ;  /* 0x00000006ff087983 */ /* 0x000ea20008100c00 */
[----:B------:R-:W-:Y:S01]  /*1010*/  HFMA2 R7, -RZ, RZ, 1.57421875, -19.203125 ;  /* 0x3e4ccccdff077431 */ /* 0x000fe200000001ff */
[----:B-1-3--:R-:W-:Y:S01]  /*1020*/  MOV R2, 0x40a00000 ;  /* 0x40a0000000027802 */ /* 0x00afe20000000f00 */
[----:B------:R-:W-:Y:S01]  /*1030*/  BSSY.RECONVERGENT B1, `(.L_x_9) ;  /* 0x0000012000017945 */ /* 0x000fe20003800200 */
[----:B------:R-:W1:Y:S02]  /*1040*/  LDS.64 R16, [R6] ;  /* 0x0000000006107984 */ /* 0x000e640000000a00 */
[----:B-1----:R-:W-:-:S04]  /*1050*/  FMUL R3, R17, 1.3999999761581420898 ;  /* 0x3fb3333311037820 */ /* 0x002fc80000400000 */
[----:B------:R-:W-:-:S04]  /*1060*/  FFMA R3, R16, 1.7000000476837158203, R3 ;  /* 0x3fd9999a10037823 */ /* 0x000fc80000000003 */
[----:B--2---:R-:W-:-:S04]  /*1070*/  FADD R0, R3, R8 ;  /* 0x0000000803007221 */ /* 0x004fc80000000000 */
[----:B------:R-:W-:Y:S01]  /*1080*/  FFMA R3, R9, 0.60000002384185791016, R0 ;  /* 0x3f19999a09037823 */ /* 0x000fe20000000000 */
[----:B------:R-:W-:-:S03]  /*1090*/  FFMA R0, R7, -R2, 1 ;  /* 0x3f80000007007423 */ /* 0x000fc60000000802 */
[----:B------:R-:W-:Y:S01]  /*10a0*/  FFMA R3, R10, 0.30000001192092895508, R3 ;  /* 0x3e99999a0a037823 */ /* 0x000fe20000000003 */
[----:B------:R-:W-:-:S03]  /*10b0*/  FFMA R0, R0, R7, 0.20000000298023223877 ;  /* 0x3e4ccccd00007423 */ /* 0x000fc60000000007 */
[----:B------:R-:W1:Y:S01]  /*10c0*/  FCHK P0, R3, 5 ;  /* 0x40a0000003007902 */ /* 0x000e620000000000 */
[----:B------:R-:W-:-:S04]  /*10d0*/  FFMA R2, R3, R0, RZ ;  /* 0x0000000003027223 */ /* 0x000fc800000000ff */
[----:B------:R-:W-:-:S04]  /*10e0*/  FFMA R7, R2, -5, R3 ;  /* 0xc0a0000002077823 */ /* 0x000fc80000000003 */
[----:B------:R-:W-:Y:S01]  /*10f0*/  FFMA R2, R0, R7, R2 ;  /* 0x0000000700027223 */ /* 0x000fe20000000002 */
[----:B-1----:R-:W-:Y:S06]  /*1100*/  @!P0 BRA `(.L_x_10) ;  /* 0x0000000000108947 */ /* 0x002fec0003800000 */
[----:B------:R-:W-:Y:S02]  /*1110*/  MOV R0, 0x40a00000 ;  /* 0x40a0000000007802 */ /* 0x000fe40000000f00 */
[----:B------:R-:W-:-:S07]  /*1120*/  MOV R12, 0x1140 ;  /* 0x00001140000c7802 */ /* 0x000fce0000000f00 */
[----:B0-----:R-:W-:Y:S05]  /*1130*/  CALL.REL.NOINC `($__internal_0_$__cuda_sm3x_div_rn_noftz_f32_slowpath) ;  /* 0x0000001800687944 */ /* 0x001fea0003c00000 */
[----:B------:R-:W-:-:S07]  /*1140*/  IMAD.MOV.U32 R2, RZ, RZ, R3 ;  /* 0x000000ffff027224 */ /* 0x000fce00078e0003 */
.L_x_10:
[----:B------:R-:W-:Y:S05]  /*1150*/  BSYNC.RECONVERGENT B1 ;  /* 0x0000000000017941 */ /* 0x000fea0003800200 */
.L_x_9:
[----:B------:R-:W-:Y:S01]  /*1160*/  FMUL R8, R8, 1.3999999761581420898 ;  /* 0x3fb3333308087820 */ /* 0x000fe20000400000 */
[----:B------:R-:W-:Y:S01]  /*1170*/  HFMA2 R3, -RZ, RZ, 1.57421875, -19.203125 ;  /* 0x3e4ccccdff037431 */ /* 0x000fe200000001ff */
[----:B------:R-:W-:Y:S01]  /*1180*/  MOV R12, 0x40a00000 ;  /* 0x40a00000000c7802 */ /* 0x000fe20000000f00 */
[----:B------:R-:W-:Y:S01]  /*1190*/  BSSY.RECONVERGENT B1, `(.L_x_11) ;  /* 0x0000010000017945 */ /* 0x000fe20003800200 */
[----:B------:R-:W-:-:S04]  /*11a0*/  FFMA R8, R17, 1.7000000476837158203, R8 ;  /* 0x3fd9999a11087823 */ /* 0x000fc80000000008 */
[----:B------:R-:W-:Y:S01]  /*11b0*/  FADD R9, R9, R8 ;  /* 0x0000000809097221 */ /* 0x000fe20000000000 */
[----:B------:R-:W-:-:S03]  /*11c0*/  FFMA R12, R3, -R12, 1 ;  /* 0x3f800000030c7423 */ /* 0x000fc6000000080c */
[----:B------:R-:W-:Y:S01]  /*11d0*/  FFMA R0, R10, 0.60000002384185791016, R9 ;  /* 0x3f19999a0a007823 */ /* 0x000fe20000000009 */
[----:B------:R-:W-:-:S03]  /*11e0*/  FFMA R3, R12, R3, 0.20000000298023223877 ;  /* 0x3e4ccccd0c037423 */ /* 0x000fc60000000003 */
[----:B------:R-:W-:-:S04]  /*11f0*/  FFMA R9, R11, 0.30000001192092895508, R0 ;  /* 0x3e99999a0b097823 */ /* 0x000fc80000000000 */
[----:B------:R-:W1:Y:S01]  /*1200*/  FCHK P0, R9, 5 ;  /* 0x40a0000009007902 */ /* 0x000e620000000000 */
[----:B------:R-:W-:-:S04]  /*1210*/  FFMA R0, R3, R9, RZ ;  /* 0x0000000903007223 */ /* 0x000fc800000000ff */
[----:B------:R-:W-:-:S04]  /*1220*/  FFMA R7, R0, -5, R9 ;  /* 0xc0a0000000077823 */ /* 0x000fc80000000009 */
[----:B------:R-:W-:Y:S01]  /*1230*/  FFMA R3, R3, R7, R0 ;  /* 0x0000000703037223 */ /* 0x000fe20000000000 */
[----:B-1----:R-:W-:Y:S06]  /*1240*/  @!P0 BRA `(.L_x_12) ;  /* 0x0000000000108947 */ /* 0x002fec0003800000 */
[----:B------:R-:W-:Y:S02]  /*1250*/  MOV R3, R9 ;  /* 0x0000000900037202 */ /* 0x000fe40000000f00 */
[----:B------:R-:W-:Y:S02]  /*1260*/  MOV R0, 0x40a00000 ;  /* 0x40a0000000007802 */ /* 0x000fe40000000f00 */
[----:B------:R-:W-:-:S07]  /*1270*/  MOV R12, 0x1290 ;  /* 0x00001290000c7802 */ /* 0x000fce0000000f00 */
[----:B0-----:R-:W-:Y:S05]  /*1280*/  CALL.REL.NOINC `($__internal_0_$__cuda_sm3x_div_rn_noftz_f32_slowpath) ;  /* 0x0000001800147944 */ /* 0x001fea0003c00000 */
.L_x_12:
[----:B------:R-:W-:Y:S05]  /*1290*/  BSYNC.RECONVERGENT B1 ;  /* 0x0000000000017941 */ /* 0x000fea0003800200 */
.L_x_11:
[----:B------:R1:W-:Y:S02]  /*12a0*/  STL.64 [UR15], R2 ;  /* 0x00000002ff007987 */ /* 0x0003e40008100a0f */
.L_x_8:
[----:B------:R-:W-:Y:S05]  /*12b0*/  BSYNC.RECONVERGENT B0 ;  /* 0x0000000000007941 */ /* 0x000fea0003800200 */
.L_x_6:
[----:B------:R-:W-:Y:S01]  /*12c0*/  HFMA2 R17, -RZ, RZ, 0, 0 ;  /* 0x00000000ff117431 */ /* 0x000fe200000001ff */
[----:B------:R-:W-:-:S06]  /*12d0*/  UMOV UR5, URZ ;  /* 0x000000ff00057c82 */ /* 0x000fcc0008000000 */
.L_x_21:
[----:B--2---:R-:W2:Y:S04]  /*12e0*/  LDL.64 R8, [R17+UR6] ;  /* 0x0000000611087983 */ /* 0x004ea80008100a00 */
[----:B-1-3--:R-:W3:Y:S01]  /*12f0*/  LDL R2, [R17+UR6+0x10] ;  /* 0x0000100611027983 */ /* 0x00aee20008100800 */
[----:B------:R-:W-:Y:S01]  /*1300*/  MOV R7, 0x3e4ccccd ;  /* 0x3e4ccccd00077802 */ /* 0x000fe20000000f00 */
[----:B------:R-:W-:Y:S01]  /*1310*/  UIADD3 UR5, UPT, UPT, UR5, 0x4, URZ ;  /* 0x0000000405057890 */ /* 0x000fe2000fffe0ff */
[----:B------:R-:W-:Y:S01]  /*1320*/  BSSY.RECONVERGENT B0, `(.L_x_13) ;  /* 0x0000015000007945 */ /* 0x000fe20003800200 */
[----:B------:R-:W-:Y:S02]  /*1330*/  IADD3 R18, PT, PT, R17, UR6, RZ ;  /* 0x0000000611127c10 */ /* 0x000fe4000fffe0ff */
[----:B------:R-:W-:Y:S01]  /*1340*/  UISETP.NE.AND UP0, UPT, UR5, 0x77c, UPT ;  /* 0x0000077c0500788c */ /* 0x000fe2000bf05270 */
[----:B--2---:R-:W-:-:S04]  /*1350*/  FMUL R3, R9, 1.3999999761581420898 ;  /* 0x3fb3333309037820 */ /* 0x004fc80000400000 */
[----:B------:R-:W-:Y:S01]  /*1360*/  FFMA R3, R8, 1.7000000476837158203, R3 ;  /* 0x3fd9999a08037823 */ /* 0x000fe20000000003 */
[----:B------:R-:W-:-:S03]  /*1370*/  MOV R8, 0x40a00000 ;  /* 0x40a0000000087802 */ /* 0x000fc60000000f00 */
[----:B-----5:R-:W-:Y:S02]  /*1380*/  FADD R0, R3, R10 ;  /* 0x0000000a03007221 */ /* 0x020fe40000000000 */
[----:B------:R-:W-:Y:S02]  /*1390*/  FFMA R8, R7, -R8, 1 ;  /* 0x3f80000007087423 */ /* 0x000fe40000000808 */
[----:B------:R-:W-:Y:S02]  /*13a0*/  FFMA R3, R11, 0.60000002384185791016, R0 ;  /* 0x3f19999a0b037823 */ /* 0x000fe40000000000 */
[----:B------:R-:W-:Y:S02]  /*13b0*/  FFMA R0, R8, R7, 0.20000000298023223877 ;  /* 0x3e4ccccd08007423 */ /* 0x000fe40000000007 */
[----:B---3--:R-:W-:-:S04]  /*13c0*/  FFMA R8, R2, 0.30000001192092895508, R3 ;  /* 0x3e99999a02087823 */ /* 0x008fc80000000003 */
[----:B------:R-:W1:Y:S01]  /*13d0*/  FCHK P0, R8, 5 ;  /* 0x40a0000008007902 */ /* 0x000e620000000000 */
[----:B------:R-:W-:-:S04]  /*13e0*/  FFMA R3, R0, R8, RZ ;  /* 0x0000000800037223 */ /* 0x000fc800000000ff */
[----:B------:R-:W-:-:S04]  /*13f0*/  FFMA R7, R3, -5, R8 ;  /* 0xc0a0000003077823 */ /* 0x000fc80000000008 */
[----:B------:R-:W-:Y:S01]  /*1400*/  FFMA R12, R0, R7, R3 ;  /* 0x00000007000c7223 */ /* 0x000fe20000000003 */
[----:B-1----:R-:W-:Y:S06]  /*1410*/  @!P0 BRA `(.L_x_14) ;  /* 0x0000000000148947 */ /* 0x002fec0003800000 */
[----:B------:R-:W-:Y:S01]  /*1420*/  MOV R3, R8 ;  /* 0x0000000800037202 */ /* 0x000fe20000000f00 */
[----:B------:R-:W-:Y:S01]  /*1430*/  IMAD.MOV.U32 R0, RZ, RZ, 0x40a00000 ;  /* 0x40a00000ff007424 */ /* 0x000fe200078e00ff */
[----:B------:R-:W-:-:S07]  /*1440*/  MOV R12, 0x1460 ;  /* 0x00001460000c7802 */ /* 0x000fce0000000f00 */
[----:B0-----:R-:W-:Y:S05]  /*1450*/  CALL.REL.NOINC `($__internal_0_$__cuda_sm3x_div_rn_noftz_f32_slowpath) ;  /* 0x0000001400a07944 */ /* 0x001fea0003c00000 */
[----:B------:R-:W-:-:S07]  /*1460*/  MOV R12, R3 ;  /* 0x00000003000c7202 */ /* 0x000fce0000000f00 */
.L_x_14:
[----:B------:R-:W-:Y:S05]  /*1470*/  BSYNC.RECONVERGENT B0 ;  /* 0x0000000000007941 */ /* 0x000fea0003800200 */
.L_x_13:
[----:B------:R1:W-:Y:S04]  /*1480*/  STL [R17+UR15+0x8], R12 ;  /* 0x0000080c11007987 */ /* 0x0003e8000810080f */
[----:B------:R-:W2:Y:S01]  /*1490*/  LDL R8, [R18+0x14] ;  /* 0x0000140012087983 */ /* 0x000ea20000100800 */
[----:B------:R-:W-:Y:S01]  /*14a0*/  FMUL R0, R10, 1.3999999761581420898 ;  /* 0x3fb333330a007820 */ /* 0x000fe20000400000 */
[----:B------:R-:W-:Y:S01]  /*14b0*/  HFMA2 R7, -RZ, RZ, 1.57421875, -19.203125 ;  /* 0x3e4ccccdff077431 */ /* 0x000fe200000001ff */
[----:B------:R-:W-:Y:S01]  /*14c0*/  MOV R14, 0x40a00000 ;  /* 0x40a00000000e7802 */ /* 0x000fe20000000f00 */
[----:B------:R-:W-:Y:S01]  /*14d0*/  BSSY.RECONVERGENT B0, `(.L_x_15) ;  /* 0x0000012000007945 */ /* 0x000fe20003800200 */
[----:B------:R-:W-:Y:S01]  /*14e0*/  FFMA R0, R9, 1.7000000476837158203, R0 ;  /* 0x3fd9999a09007823 */ /* 0x000fe20000000000 */
[----:B------:R-:W-:-:S03]  /*14f0*/  IADD3 R9, PT, PT, R17, UR15, RZ ;  /* 0x0000000f11097c10 */ /* 0x000fc6000fffe0ff */
[----:B------:R-:W-:Y:S01]  /*1500*/  FADD R3, R0, R11 ;  /* 0x0000000b00037221 */ /* 0x000fe20000000000 */
[----:B------:R-:W-:-:S03]  /*1510*/  FFMA R0, R7, -R14, 1 ;  /* 0x3f80000007007423 */ /* 0x000fc6000000080e */
[----:B------:R-:W-:Y:S01]  /*1520*/  FFMA R3, R2, 0.60000002384185791016, R3 ;  /* 0x3f19999a02037823 */ /* 0x000fe20000000003 */
[----:B------:R-:W-:-:S03]  /*1530*/  FFMA R0, R0, R7, 0.20000000298023223877 ;  /* 0x3e4ccccd00007423 */ /* 0x000fc60000000007 */
[----:B--2---:R-:W-:-:S04]  /*1540*/  FFMA R14, R8, 0.30000001192092895508, R3 ;  /* 0x3e99999a080e7823 */ /* 0x004fc80000000003 */
[----:B------:R-:W2:Y:S01]  /*1550*/  FCHK P0, R14, 5 ;  /* 0x40a000000e007902 */ /* 0x000ea20000000000 */
[----:B------:R-:W-:-:S04]  /*1560*/  FFMA R3, R0, R14, RZ ;  /* 0x0000000e00037223 */ /* 0x000fc800000000ff */
[----:B-1----:R-:W-:-:S04]  /*1570*/  FFMA R12, R3, -5, R14 ;  /* 0xc0a00000030c7823 */ /* 0x002fc8000000000e */
[----:B------:R-:W-:Y:S01]  /*1580*/  FFMA R12, R0, R12, R3 ;  /* 0x0000000c000c7223 */ /* 0x000fe20000000003 */
[----:B--2---:R-:W-:Y:S06]  /*1590*/  @!P0 BRA `(.L_x_16) ;  /* 0x0000000000148947 */ /* 0x004fec0003800000 */
[----:B------:R-:W-:Y:S02]  /*15a0*/  MOV R3, R14 ;  /* 0x0000000e00037202 */ /* 0x000fe40000000f00 */
[----:B------:R-:W-:Y:S02]  /*15b0*/  MOV R0, 0x40a00000 ;  /* 0x40a0000000007802 */ /* 0x000fe40000000f00 */
[----:B------:R-:W-:-:S07]  /*15c0*/  MOV R12, 0x15e0 ;  /* 0x000015e0000c7802 */ /* 0x000fce0000000f00 */
[----:B0-----:R-:W-:Y:S05]  /*15d0*/  CALL.REL.NOINC `($__internal_0_$__cuda_sm3x_div_rn_noftz_f32_slowpath) ;  /* 0x0000001400407944 */ /* 0x001fea0003c00000 */
[----:B------:R-:W-:-:S07]  /*15e0*/  MOV R12, R3 ;  /* 0x00000003000c7202 */ /* 0x000fce0000000f00 */
.L_x_16:
[----:B------:R-:W-:Y:S05]  /*15f0*/  BSYNC.RECONVERGENT B0 ;  /* 0x0000000000007941 */ /* 0x000fea0003800200 */
.L_x_15:
[----:B------:R-:W-:Y:S01]  /*1600*/  FMUL R3, R11, 1.3999999761581420898 ;  /* 0x3fb333330b037820 */ /* 0x000fe20000400000 */
[----:B------:R1:W-:Y:S03]  /*1610*/  STL [R9+0xc], R12 ;  /* 0x00000c0c09007387 */ /* 0x0003e60000100800 */
[----:B------:R-:W-:Y:S02]  /*1620*/  FFMA R3, R10, 1.7000000476837158203, R3 ;  /* 0x3fd9999a0a037823 */ /* 0x000fe40000000003 */
[----:B------:R-:W2:Y:S01]  /*1630*/  LDL R10, [R18+0x18] ;  /* 0x00001800120a7983 */ /* 0x000ea20000100800 */
[----:B------:R-:W-:Y:S02]  /*1640*/  HFMA2 R0, -RZ, RZ, 1.57421875, -19.203125 ;  /* 0x3e4ccccdff007431 */ /* 0x000fe400000001ff */
[----:B------:R-:W-:Y:S01]  /*1650*/  FADD R3, R2, R3 ;  /* 0x0000000302037221 */ /* 0x000fe20000000000 */
[----:B------:R-:W-:Y:S01]  /*1660*/  MOV R7, 0x40a00000 ;  /* 0x40a0000000077802 */ /* 0x000fe20000000f00 */
[----:B------:R-:W-:Y:S02]  /*1670*/  BSSY.RECONVERGENT B0, `(.L_x_17) ;  /* 0x000000f000007945 */ /* 0x000fe40003800200 */
[----:B------:R-:W-:-:S02]  /*1680*/  FFMA R3, R8, 0.60000002384185791016, R3 ;  /* 0x3f19999a08037823 */ /* 0x000fc40000000003 */
[----:B------:R-:W-:-:S04]  /*1690*/  FFMA R7, R0, -R7, 1 ;  /* 0x3f80000000077423 */ /* 0x000fc80000000807 */
[----:B------:R-:W-:Y:S01]  /*16a0*/  FFMA R0, R7, R0, 0.20000000298023223877 ;  /* 0x3e4ccccd07007423 */ /* 0x000fe20000000000 */
[----:B--2---:R-:W-:-:S04]  /*16b0*/  FFMA R14, R10, 0.30000001192092895508, R3 ;  /* 0x3e99999a0a0e7823 */ /* 0x004fc80000000003 */
[----:B------:R-:W2:Y:S01]  /*16c0*/  FCHK P0, R14, 5 ;  /* 0x40a000000e007902 */ /* 0x000ea20000000000 */
[----:B------:R-:W-:-:S04]  /*16d0*/  FFMA R3, R0, R14, RZ ;  /* 0x0000000e00037223 */ /* 0x000fc800000000ff */
[----:B-1----:R-:W-:-:S04]  /*16e0*/  FFMA R12, R3, -5, R14 ;  /* 0xc0a00000030c7823 */ /* 0x002fc8000000000e */
[----:B------:R-:W-:Y:S01]  /*16f0*/  FFMA R12, R0, R12, R3 ;  /* 0x0000000c000c7223 */ /* 0x000fe20000000003 */
[----:B--2---:R-:W-:Y:S06]  /*1700*/  @!P0 BRA `(.L_x_18) ;  /* 0x0000000000148947 */ /* 0x004fec0003800000 */
[----:B------:R-:W-:Y:S01]  /*1710*/  IMAD.MOV.U32 R3, RZ, RZ, R14 ;  /* 0x000000ffff037224 */ /* 0x000fe200078e000e */
[----:B------:R-:W-:Y:S02]  /*1720*/  MOV R0, 0x40a00000 ;  /* 0x40a0000000007802 */ /* 0x000fe40000000f00 */
[----:B------:R-:W-:-:S07]  /*1730*/  MOV R12, 0x1750 ;  /* 0x00001750000c7802 */ /* 0x000fce0000000f00 */
[----:B0-----:R-:W-:Y:S05]  /*1740*/  CALL.REL.NOINC `($__internal_0_$__cuda_sm3x_div_rn_noftz_f32_slowpath) ;  /* 0x0000001000e47944 */ /* 0x001fea0003c00000 */
[----:B------:R-:W-:-:S07]  /*1750*/  MOV R12, R3 ;  /* 0x00000003000c7202 */ /* 0x000fce0000000f00 */
.L_x_18:
[----:B------:R-:W-:Y:S05]  /*1760*/  BSYNC.RECONVERGENT B0 ;  /* 0x0000000000007941 */ /* 0x000fea0003800200 */
.L_x_17:
        /* <DEDUP_REMOVED lines=9> */
[----:B------:R-:W-:Y:S02]  /*1800*/  FFMA R7, R2, -R7, 1 ;  /* 0x3f80000002077423 */ /* 0x000fe40000000807 */
[----:B--2---:R-:W-:Y:S02]  /*1810*/  FFMA R8, R11, 0.30000001192092895508, R0 ;  /* 0x3e99999a0b087823 */ /* 0x004fe40000000000 */
[----:B------:R-:W-:Y:S02]  /*1820*/  FFMA R0, R7, R2, 0.20000000298023223877 ;  /* 0x3e4ccccd07007423 */ /* 0x000fe40000000002 */
[----:B------:R-:W2:Y:S02]  /*1830*/  FCHK P0, R8, 5 ;  /* 0x40a0000008007902 */ /* 0x000ea40000000000 */
[----:B------:R-:W-:-:S04]  /*1840*/  FFMA R3, R0, R8, RZ ;  /* 0x0000000800037223 */ /* 0x000fc800000000ff */
[----:B------:R-:W-:-:S04]  /*1850*/  FFMA R2, R3, -5, R8 ;  /* 0xc0a0000003027823 */ /* 0x000fc80000000008 */
[----:B------:R-:W-:Y:S01]  /*1860*/  FFMA R0, R0, R2, R3 ;  /* 0x0000000200007223 */ /* 0x000fe20000000003 */
[----:B-12---:R-:W-:Y:S06]  /*1870*/  @!P0 BRA `(.L_x_20) ;  /* 0x0000000000148947 */ /* 0x006fec0003800000 */
[----:B------:R-:W-:Y:S02]  /*1880*/  MOV R3, R8 ;  /* 0x0000000800037202 */ /* 0x000fe40000000f00 */
[----:B------:R-:W-:Y:S02]  /*1890*/  MOV R0, 0x40a00000 ;  /* 0x40a0000000007802 */ /* 0x000fe40000000f00 */
[----:B------:R-:W-:-:S07]  /*18a0*/  MOV R12, 0x18c0 ;  /* 0x000018c0000c7802 */ /* 0x000fce0000000f00 */
[----:B0-----:R-:W-:Y:S05]  /*18b0*/  CALL.REL.NOINC `($__internal_0_$__cuda_sm3x_div_rn_noftz_f32_slowpath) ;  /* 0x0000001000887944 */ /* 0x001fea0003c00000 */
[----:B------:R-:W-:-:S07]  /*18c0*/  MOV R0, R3 ;  /* 0x0000000300007202 */ /* 0x000fce0000000f00 */
.L_x_20:
[----:B------:R-:W-:Y:S05]  /*18d0*/  BSYNC.RECONVERGENT B0 ;  /* 0x0000000000007941 */ /* 0x000fea0003800200 */
.L_x_19:
[----:B------:R2:W-:Y:S01]  /*18e0*/  STL [R9+0x14], R0 ;  /* 0x0000140009007387 */ /* 0x0005e20000100800 */
[----:B------:R-:W-:Y:S01]  /*18f0*/  IADD3 R17, PT, PT, R17, 0x10, RZ ;  /* 0x0000001011117810 */ /* 0x000fe20007ffe0ff */
[----:B------:R-:W-:Y:S06]  /*1900*/  BRA.U UP0, `(.L_x_21) ;  /* 0xfffffff900747547 */ /* 0x000fec000b83ffff */
[----:B--2---:R-:W2:Y:S01]  /*1910*/  LDL.128 R8, [UR6+0x1df0] ;  /* 0x001df006ff087983 */ /* 0x004ea20008100c00 */
[----:B------:R-:W-:Y:S02]  /*1920*/  HFMA2 R2, -RZ, RZ, 1.57421875, -19.203125 ;  /* 0x3e4ccccdff027431 */ /* 0x000fe400000001ff */
[----:B------:R-:W-:Y:S01]  /*1930*/  IMAD.MOV.U32 R7, RZ, RZ, 0x40a00000 ;  /* 0x40a00000ff077424 */ /* 0x000fe200078e00ff */
[----:B------:R-:W-:Y:S01]  /*1940*/  BSSY.RECONVERGENT B0, `(.L_x_22) ;  /* 0x0000014000007945 */ /* 0x000fe20003800200 */
[----:B------:R-:W1:Y:S01]  /*1950*/  LDS R17, [R5] ;  /* 0x0000000005117984 */ /* 0x000e620000000800 */
[----:B------:R-:W-:Y:S01]  /*1960*/  ISETP.NE.AND P2, PT, R4, RZ, PT ;  /* 0x000000ff0400720c */ /* 0x000fe20003f45270 */
[----:B------:R-:W-:-:S04]  /*1970*/  FFMA R7, R2, -R7, 1 ;  /* 0x3f80000002077423 */ /* 0x000fc80000000807 */
[----:B------:R-:W-:Y:S01]  /*1980*/  FFMA R2, R7, R2, 0.20000000298023223877 ;  /* 0x3e4ccccd07027423 */ /* 0x000fe20000000002 */
[----:B--2---:R-:W-:-:S04]  /*1990*/  FMUL R3, R9, 1.3999999761581420898 ;  /* 0x3fb3333309037820 */ /* 0x004fc80000400000 */
[----:B------:R-:W-:-:S04]  /*19a0*/  FFMA R3, R8, 1.7000000476837158203, R3 ;  /* 0x3fd9999a08037823 */ /* 0x000fc80000000003 */
[----:B------:R-:W-:-:S04]  /*19b0*/  FADD R0, R10, R3 ;  /* 0x000000030a007221 */ /* 0x000fc80000000000 */
[----:B------:R-:W-:-:S04]  /*19c0*/  FFMA R0, R11, 0.60000002384185791016, R0 ;  /* 0x3f19999a0b007823 */ /* 0x000fc80000000000 */
[----:B-1----:R-:W-:-:S04]  /*19d0*/  FFMA R8, R17, 0.30000001192092895508, R0 ;  /* 0x3e99999a11087823 */ /* 0x002fc80000000000 */
        /* <DEDUP_REMOVED lines=9> */
[----:B------:R-:W-:-:S07]  /*1a70*/  MOV R2, R3 ;  /* 0x0000000300027202 */ /* 0x000fce0000000f00 */
.L_x_23:
[----:B------:R-:W-:Y:S05]  /*1a80*/  BSYNC.RECONVERGENT B0 ;  /* 0x0000000000007941 */ /* 0x000fea0003800200 */
.L_x_22:
[----:B------:R-:W1:Y:S01]  /*1a90*/  LDS R3, [R5+0x4] ;  /* 0x0000040005037984 */ /* 0x000e620000000800 */
[----:B------:R-:W-:Y:S01]  /*1aa0*/  FMUL R10, R10, 1.3999999761581420898 ;  /* 0x3fb333330a0a7820 */ /* 0x000fe20000400000 */
[----:B------:R-:W-:Y:S01]  /*1ab0*/  HFMA2 R0, -RZ, RZ, 1.57421875, -19.203125 ;  /* 0x3e4ccccdff007431 */ /* 0x000fe200000001ff */
[----:B------:R-:W-:Y:S01]  /*1ac0*/  MOV R7, 0x40a00000 ;  /* 0x40a0000000077802 */ /* 0x000fe20000000f00 */
[----:B------:R-:W-:Y:S01]  /*1ad0*/  BSSY.RECONVERGENT B0, `(.L_x_24) ;  /* 0x0000010000007945 */ /* 0x000fe20003800200 */
[----:B------:R-:W-:-:S04]  /*1ae0*/  FFMA R10, R9, 1.7000000476837158203, R10 ;  /* 0x3fd9999a090a7823 */ /* 0x000fc8000000000a */
[----:B------:R-:W-:Y:S01]  /*1af0*/  FADD R10, R11, R10 ;  /* 0x0000000a0b0a7221 */ /* 0x000fe20000000000 */
[----:B------:R-:W-:-:S03]  /*1b00*/  FFMA R7, R0, -R7, 1 ;  /* 0x3f80000000077423 */ /* 0x000fc60000000807 */
[----:B------:R-:W-:-:S04]  /*1b10*/  FFMA R10, R17, 0.60000002384185791016, R10 ;  /* 0x3f19999a110a7823 */ /* 0x000fc8000000000a */
[----:B-1----:R-:W-:Y:S01]  /*1b20*/  FFMA R9, R3, 0.30000001192092895508, R10 ;  /* 0x3e99999a03097823 */ /* 0x002fe2000000000a */
[----:B------:R-:W-:-:S03]  /*1b30*/  FFMA R3, R7, R0, 0.20000000298023223877 ;  /* 0x3e4ccccd07037423 */ /* 0x000fc60000000000 */
        /* <DEDUP_REMOVED lines=9> */
.L_x_25:
[----:B------:R-:W-:Y:S05]  /*1bd0*/  BSYNC.RECONVERGENT B0 ;  /* 0x0000000000007941 */ /* 0x000fea0003800200 */
.L_x_24:
[----:B------:R1:W-:Y:S01]  /*1be0*/  STL.64 [UR15+0x1df8], R2 ;  /* 0x001df802ff007987 */ /* 0x0003e20008100a0f */
[----:B------:R-:W-:Y:S04]  /*1bf0*/  BSSY.RECONVERGENT B0, `(.L_x_26) ;  /* 0x000000a000007945 */ /* 0x000fe80003800200 */
[----:B------:R-:W-:Y:S04]  /*1c00*/  BSSY.RELIABLE B1, `(.L_x_27) ;  /* 0x0000007000017945 */ /* 0x000fe80003800100 */
[----:B------:R-:W-:Y:S05]  /*1c10*/  @!P2 BRA `(.L_x_28) ;  /* 0x000000000014a947 */ /* 0x000fea0003800000 */
[----:B------:R-:W2:Y:S01]  /*1c20*/  LDL.64 R8, [UR15] ;  /* 0x0000000fff087983 */ /* 0x000ea20008100a00 */
[----:B------:R-:W-:-:S13]  /*1c30*/  ISETP.NE.AND P0, PT, R4, 0x7, PT ;  /* 0x000000070400780c */ /* 0x000fda0003f05270 */
[----:B------:R-:W-:Y:S05]  /*1c40*/  @!P0 BREAK.RELIABLE B1 ;  /* 0x0000000000018942 */ /* 0x000fea0003800100 */
[----:B--2---:R2:W-:Y:S01]  /*1c50*/  STS.64 [R5+-0x8], R8 ;  /* 0xfffff80805007388 */ /* 0x0045e20000000a00 */
[----:B------:R-:W-:Y:S05]  /*1c60*/  @!P0 BRA `(.L_x_29) ;  /* 0x0000000000088947 */ /* 0x000fea0003800000 */
.L_x_28:
[----:B------:R-:W-:Y:S05]  /*1c70*/  BSYNC.RELIABLE B1 ;  /* 0x0000000000017941 */ /* 0x000fea0003800100 */
.L_x_27:
[----:B------:R3:W-:Y:S02]  /*1c80*/  STS.64 [R6+0x8], R2 ;  /* 0x0000080206007388 */ /* 0x0007e40000000a00 */
.L_x_29:
[----:B------:R-:W-:Y:S05]  /*1c90*/  BSYNC.RECONVERGENT B0 ;  /* 0x0000000000007941 */ /* 0x000fea0003800200 */
.L_x_26:
[----:B------:R-:W-:Y:S05]  /*1ca0*/  WARPSYNC.ALL ;  /* 0x0000000000007948 */ /* 0x000fea0003800000 */
[----:B------:R-:W4:Y:S01]  /*1cb0*/  LDCU UR5, c[0x0][0x390] ;  /* 0x00007200ff0577ac */ /* 0x000f220008000800 */
[----:B------:R-:W-:Y:S01]  /*1cc0*/  UIADD3 UR4, UPT, UPT, UR4, 0x1, URZ ;  /* 0x0000000104047890 */ /* 0x000fe2000fffe0ff */
[----:B------:R-:W-:Y:S01]  /*1cd0*/  UMOV UR6, UR15 ;  /* 0x0000000f00067c82 */ /* 0x000fe20008000000 */
[----:B------:R-:W-:Y:S02]  /*1ce0*/  UMOV UR15, UR7 ;  /* 0x00000007000f7c82 */ /* 0x000fe40008000000 */
[----:B----4-:R-:W-:-:S09]  /*1cf0*/  UISETP.NE.AND UP0, UPT, UR4, UR5, UPT ;  /* 0x000000050400728c */ /* 0x010fd2000bf05270 */
[----:B------:R-:W-:Y:S05]  /*1d00*/  BRA.U UP0, `(.L_x_30) ;  /* 0xfffffff100a47547 */ /* 0x000fea000b83ffff */
.L_x_5:
[----:B-1-3--:R-:W1:Y:S01]  /*1d10*/  S2R R3, SR_CTAID.X ;  /* 0x0000000000037919 */ /* 0x00ae620000002500 */
[----:B------:R-:W1:Y:S01]  /*1d20*/  LDC R0, c[0x0][0x38c] ;  /* 0x0000e300ff007b82 */ /* 0x000e620000000800 */
[----:B------:R-:W3:Y:S01]  /*1d30*/  LDCU.64 UR6, c[0x0][0x358] ;  /* 0x00006b00ff0677ac */ /* 0x000ee20008000a00 */
[----:B------:R-:W-:-:S06]  /*1d40*/  UMOV UR4, 0xf ;  /* 0x0000000f00047882 */ /* 0x000fcc0000000000 */
[----:B------:R-:W4:Y:S01]  /*1d50*/  LDC.64 R28, c[0x0][0x398] ;  /* 0x0000e600ff1c7b82 */ /* 0x000f220000000a00 */
[----:B-1----:R-:W-:Y:S01]  /*1d60*/  IMAD R3, R3, R0, 0x7 ;  /* 0x0000000703037424 */ /* 0x002fe200078e0200 */
[----:B------:R-:W-:-:S03]  /*1d70*/  IADD3 R0, PT, PT, R1, 0x1e20, RZ ;  /* 0x00001e2001007810 */ /* 0x000fc60007ffe0ff */
[----:B---3--:R-:W-:-:S07]  /*1d80*/  IMAD R2, R4, 0x780, R3 ;  /* 0x0000078004027824 */ /* 0x008fce00078e0203 */
.L_x_31:
[----:B-1----:R-:W3:Y:S04]  /*1d90*/  LDL.128 R12, [R0+-0x20] ;  /* 0xffffe000000c7983 */ /* 0x002ee80000100c00 */
[----:B------:R-:W5:Y:S04]  /*1da0*/  LDL.128 R16, [R0+-0x10] ;  /* 0xfffff00000107983 */ /* 0x000f680000100c00 */
[----:B0-2---:R-:W2:Y:S04]  /*1db0*/  LDL.128 R4, [R0] ;  /* 0x0000000000047983 */ /* 0x005ea80000100c00 */
[----:B------:R-:W2:Y:S01]  /*1dc0*/  LDL.128 R20, [R0+0x10] ;  /* 0x0000100000147983 */ /* 0x000ea20000100c00 */
[C---:B------:R-:W-:Y:S01]  /*1dd0*/  IADD3 R11, PT, PT, R2.reuse, -0x7, RZ ;  /* 0xfffffff9020b7810 */ /* 0x040fe20007ffe0ff */
[----:B------:R-:W-:-:S02]  /*1de0*/  VIADD R9, R2, 0xfffffffa ;  /* 0xfffffffa02097836 */ /* 0x000fc40000000000 */
[----:B------:R-:W2:Y:S02]  /*1df0*/  LDL.128 R24, [R0+0x20] ;  /* 0x0000200000187983 */ /* 0x000ea40000100c00 */
[----:B----4-:R-:W-:Y:S01]  /*1e00*/  IMAD.WIDE.U32 R10, R11, 0x4, R28 ;  /* 0x000000040b0a7825 */ /* 0x010fe200078e001c */
[----:B------:R-:W-:-:S03]  /*1e10*/  IADD3 R3, PT, PT, R2, -0x5, RZ ;  /* 0xfffffffb02037810 */ /* 0x000fc60007ffe0ff */
[--C-:B------:R-:W-:Y:S01]  /*1e20*/  IMAD.WIDE.U32 R8, R9, 0x4, R28.reuse ;  /* 0x0000000409087825 */ /* 0x100fe200078e001c */
[----:B---3--:R0:W-:Y:S04]  /*1e30*/  STG.E desc[UR6][R10.64], R12 ;  /* 0x0000000c0a007986 */ /* 0x0081e8000c101906 */
[----:B------:R1:W-:Y:S01]  /*1e40*/  STG.E desc[UR6][R8.64], R13 ;  /* 0x0000000d08007986 */ /* 0x0003e2000c101906 */
[----:B0-----:R-:W-:Y:S01]  /*1e50*/  IADD3 R11, PT, PT, R2, -0x4, RZ ;  /* 0xfffffffc020b7810 */ /* 0x001fe20007ffe0ff */
[----:B-1----:R-:W-:-:S04]  /*1e60*/  IMAD.WIDE.U32 R8, R3, 0x4, R28 ;  /* 0x0000000403087825 */ /* 0x002fc800078e001c */
[----:B------:R-:W-:Y:S01]  /*1e70*/  IMAD.WIDE.U32 R10, R11, 0x4, R28 ;  /* 0x000000040b0a7825 */ /* 0x000fe200078e001c */
[----:B------:R-:W-:Y:S04]  /*1e80*/  STG.E desc[UR6][R8.64], R14 ;  /* 0x0000000e08007986 */ /* 0x000fe8000c101906 */
[----:B------:R0:W-:Y:S04]  /*1e90*/  STG.E desc[UR6][R10.64], R15 ;  /* 0x0000000f0a007986 */ /* 0x0001e8000c101906 */
[----:B0-----:R-:W3:Y:S01]  /*1ea0*/  LDL.128 R8, [R0+0x30] ;  /* 0x0000300000087983 */ /* 0x001ee20000100c00 */
[----:B------:R-:W-:-:S05]  /*1eb0*/  IADD3 R3, PT, PT, R2, -0x3, RZ ;  /* 0xfffffffd02037810 */ /* 0x000fca0007ffe0ff */
[----:B------:R-:W-:Y:S01]  /*1ec0*/  IMAD.WIDE.U32 R12, R3, 0x4, R28 ;  /* 0x00000004030c7825 */ /* 0x000fe200078e001c */
[----:B------:R-:W-:-:S04]  /*1ed0*/  IADD3 R3, PT, PT, R2, -0x2, RZ ;  /* 0xfffffffe02037810 */ /* 0x000fc80007ffe0ff */
[----:B-----5:R0:W-:Y:S01]  /*1ee0*/  STG.E desc[UR6][R12.64], R16 ;  /* 0x000000100c007986 */ /* 0x0201e2000c101906 */
[----:B------:R-:W-:-:S04]  /*1ef0*/  IMAD.WIDE.U32 R14, R2, 0x4, R28 ;  /* 0x00000004020e7825 */ /* 0x000fc800078e001c */
[----:B0-----:R-:W-:Y:S01]  /*1f00*/  IMAD.WIDE.U32 R12, R3, 0x4, R28 ;  /* 0x00000004030c7825 */ /* 0x001fe200078e001c */
[----:B------:R-:W-:-:S04]  /*1f10*/  IADD3 R3, PT, PT, R2, -0x1, RZ ;  /* 0xffffffff02037810 */ /* 0x000fc80007ffe0ff */
[----:B------:R0:W-:Y:S02]  /*1f20*/  STG.E desc[UR6][R12.64], R17 ;  /* 0x000000110c007986 */ /* 0x0001e4000c101906 */
[----:B0-----:R-:W-:Y:S01]  /*1f30*/  IMAD.WIDE.U32 R12, R3, 0x4, R28 ;  /* 0x00000004030c7825 */ /* 0x001fe200078e001c */
[----:B------:R-:W-:-:S05]  /*1f40*/  IADD3 R3, PT, PT, R2, 0x1, RZ ;  /* 0x0000000102037810 */ /* 0x000fca0007ffe0ff */
[--C-:B------:R-:W-:Y:S01]  /*1f50*/  IMAD.WIDE.U32 R16, R3, 0x4, R28.reuse ;  /* 0x0000000403107825 */ /* 0x100fe200078e001c */
[C---:B------:R-:W-:Y:S01]  /*1f60*/  IADD3 R3, PT, PT, R2.reuse, 0x2, RZ ;  /* 0x0000000202037810 */ /* 0x040fe20007ffe0ff */
[----:B------:R-:W-:Y:S04]  /*1f70*/  STG.E desc[UR6][R12.64], R18 ;  /* 0x000000120c007986 */ /* 0x000fe8000c101906 */
[----:B------:R0:W-:Y:S04]  /*1f80*/  STG.E desc[UR6][R14.64], R19 ;  /* 0x000000130e007986 */ /* 0x0001e8000c101906 */
[----:B--2---:R1:W-:Y:S04]  /*1f90*/  STG.E desc[UR6][R16.64], R4 ;  /* 0x0000000410007986 */ /* 0x0043e8000c101906 */
[----:B0-----:R-:W2:Y:S01]  /*1fa0*/  LDL.128 R12, [R0+0x40] ;  /* 0x00004000000c7983 */ /* 0x001ea20000100c00 */
[----:B-1----:R-:W-:Y:S01]  /*1fb0*/  IMAD.WIDE.U32 R16, R3, 0x4, R28 ;  /* 0x0000000403107825 */ /* 0x002fe200078e001c */
[----:B------:R-:W-:-:S05]  /*1fc0*/  IADD3 R3, PT, PT, R2, 0x3, RZ ;  /* 0x0000000302037810 */ /* 0x000fca0007ffe0ff */
[--C-:B------:R-:W-:Y:S01]  /*1fd0*/  IMAD.WIDE.U32 R18, R3, 0x4, R28.reuse ;  /* 0x0000000403127825 */ /* 0x100fe200078e001c */
[----:B------:R-:W-:Y:S01]  /*1fe0*/  IADD3 R3, PT, PT, R2, 0x4, RZ ;  /* 0x0000000402037810 */ /* 0x000fe20007ffe0ff */
[----:B------:R0:W-:Y:S04]  /*1ff0*/  STG.E desc[UR6][R16.64], R5 ;  /* 0x0000000510007986 */ /* 0x0001e8000c101906 */
[----:B------:R1:W-:Y:S01]  /*2000*/  STG.E desc[UR6][R18.64], R6 ;  /* 0x0000000612007986 */ /* 0x0003e2000c101906 */
[----:B0-----:R-:W-:-:S04]  /*2010*/  IMAD.WIDE.U32 R4, R3, 0x4, R28 ;  /* 0x0000000403047825 */ /* 0x001fc800078e001c */
[C---:B------:R-:W-:Y:S01]  /*2020*/  VIADD R3, R2.reuse, 0x5 ;  /* 0x0000000502037836 */ /* 0x040fe20000000000 */
[C---:B-1----:R-:W-:Y:S01]  /*2030*/  IADD3 R19, PT, PT, R2.reuse, 0x6, RZ ;  /* 0x0000000602137810 */ /* 0x042fe20007ffe0ff */
[----:B------:R0:W-:Y:S01]  /*2040*/  STG.E desc[UR6][R4.64], R7 ;  /* 0x0000000704007986 */ /* 0x0001e2000c101906 */
[----:B------:R-:W-:Y:S01]  /*2050*/  IADD3 R17, PT, PT, R2, 0x7, RZ ;  /* 0x0000000702117810 */ /* 0x000fe20007ffe0ff */
[----:B0-----:R-:W-:-:S04]  /*2060*/  IMAD.WIDE.U32 R4, R3, 0x4, R28 ;  /* 0x0000000403047825 */ /* 0x001fc800078e001c */
[----:B------:R-:W-:Y:S01]  /*2070*/  IMAD.WIDE.U32 R6, R19, 0x4, R28 ;  /* 0x0000000413067825 */ /* 0x000fe200078e001c */
[----:B------:R-:W-:Y:S01]  /*2080*/  STG.E desc[UR6][R4.64], R20 ;  /* 0x0000001404007986 */ /* 0x000fe2000c101906 */
[----:B------:R-:W-:-:S03]  /*2090*/  IADD3 R3, PT, PT, R2, 0x8, RZ ;  /* 0x0000000802037810 */ /* 0x000fc60007ffe0ff */
[----:B------:R0:W-:Y:S02]  /*20a0*/  STG.E desc[UR6][R6.64], R21 ;  /* 0x0000001506007986 */ /* 0x0001e4000c101906 */
[----:B0-----:R-:W-:Y:S02]  /*20b0*/  IMAD.WIDE.U32 R20, R17, 0x4, R28 ;  /* 0x0000000411147825 */ /* 0x001fe400078e001c */
[----:B------:R-:W4:Y:S01]  /*20c0*/  LDL.128 R16, [R0+0x50] ;  /* 0x0000500000107983 */ /* 0x000f220000100c00 */
[----:B------:R-:W-:-:S03]  /*20d0*/  IADD3 R7, PT, PT, R2, 0xa, RZ ;  /* 0x0000000a02077810 */ /* 0x000fc60007ffe0ff */
[----:B------:R0:W-:Y:S02]  /*20e0*/  STG.E desc[UR6][R20.64], R22 ;  /* 0x0000001614007986 */ /* 0x0001e4000c101906 */
[----:B------:R-:W-:-:S04]  /*20f0*/  IMAD.WIDE.U32 R6, R7, 0x4, R28 ;  /* 0x0000000407067825 */ /* 0x000fc800078e001c */
[----:B0-----:R-:W-:Y:S01]  /*2100*/  IMAD.WIDE.U32 R20, R3, 0x4, R28 ;  /* 0x0000000403147825 */ /* 0x001fe200078e001c */
[----:B------:R-:W-:-:S05]  /*2110*/  IADD3 R3, PT, PT, R2, 0x9, RZ ;  /* 0x0000000902037810 */ /* 0x000fca0007ffe0ff */
[----:B------:R-:W-:Y:S01]  /*2120*/  IMAD.WIDE.U32 R4, R3, 0x4, R28 ;  /* 0x0000000403047825 */ /* 0x000fe200078e001c */
[----:B------:R-:W-:Y:S01]  /*2130*/  STG.E desc[UR6][R20.64], R23 ;  /* 0x0000001714007986 */ /* 0x000fe2000c101906 */
[----:B------:R-:W-:-:S03]  /*2140*/  IADD3 R3, PT, PT, R2, 0xb, RZ ;  /* 0x0000000b02037810 */ /* 0x000fc60007ffe0ff */
[----:B------:R-:W-:Y:S04]  /*2150*/  STG.E desc[UR6][R4.64], R24 ;  /* 0x0000001804007986 */ /* 0x000fe8000c101906 */
[----:B------:R0:W-:Y:S01]  /*2160*/  STG.E desc[UR6][R6.64], R25 ;  /* 0x0000001906007986 */ /* 0x0001e2000c101906 */
[----:B------:R-:W-:-:S03]  /*2170*/  IADD3 R22, PT, PT, R2, 0xd, RZ ;  /* 0x0000000d02167810 */ /* 0x000fc60007ffe0ff */
[----:B0-----:R-:W5:Y:S01]  /*2180*/  LDL.128 R4, [R0+0x60] ;  /* 0x0000600000047983 */ /* 0x001f620000100c00 */
[----:B------:R-:W-:Y:S01]  /*2190*/  IMAD.WIDE.U32 R24, R3, 0x4, R28 ;  /* 0x0000000403187825 */ /* 0x000fe200078e001c */
[----:B------:R-:W-:-:S03]  /*21a0*/  IADD3 R3, PT, PT, R2, 0xc, RZ ;  /* 0x0000000c02037810 */ /* 0x000fc60007ffe0ff */
[----:B------:R-:W-:-:S04]  /*21b0*/  IMAD.WIDE.U32 R22, R22, 0x4, R28 ;  /* 0x0000000416167825 */ /* 0x000fc800078e001c */
[----:B------:R-:W-:Y:S01]  /*21c0*/  IMAD.WIDE.U32 R20, R3, 0x4, R28 ;  /* 0x0000000403147825 */ /* 0x000fe200078e001c */
[----:B------:R0:W-:Y:S01]  /*21d0*/  STG.E desc[UR6][R24.64], R26 ;  /* 0x0000001a18007986 */ /* 0x0001e2000c101906 */
[----:B------:R-:W-:-:S03]  /*21e0*/  IADD3 R3, PT, PT, R2, 0xe, RZ ;  /* 0x0000000e02037810 */ /* 0x000fc60007ffe0ff */
[----:B------:R-:W-:Y:S02]  /*21f0*/  STG.E desc[UR6][R20.64], R27 ;  /* 0x0000001b14007986 */ /* 0x000fe4000c101906 */
[----:B0-----:R-:W-:Y:S01]  /*2200*/  IMAD.WIDE.U32 R24, R3, 0x4, R28 ;  /* 0x0000000403187825 */ /* 0x001fe200078e001c */
[C---:B------:R-:W-:Y:S01]  /*2210*/  IADD3 R3, PT, PT, R2.reuse, 0x10, RZ ;  /* 0x0000001002037810 */ /* 0x040fe20007ffe0ff */
[----:B---3--:R0:W-:Y:S04]  /*2220*/  STG.E desc[UR6][R22.64], R8 ;  /* 0x0000000816007986 */ /* 0x0081e8000c101906 */
[----:B0-----:R-:W3:Y:S04]  /*2230*/  LDL.128 R20, [R0+0x70] ;  /* 0x0000700000147983 */ /* 0x001ee80000100c00 */
[----:B------:R0:W-:Y:S02]  /*2240*/  STG.E desc[UR6][R24.64], R9 ;  /* 0x0000000918007986 */ /* 0x0001e4000c101906 */
[----:B0-----:R-:W-:-:S02]  /*2250*/  VIADD R9, R2, 0xf ;  /* 0x0000000f02097836 */ /* 0x001fc40000000000 */
[----:B------:R-:W-:-:S04]  /*2260*/  IMAD.WIDE.U32 R24, R3, 0x4, R28 ;  /* 0x0000000403187825 */ /* 0x000fc800078e001c */
[----:B------:R-:W-:-:S05]  /*2270*/  IMAD.WIDE.U32 R8, R9, 0x4, R28 ;  /* 0x0000000409087825 */ /* 0x000fca00078e001c */
[----:B------:R-:W-:Y:S04]  /*2280*/  STG.E desc[UR6][R8.64], R10 ;  /* 0x0000000a08007986 */ /* 0x000fe8000c101906 */
[----:B------:R0:W-:Y:S04]  /*2290*/  STG.E desc[UR6][R24.64], R11 ;  /* 0x0000000b18007986 */ /* 0x0001e8000c101906 */
[----:B0-----:R-:W3:Y:S01]  /*22a0*/  LDL.128 R24, [R0+0x80] ;  /* 0x0000800000187983 */ /* 0x001ee20000100c00 */
[----:B------:R-:W-:-:S05]  /*22b0*/  IADD3 R3, PT, PT, R2, 0x11, RZ ;  /* 0x0000001102037810 */ /* 0x000fca0007ffe0ff */
[----:B------:R-:W-:Y:S01]  /*22c0*/  IMAD.WIDE.U32 R8, R3, 0x4, R28 ;  /* 0x0000000403087825 */ /* 0x000fe200078e001c */
[----:B------:R-:W-:-:S04]  /*22d0*/  IADD3 R3, PT, PT, R2, 0x12, RZ ;  /* 0x0000001202037810 */ /* 0x000fc80007ffe0ff */
[----:B--2---:R0:W-:Y:S02]  /*22e0*/  STG.E desc[UR6][R8.64], R12 ;  /* 0x0000000c08007986 */ /* 0x0041e4000c101906 */
[----:B0-----:R-:W-:Y:S01]  /*22f0*/  IMAD.WIDE.U32 R8, R3, 0x4, R28 ;  /* 0x0000000403087825 */ /* 0x001fe200078e001c */
[----:B------:R-:W-:-:S04]  /*2300*/  IADD3 R3, PT, PT, R2, 0x13, RZ ;  /* 0x0000001302037810 */ /* 0x000fc80007ffe0ff */
[----:B------:R0:W-:Y:S02]  /*2310*/  STG.E desc[UR6][R8.64], R13 ;  /* 0x0000000d08007986 */ /* 0x0001e4000c101906 */
[----:B0-----:R-:W-:Y:S01]  /*2320*/  IMAD.WIDE.U32 R8, R3, 0x4, R28 ;  /* 0x0000000403087825 */ /* 0x001fe200078e001c */
[----:B------:R-:W-:-:S05]  /*2330*/  IADD3 R3, PT, PT, R2, 0x14, RZ ;  /* 0x0000001402037810 */ /* 0x000fca0007ffe0ff */
[--C-:B------:R-:W-:Y:S01]  /*2340*/  IMAD.WIDE.U32 R10, R3, 0x4, R28.reuse ;  /* 0x00000004030a7825 */ /* 0x100fe200078e001c */
[C---:B------:R-:W-:Y:S01]  /*2350*/  IADD3 R3, PT, PT, R2.reuse, 0x15, RZ ;  /* 0x0000001502037810 */ /* 0x040fe20007ffe0ff */
[----:B------:R0:W-:Y:S04]  /*2360*/  STG.E desc[UR6][R8.64], R14 ;  /* 0x0000000e08007986 */ /* 0x0001e8000c101906 */
[----:B------:R-:W-:Y:S01]  /*2370*/  IMAD.WIDE.U32 R12, R3, 0x4, R28 ;  /* 0x00000004030c7825 */ /* 0x000fe200078e001c */
[C---:B------:R-:W-:Y:S01]  /*2380*/  IADD3 R3, PT, PT, R2.reuse, 0x17, RZ ;  /* 0x0000001702037810 */ /* 0x040fe20007ffe0ff */
[----:B------:R1:W-:Y:S01]  /*2390*/  STG.E desc[UR6][R10.64], R15 ;  /* 0x0000000f0a007986 */ /* 0x0003e2000c101906 */
[----:B0-----:R-:W-:-:S05]  /*23a0*/  IADD3 R14, PT, PT, R2, 0x16, RZ ;  /* 0x00000016020e7810 */ /* 0x001fca0007ffe0ff */
[--C-:B-1----:R-:W-:Y:S01]  /*23b0*/  IMAD.WIDE.U32 R14, R14, 0x4, R28.reuse ;  /* 0x000000040e0e7825 */ /* 0x102fe200078e001c */
[----:B------:R-:W2:Y:S04]  /*23c0*/  LDL.128 R8, [R0+0x90] ;  /* 0x0000900000087983 */ /* 0x000ea80000100c00 */
[----:B----4-:R0:W-:Y:S04]  /*23d0*/  STG.E desc[UR6][R12.64], R16 ;  /* 0x000000100c007986 */ /* 0x0101e8000c101906 */
[----:B------:R-:W-:Y:S01]  /*23e0*/  STG.E desc[UR6][R14.64], R17 ;  /* 0x000000110e007986 */ /* 0x000fe2000c101906 */
[----:B0-----:R-:W-:Y:S01]  /*23f0*/  IMAD.WIDE.U32 R12, R3, 0x4, R28 ;  /* 0x00000004030c7825 */ /* 0x001fe200078e001c */
[----:B------:R-:W-:-:S04]  /*2400*/  IADD3 R3, PT, PT, R2, 0x18, RZ ;  /* 0x0000001802037810 */ /* 0x000fc80007ffe0ff */
[----:B------:R0:W-:Y:S02]  /*2410*/  STG.E desc[UR6][R12.64], R18 ;  /* 0x000000120c007986 */ /* 0x0001e4000c101906 */
[----:B0-----:R-:W-:-:S04]  /*2420*/  IMAD.WIDE.U32 R12, R3, 0x4, R28 ;  /* 0x00000004030c7825 */ /* 0x001fc800078e001c */
[----:B------:R-:W-:-:S04]  /*2430*/  VIADD R3, R2, 0x19 ;  /* 0x0000001902037836 */ /* 0x000fc80000000000 */
[--C-:B------:R-:W-:Y:S01]  /*2440*/  IMAD.WIDE.U32 R16, R3, 0x4, R28.reuse ;  /* 0x0000000403107825 */ /* 0x100fe200078e001c */
[C---:B------:R-:W-:Y:S01]  /*2450*/  IADD3 R3, PT, PT, R2.reuse, 0x1a, RZ ;  /* 0x0000001a02037810 */ /* 0x040fe20007ffe0ff */
[----:B------:R-:W-:Y:S04]  /*2460*/  STG.E desc[UR6][R12.64], R19 ;  /* 0x000000130c007986 */ /* 0x000fe8000c101906 */
[----:B-----5:R0:W-:Y:S01]  /*2470*/  STG.E desc[UR6][R16.64], R4 ;  /* 0x0000000410007986 */ /* 0x0201e2000c101906 */
[C---:B------:R-:W-:Y:S01]  /*2480*/  IADD3 R15, PT, PT, R2.reuse, 0x1c, RZ ;  /* 0x0000001c020f7810 */ /* 0x040fe20007ffe0ff */
[----:B0-----:R-:W-:Y:S01]  /*2490*/  IMAD.WIDE.U32 R16, R3, 0x4, R28 ;  /* 0x0000000403107825 */ /* 0x001fe200078e001c */
[----:B------:R-:W-:-:S04]  /*24a0*/  IADD3 R3, PT, PT, R2, 0x1b, RZ ;  /* 0x0000001b02037810 */ /* 0x000fc80007ffe0ff */
[----:B------:R0:W-:Y:S01]  /*24b0*/  STG.E desc[UR6][R16.64], R5 ;  /* 0x0000000510007986 */ /* 0x0001e2000c101906 */
[----:B------:R-:W-:Y:S01]  /*24c0*/  IMAD.WIDE.U32 R18, R3, 0x4, R28 ;  /* 0x0000000403127825 */ /* 0x000fe200078e001c */
[----:B------:R-:W-:-:S04]  /*24d0*/  IADD3 R3, PT, PT, R2, 0x1d, RZ ;  /* 0x0000001d02037810 */ /* 0x000fc80007ffe0ff */
[----:B------:R-:W-:Y:S01]  /*24e0*/  STG.E desc[UR6][R18.64], R6 ;  /* 0x0000000612007986 */ /* 0x000fe2000c101906 */
[----:B0-----:R-:W-:-:S03]  /*24f0*/  IMAD.WIDE.U32 R4, R15, 0x4, R28 ;  /* 0x000000040f047825 */ /* 0x001fc600078e001c */
[----:B------:R-:W4:Y:S01]  /*2500*/  LDL.128 R12, [R0+0xa0] ;  /* 0x0000a000000c7983 */ /* 0x000f220000100c00 */
[----:B------:R-:W-:Y:S01]  /*2510*/  IMAD.WIDE.U32 R16, R3, 0x4, R28 ;  /* 0x0000000403107825 */ /* 0x000fe200078e001c */
[C---:B------:R-:W-:Y:S02]  /*2520*/  IADD3 R3, PT, PT, R2.reuse, 0x1e, RZ ;  /* 0x0000001e02037810 */ /* 0x040fe40007ffe0ff */
[----:B------:R0:W-:Y:S02]  /*2530*/  STG.E desc[UR6][R4.64], R7 ;  /* 0x0000000704007986 */ /* 0x0001e4000c101906 */
[----:B0-----:R-:W-:-:S05]  /*2540*/  IADD3 R7, PT, PT, R2, 0x1f, RZ ;  /* 0x0000001f02077810 */ /* 0x001fca0007ffe0ff */
[--C-:B------:R-:W-:Y:S01]  /*2550*/  IMAD.WIDE.U32 R4, R7, 0x4, R28.reuse ;  /* 0x0000000407047825 */ /* 0x100fe200078e001c */
[----:B---3--:R0:W-:Y:S03]  /*2560*/  STG.E desc[UR6][R16.64], R20 ;  /* 0x0000001410007986 */ /* 0x0081e6000c101906 */
[----:B0-----:R-:W-:Y:S01]  /*2570*/  IMAD.WIDE.U32 R16, R3, 0x4, R28 ;  /* 0x0000000403107825 */ /* 0x001fe200078e001c */
[----:B------:R-:W-:-:S04]  /*2580*/  IADD3 R3, PT, PT, R2, 0x20, RZ ;  /* 0x0000002002037810 */ /* 0x000fc80007ffe0ff */
[----:B------:R0:W-:Y:S01]  /*2590*/  STG.E desc[UR6][R16.64], R21 ;  /* 0x0000001510007986 */ /* 0x0001e2000c101906 */
[----:B------:R-:W-:-:S03]  /*25a0*/  IMAD.WIDE.U32 R18, R3, 0x4, R28 ;  /* 0x0000000403127825 */ /* 0x000fc600078e001c */
[----:B------:R1:W-:Y:S01]  /*25b0*/  STG.E desc[UR6][R4.64], R22 ;  /* 0x0000001604007986 */ /* 0x0003e2000c101906 */
[----:B------:R-:W-:-:S03]  /*25c0*/  IADD3 R3, PT, PT, R2, 0x21, RZ ;  /* 0x0000002102037810 */ /* 0x000fc60007ffe0ff */
[----:B------:R3:W-:Y:S01]  /*25d0*/  STG.E desc[UR6][R18.64], R23 ;  /* 0x0000001712007986 */ /* 0x0007e2000c101906 */
[----:B0-----:R-:W-:-:S03]  /*25e0*/  IADD3 R21, PT, PT, R2, 0x22, RZ ;  /* 0x0000002202157810 */ /* 0x001fc60007ffe0ff */
[----:B-1----:R-:W5:Y:S01]  /*25f0*/  LDL.128 R4, [R0+0xb0] ;  /* 0x0000b00000047983 */ /* 0x002f620000100c00 */
[----:B------:R-:W-:Y:S01]  /*2600*/  IMAD.WIDE.U32 R16, R3, 0x4, R28 ;  /* 0x0000000403107825 */ /* 0x000fe200078e001c */
[----:B------:R-:W-:-:S03]  /*2610*/  IADD3 R3, PT, PT, R2, 0x24, RZ ;  /* 0x0000002402037810 */ /* 0x000fc60007ffe0ff */
[----:B---3--:R-:W-:-:S04]  /*2620*/  IMAD.WIDE.U32 R18, R21, 0x4, R28 ;  /* 0x0000000415127825 */ /* 0x008fc800078e001c */
[----:B------:R-:W-:Y:S01]  /*2630*/  VIADD R21, R2, 0x23 ;  /* 0x0000002302157836 */ /* 0x000fe20000000000 */
[----:B------:R-:W-:Y:S01]  /*2640*/  STG.E desc[UR6][R16.64], R24 ;  /* 0x0000001810007986 */ /* 0x000fe2000c101906 */
[----:B------:R-:W-:-:S04]  /*2650*/  IMAD.WIDE.U32 R22, R3, 0x4, R28 ;  /* 0x0000000403167825 */ /* 0x000fc800078e001c */
[----:B------:R-:W-:Y:S01]  /*2660*/  IMAD.WIDE.U32 R20, R21, 0x4, R28 ;  /* 0x0000000415147825 */ /* 0x000fe200078e001c */
[----:B------:R0:W-:Y:S04]  /*2670*/  STG.E desc[UR6][R18.64], R25 ;  /* 0x0000001912007986 */ /* 0x0001e8000c101906 */
[----:B------:R-:W-:Y:S04]  /*2680*/  STG.E desc[UR6][R20.64], R26 ;  /* 0x0000001a14007986 */ /* 0x000fe8000c101906 */
[----:B------:R1:W-:Y:S04]  /*2690*/  STG.E desc[UR6][R22.64], R27 ;  /* 0x0000001b16007986 */ /* 0x0003e8000c101906 */
[----:B0-----:R-:W3:Y:S04]  /*26a0*/  LDL.128 R16, [R0+0xc0] ;  /* 0x0000c00000107983 */ /* 0x001ee80000100c00 */
[----:B-1----:R0:W3:Y:S01]  /*26b0*/  LDL.128 R20, [R0+0xd0] ;  /* 0x0000d00000147983 */ /* 0x0020e20000100c00 */
[----:B------:R-:W-:-:S02]  /*26c0*/  IADD3 R3, PT, PT, R2, 0x25, RZ ;  /* 0x0000002502037810 */ /* 0x000fc40007ffe0ff */
[----:B------:R-:W-:-:S03]  /*26d0*/  IADD3 R25, PT, PT, R2, 0x26, RZ ;  /* 0x0000002602197810 */ /* 0x000fc60007ffe0ff */
[----:B------:R-:W-:Y:S01]  /*26e0*/  IMAD.WIDE.U32 R26, R3, 0x4, R28 ;  /* 0x00000004031a7825 */ /* 0x000fe200078e001c */
[----:B------:R-:W-:-:S03]  /*26f0*/  IADD3 R3, PT, PT, R2, 0x27, RZ ;  /* 0x0000002702037810 */ /* 0x000fc60007ffe0ff */
[--C-:B------:R-:W-:Y:S01]  /*2700*/  IMAD.WIDE.U32 R24, R25, 0x4, R28.reuse ;  /* 0x0000000419187825 */ /* 0x100fe200078e001c */
[----:B--2---:R-:W-:Y:S04]  /*2710*/  STG.E desc[UR6][R26.64], R8 ;  /* 0x000000081a007986 */ /* 0x004fe8000c101906 */
[----:B------:R1:W-:Y:S02]  /*2720*/  STG.E desc[UR6][R24.64], R9 ;  /* 0x0000000918007986 */ /* 0x0003e4000c101906 */
[----:B-1----:R-:W-:Y:S01]  /*2730*/  IMAD.WIDE.U32 R8, R3, 0x4, R28 ;  /* 0x0000000403087825 */ /* 0x002fe200078e001c */
[----:B------:R-:W-:-:S05]  /*2740*/  IADD3 R3, PT, PT, R2, 0x28, RZ ;  /* 0x0000002802037810 */ /* 0x000fca0007ffe0ff */
[--C-:B------:R-:W-:Y:S01]  /*2750*/  IMAD.WIDE.U32 R24, R3, 0x4, R28.reuse ;  /* 0x0000000403187825 */ /* 0x100fe200078e001c */
[C---:B------:R-:W-:Y:S01]  /*2760*/  IADD3 R3, PT, PT, R2.reuse, 0x29, RZ ;  /* 0x0000002902037810 */ /* 0x040fe20007ffe0ff */
[----:B------:R1:W-:Y:S04]  /*2770*/  STG.E desc[UR6][R8.64], R10 ;  /* 0x0000000a08007986 */ /* 0x0003e8000c101906 */
[----:B------:R-:W-:Y:S01]  /*2780*/  IMAD.WIDE.U32 R26, R3, 0x4, R28 ;  /* 0x00000004031a7825 */ /* 0x000fe200078e001c */
[C---:B------:R-:W-:Y:S01]  /*2790*/  IADD3 R3, PT, PT, R2.reuse, 0x2b, RZ ;  /* 0x0000002b02037810 */ /* 0x040fe20007ffe0ff */
[----:B------:R2:W-:Y:S01]  /*27a0*/  STG.E desc[UR6][R24.64], R11 ;  /* 0x0000000b18007986 */ /* 0x0005e2000c101906 */
[----:B-1----:R-:W-:-:S05]  /*27b0*/  IADD3 R10, PT, PT, R2, 0x2a, RZ ;  /* 0x0000002a020a7810 */ /* 0x002fca0007ffe0ff */
[----:B------:R-:W-:-:S04]  /*27c0*/  IMAD.WIDE.U32 R8, R10, 0x4, R28 ;  /* 0x000000040a087825 */ /* 0x000fc800078e001c */
[----:B--2---:R-:W-:Y:S01]  /*27d0*/  IMAD.WIDE.U32 R24, R3, 0x4, R28 ;  /* 0x0000000403187825 */ /* 0x004fe200078e001c */
[----:B------:R-:W-:-:S03]  /*27e0*/  IADD3 R3, PT, PT, R2, 0x2c, RZ ;  /* 0x0000002c02037810 */ /* 0x000fc60007ffe0ff */
[----:B------:R-:W-:-:S04]  /*27f0*/  VIADD R10, R2, 0x2d ;  /* 0x0000002d020a7836 */ /* 0x000fc80000000000 */
[--C-:B------:R-:W-:Y:S01]  /*2800*/  IMAD.WIDE.U32 R10, R10, 0x4, R28.reuse ;  /* 0x000000040a0a7825 */ /* 0x100fe200078e001c */
[----:B----4-:R1:W-:Y:S04]  /*2810*/  STG.E desc[UR6][R26.64], R12 ;  /* 0x0000000c1a007986 */ /* 0x0103e8000c101906 */
[----:B------:R2:W-:Y:S04]  /*2820*/  STG.E desc[UR6][R8.64], R13 ;  /* 0x0000000d08007986 */ /* 0x0005e8000c101906 */
[----:B------:R4:W-:Y:S01]  /*2830*/  STG.E desc[UR6][R24.64], R14 ;  /* 0x0000000e18007986 */ /* 0x0009e2000c101906 */
[C---:B-1----:R-:W-:Y:S01]  /*2840*/  IADD3 R27, PT, PT, R2.reuse, 0x2e, RZ ;  /* 0x0000002e021b7810 */ /* 0x042fe20007ffe0ff */
[----:B--2---:R-:W-:Y:S01]  /*2850*/  IMAD.WIDE.U32 R8, R3, 0x4, R28 ;  /* 0x0000000403087825 */ /* 0x004fe200078e001c */
[----:B------:R-:W-:-:S04]  /*2860*/  IADD3 R13, PT, PT, R2, 0x2f, RZ ;  /* 0x0000002f020d7810 */ /* 0x000fc80007ffe0ff */
[----:B------:R1:W-:Y:S01]  /*2870*/  STG.E desc[UR6][R8.64], R15 ;  /* 0x0000000f08007986 */ /* 0x0003e2000c101906 */
[----:B------:R-:W-:Y:S01]  /*2880*/  IMAD.WIDE.U32 R26, R27, 0x4, R28 ;  /* 0x000000041b1a7825 */ /* 0x000fe200078e001c */
[----:B------:R-:W-:-:S03]  /*2890*/  IADD3 R3, PT, PT, R2, 0x31, RZ ;  /* 0x0000003102037810 */ /* 0x000fc60007ffe0ff */
[--C-:B------:R-:W-:Y:S01]  /*28a0*/  IMAD.WIDE.U32 R12, R13, 0x4, R28.reuse ;  /* 0x000000040d0c7825 */ /* 0x100fe200078e001c */
[C---:B----4-:R-:W-:Y:S02]  /*28b0*/  IADD3 R14, PT, PT, R2.reuse, 0x33, RZ ;  /* 0x00000033020e7810 */ /* 0x050fe40007ffe0ff */
[C---:B-1----:R-:W-:Y:S01]  /*28c0*/  IADD3 R9, PT, PT, R2.reuse, 0x32, RZ ;  /* 0x0000003202097810 */ /* 0x042fe20007ffe0ff */
[----:B------:R-:W-:Y:S01]  /*28d0*/  IMAD.WIDE.U32 R24, R3, 0x4, R28 ;  /* 0x0000000403187825 */ /* 0x000fe200078e001c */
[----:B------:R-:W-:-:S03]  /*28e0*/  IADD3 R3, PT, PT, R2, 0x38, RZ ;  /* 0x0000003802037810 */ /* 0x000fc60007ffe0ff */
[----:B------:R-:W-:-:S04]  /*28f0*/  IMAD.WIDE.U32 R8, R9, 0x4, R28 ;  /* 0x0000000409087825 */ /* 0x000fc800078e001c */
[----:B------:R-:W-:Y:S01]  /*2900*/  IMAD.WIDE.U32 R14, R14, 0x4, R28 ;  /* 0x000000040e0e7825 */ /* 0x000fe200078e001c */
[----:B------:R-:W-:-:S04]  /*2910*/  UIADD3 UR4, UPT, UPT, UR4, 0x40, URZ ;  /* 0x0000004004047890 */ /* 0x000fc8000fffe0ff */
[----:B------:R-:W-:Y:S01]  /*2920*/  UISETP.NE.AND UP0, UPT, UR4, 0x78f, UPT ;  /* 0x0000078f0400788c */ /* 0x000fe2000bf05270 */
[----:B0-----:R-:W-:Y:S01]  /*2930*/  IADD3 R0, PT, PT, R0, 0x100, RZ ;  /* 0x0000010000007810 */ /* 0x001fe20007ffe0ff */
[----:B-----5:R0:W-:Y:S04]  /*2940*/  STG.E desc[UR6][R10.64], R4 ;  /* 0x000000040a007986 */ /* 0x0201e8000c101906 */
[----:B------:R1:W-:Y:S01]  /*2950*/  STG.E desc[UR6][R26.64], R5 ;  /* 0x000000051a007986 */ /* 0x0003e2000c101906 */
[----:B0-----:R-:W-:-:S03]  /*2960*/  IADD3 R11, PT, PT, R2, 0x30, RZ ;  /* 0x00000030020b7810 */ /* 0x001fc60007ffe0ff */
[----:B------:R0:W-:Y:S02]  /*2970*/  STG.E desc[UR6][R12.64], R6 ;  /* 0x000000060c007986 */ /* 0x0001e4000c101906 */
[--C-:B------:R-:W-:Y:S01]  /*2980*/  IMAD.WIDE.U32 R10, R11, 0x4, R28.reuse ;  /* 0x000000040b0a7825 */ /* 0x100fe200078e001c */
[C---:B-1----:R-:W-:Y:S02]  /*2990*/  IADD3 R5, PT, PT, R2.reuse, 0x34, RZ ;  /* 0x0000003402057810 */ /* 0x042fe40007ffe0ff */
[C---:B------:R-:W-:Y:S02]  /*29a0*/  IADD3 R27, PT, PT, R2.reuse, 0x35, RZ ;  /* 0x00000035021b7810 */ /* 0x040fe40007ffe0ff */
[----:B------:R-:W-:Y:S01]  /*29b0*/  IADD3 R26, PT, PT, R2, 0x36, RZ ;  /* 0x00000036021a7810 */ /* 0x000fe20007ffe0ff */
[----:B------:R1:W-:Y:S01]  /*29c0*/  STG.E desc[UR6][R10.64], R7 ;  /* 0x000000070a007986 */ /* 0x0003e2000c101906 */
[----:B------:R-:W-:-:S04]  /*29d0*/  IMAD.WIDE.U32 R4, R5, 0x4, R28 ;  /* 0x0000000405047825 */ /* 0x000fc800078e001c */
[--C-:B0-----:R-:W-:Y:S01]  /*29e0*/  IMAD.WIDE.U32 R12, R27, 0x4, R28.reuse ;  /* 0x000000041b0c7825 */ /* 0x101fe200078e001c */
[----:B---3--:R-:W-:Y:S03]  /*29f0*/  STG.E desc[UR6][R24.64], R16 ;  /* 0x0000001018007986 */ /* 0x008fe6000c101906 */
[----:B-1----:R-:W-:Y:S01]  /*2a00*/  VIADD R11, R2, 0x37 ;  /* 0x00000037020b7836 */ /* 0x002fe20000000000 */
[----:B------:R0:W-:Y:S01]  /*2a10*/  STG.E desc[UR6][R8.64], R17 ;  /* 0x0000001108007986 */ /* 0x0001e2000c101906 */
[----:B------:R-:W-:-:S03]  /*2a20*/  IMAD.WIDE.U32 R6, R26, 0x4, R28 ;  /* 0x000000041a067825 */ /* 0x000fc600078e001c */
[----:B------:R1:W-:Y:S01]  /*2a30*/  STG.E desc[UR6][R14.64], R18 ;  /* 0x000000120e007986 */ /* 0x0003e2000c101906 */
[----:B------:R-:W-:-:S03]  /*2a40*/  IMAD.WIDE.U32 R10, R11, 0x4, R28 ;  /* 0x000000040b0a7825 */ /* 0x000fc600078e001c */
[----:B------:R1:W-:Y:S01]  /*2a50*/  STG.E desc[UR6][R4.64], R19 ;  /* 0x0000001304007986 */ /* 0x0003e2000c101906 */
[----:B0-----:R-:W-:-:S03]  /*2a60*/  IMAD.WIDE.U32 R8, R3, 0x4, R28 ;  /* 0x0000000403087825 */ /* 0x001fc600078e001c */
[----:B------:R1:W-:Y:S04]  /*2a70*/  STG.E desc[UR6][R12.64], R20 ;  /* 0x000000140c007986 */ /* 0x0003e8000c101906 */
[----:B------:R1:W-:Y:S04]  /*2a80*/  STG.E desc[UR6][R6.64], R21 ;  /* 0x0000001506007986 */ /* 0x0003e8000c101906 */
[----:B------:R1:W-:Y:S04]  /*2a90*/  STG.E desc[UR6][R10.64], R22 ;  /* 0x000000160a007986 */ /* 0x0003e8000c101906 */
[----:B------:R1:W-:Y:S01]  /*2aa0*/  STG.E desc[UR6][R8.64], R23 ;  /* 0x0000001708007986 */ /* 0x0003e2000c101906 */
[----:B------:R-:W-:Y:S01]  /*2ab0*/  IADD3 R2, PT, PT, R2, 0x40, RZ ;  /* 0x0000004002027810 */ /* 0x000fe20007ffe0ff */
[----:B------:R-:W-:Y:S06]  /*2ac0*/  BRA.U UP0, `(.L_x_31) ;  /* 0xfffffff100b07547 */ /* 0x000fec000b83ffff */
[----:B------:R-:W-:Y:S05]  /*2ad0*/  EXIT ;  /* 0x000000000000794d */ /* 0x000fea0003800000 */
        .weak           $__internal_0_$__cuda_sm3x_div_rn_noftz_f32_slowpath
        .type           $__internal_0_$__cuda_sm3x_div_rn_noftz_f32_slowpath,@function
        .size           $__internal_0_$__cuda_sm3x_div_rn_noftz_f32_slowpath,(.L_x_242 - $__internal_0_$__cuda_sm3x_div_rn_noftz_f32_slowpath)
$__internal_0_$__cuda_sm3x_div_rn_noftz_f32_slowpath:
[----:B------:R-:W-:Y:S01]  /*2ae0*/  SHF.R.U32.HI R7, RZ, 0x17, R0 ;  /* 0x00000017ff077819 */ /* 0x000fe20000011600 */
[----:B------:R-:W-:Y:S01]  /*2af0*/  BSSY.RECONVERGENT B2, `(.L_x_32) ;  /* 0x0000062000027945 */ /* 0x000fe20003800200 */
[----:B------:R-:W-:Y:S02]  /*2b00*/  SHF.R.U32.HI R14, RZ, 0x17, R3 ;  /* 0x00000017ff0e7819 */ /* 0x000fe40000011603 */
[----:B------:R-:W-:Y:S02]  /*2b10*/  LOP3.LUT R7, R7, 0xff, RZ, 0xc0, !PT ;  /* 0x000000ff07077812 */ /* 0x000fe400078ec0ff */
[----:B------:R-:W-:Y:S02]  /*2b20*/  LOP3.LUT R14, R14, 0xff, RZ, 0xc0, !PT ;  /* 0x000000ff0e0e7812 */ /* 0x000fe400078ec0ff */
[----:B------:R-:W-:Y:S02]  /*2b30*/  IADD3 R15, PT, PT, R7, -0x1, RZ ;  /* 0xffffffff070f7810 */ /* 0x000fe40007ffe0ff */
[----:B------:R-:W-:-:S02]  /*2b40*/  IADD3 R16, PT, PT, R14, -0x1, RZ ;  /* 0xffffffff0e107810 */ /* 0x000fc40007ffe0ff */
[----:B------:R-:W-:-:S04]  /*2b50*/  ISETP.GT.U32.AND P0, PT, R15, 0xfd, PT ;  /* 0x000000fd0f00780c */ /* 0x000fc80003f04070 */
[----:B------:R-:W-:-:S13]  /*2b60*/  ISETP.GT.U32.OR P0, PT, R16, 0xfd, P0 ;  /* 0x000000fd1000780c */ /* 0x000fda0000704470 */
[----:B------:R-:W-:Y:S01]  /*2b70*/  @!P0 MOV R13, RZ ;  /* 0x000000ff000d8202 */ /* 0x000fe20000000f00 */
[----:B------:R-:W-:Y:S06]  /*2b80*/  @!P0 BRA `(.L_x_33) ;  /* 0x00000000005c8947 */ /* 0x000fec0003800000 */
[----:B------:R-:W-:Y:S02]  /*2b90*/  FSETP.GTU.FTZ.AND P0, PT, |R3|, +INF , PT ;  /* 0x7f8000000300780b */ /* 0x000fe40003f1c200 */
[----:B------:R-:W-:-:S04]  /*2ba0*/  FSETP.GTU.FTZ.AND P1, PT, |R0|, +INF , PT ;  /* 0x7f8000000000780b */ /* 0x000fc80003f3c200 */
[----:B------:R-:W-:-:S13]  /*2bb0*/  PLOP3.LUT P0, PT, P0, P1, PT, 0xf8, 0x8f ;  /* 0x00000000008f781c */ /* 0x000fda0000703f70 */
[----:B------:R-:W-:Y:S05]  /*2bc0*/  @P0 BRA `(.L_x_34) ;  /* 0x00000004004c0947 */ /* 0x000fea0003800000 */
[----:B------:R-:W-:-:S13]  /*2bd0*/  LOP3.LUT P0, RZ, R0, 0x7fffffff, R3, 0xc8, !PT ;  /* 0x7fffffff00ff7812 */ /* 0x000fda000780c803 */
[----:B------:R-:W-:Y:S05]  /*2be0*/  @!P0 BRA `(.L_x_35) ;  /* 0x00000004003c8947 */ /* 0x000fea0003800000 */
[C---:B------:R-:W-:Y:S02]  /*2bf0*/  FSETP.NEU.FTZ.AND P3, PT, |R3|.reuse, +INF , PT ;  /* 0x7f8000000300780b */ /* 0x040fe40003f7d200 */
[----:B------:R-:W-:Y:S02]  /*2c00*/  FSETP.NEU.FTZ.AND P1, PT, |R0|, +INF , PT ;  /* 0x7f8000000000780b */ /* 0x000fe40003f3d200 */
[----:B------:R-:W-:-:S11]  /*2c10*/  FSETP.NEU.FTZ.AND P0, PT, |R3|, +INF , PT ;  /* 0x7f8000000300780b */ /* 0x000fd60003f1d200 */
[----:B------:R-:W-:Y:S05]  /*2c20*/  @!P1 BRA !P3, `(.L_x_35) ;  /* 0x00000004002c9947 */ /* 0x000fea0005800000 */
[----:B------:R-:W-:-:S04]  /*2c30*/  LOP3.LUT P3, RZ, R3, 0x7fffffff, RZ, 0xc0, !PT ;  /* 0x7fffffff03ff7812 */ /* 0x000fc8000786c0ff */
[----:B------:R-:W-:-:S13]  /*2c40*/  PLOP3.LUT P1, PT, P1, P3, PT, 0x2f, 0xf2 ;  /* 0x0000000000f2781c */ /* 0x000fda0000f26577 */
[----:B------:R-:W-:Y:S05]  /*2c50*/  @P1 BRA `(.L_x_36) ;  /* 0x0000000400181947 */ /* 0x000fea0003800000 */
[----:B------:R-:W-:-:S04]  /*2c60*/  LOP3.LUT P1, RZ, R0, 0x7fffffff, RZ, 0xc0, !PT ;  /* 0x7fffffff00ff7812 */ /* 0x000fc8000782c0ff */
[----:B------:R-:W-:-:S13]  /*2c70*/  PLOP3.LUT P0, PT, P0, P1, PT, 0x2f, 0xf2 ;  /* 0x0000000000f2781c */ /* 0x000fda0000702577 */
[----:B------:R-:W-:Y:S05]  /*2c80*/  @P0 BRA `(.L_x_37) ;  /* 0x0000000400000947 */ /* 0x000fea0003800000 */
[----:B------:R-:W-:Y:S02]  /*2c90*/  ISETP.GE.AND P0, PT, R16, RZ, PT ;  /* 0x000000ff1000720c */ /* 0x000fe40003f06270 */
[----:B------:R-:W-:-:S11]  /*2ca0*/  ISETP.GE.AND P1, PT, R15, RZ, PT ;  /* 0x000000ff0f00720c */ /* 0x000fd60003f26270 */
[----:B------:R-:W-:Y:S01]  /*2cb0*/  @P0 MOV R13, RZ ;  /* 0x000000ff000d0202 */ /* 0x000fe20000000f00 */
[----:B------:R-:W-:Y:S01]  /*2cc0*/  @!P0 FFMA R3, R3, 1.84467440737095516160e+19, RZ ;  /* 0x5f80000003038823 */ /* 0x000fe200000000ff */
[----:B------:R-:W-:Y:S01]  /*2cd0*/  @!P0 MOV R13, 0xffffffc0 ;  /* 0xffffffc0000d8802 */ /* 0x000fe20000000f00 */
[----:B------:R-:W-:-:S03]  /*2ce0*/  @!P1 FFMA R0, R0, 1.84467440737095516160e+19, RZ ;  /* 0x5f80000000009823 */ /* 0x000fc600000000ff */
[----:B------:R-:W-:-:S07]  /*2cf0*/  @!P1 IADD3 R13, PT, PT, R13, 0x40, RZ ;  /* 0x000000400d0d9810 */ /* 0x000fce0007ffe0ff */
.L_x_33:
[----:B------:R-:W-:Y:S01]  /*2d00*/  LEA R15, R7, 0xc0800000, 0x17 ;  /* 0xc0800000070f7811 */ /* 0x000fe200078eb8ff */
[----:B------:R-:W-:Y:S01]  /*2d10*/  BSSY.RECONVERGENT B3, `(.L_x_38) ;  /* 0x0000036000037945 */ /* 0x000fe20003800200 */
[----:B------:R-:W-:-:S03]  /*2d20*/  IADD3 R14, PT, PT, R14, -0x7f, RZ ;  /* 0xffffff810e0e7810 */ /* 0x000fc60007ffe0ff */
[----:B------:R-:W-:Y:S02]  /*2d30*/  IMAD.IADD R20, R0, 0x1, -R15 ;  /* 0x0000000100147824 */ /* 0x000fe400078e0a0f */
[C---:B------:R-:W-:Y:S01]  /*2d40*/  IMAD R0, R14.reuse, -0x800000, R3 ;  /* 0xff8000000e007824 */ /* 0x040fe200078e0203 */
[----:B------:R-:W-:Y:S01]  /*2d50*/  IADD3 R14, PT, PT, R14, 0x7f, -R7 ;  /* 0x0000007f0e0e7810 */ /* 0x000fe20007ffe807 */
[----:B------:R-:W0:Y:S01]  /*2d60*/  MUFU.RCP R16, R20 ;  /* 0x0000001400107308 */ /* 0x000e220000001000 */
[----:B------:R-:W-:Y:S02]  /*2d70*/  FADD.FTZ R15, -R20, -RZ ;  /* 0x800000ff140f7221 */ /* 0x000fe40000010100 */
[----:B------:R-:W-:Y:S02]  /*2d80*/  IADD3 R13, PT, PT, R14, R13, RZ ;  /* 0x0000000d0e0d7210 */ /* 0x000fe40007ffe0ff */
[----:B0-----:R-:W-:-:S04]  /*2d90*/  FFMA R19, R16, R15, 1 ;  /* 0x3f80000010137423 */ /* 0x001fc8000000000f */
[----:B------:R-:W-:-:S04]  /*2da0*/  FFMA R19, R16, R19, R16 ;  /* 0x0000001310137223 */ /* 0x000fc80000000010 */
[----:B------:R-:W-:-:S04]  /*2db0*/  FFMA R16, R0, R19, RZ ;  /* 0x0000001300107223 */ /* 0x000fc800000000ff */
[----:B------:R-:W-:-:S04]  /*2dc0*/  FFMA R3, R15, R16, R0 ;  /* 0x000000100f037223 */ /* 0x000fc80000000000 */
[----:B------:R-:W-:-:S04]  /*2dd0*/  FFMA R16, R19, R3, R16 ;  /* 0x0000000313107223 */ /* 0x000fc80000000010 */
[----:B------:R-:W-:-:S04]  /*2de0*/  FFMA R15, R15, R16, R0 ;  /* 0x000000100f0f7223 */ /* 0x000fc80000000000 */
[----:B------:R-:W-:-:S05]  /*2df0*/  FFMA R0, R19, R15, R16 ;  /* 0x0000000f13007223 */ /* 0x000fca0000000010 */
[----:B------:R-:W-:-:S04]  /*2e00*/  SHF.R.U32.HI R3, RZ, 0x17, R0 ;  /* 0x00000017ff037819 */ /* 0x000fc80000011600 */
[----:B------:R-:W-:-:S04]  /*2e10*/  LOP3.LUT R14, R3, 0xff, RZ, 0xc0, !PT ;  /* 0x000000ff030e7812 */ /* 0x000fc800078ec0ff */
[----:B------:R-:W-:-:S04]  /*2e20*/  IADD3 R3, PT, PT, R14, R13, RZ ;  /* 0x0000000d0e037210 */ /* 0x000fc80007ffe0ff */
[----:B------:R-:W-:-:S04]  /*2e30*/  IADD3 R7, PT, PT, R3, -0x1, RZ ;  /* 0xffffffff03077810 */ /* 0x000fc80007ffe0ff */
[----:B------:R-:W-:-:S13]  /*2e40*/  ISETP.GE.U32.AND P0, PT, R7, 0xfe, PT ;  /* 0x000000fe0700780c */ /* 0x000fda0003f06070 */
[----:B------:R-:W-:Y:S05]  /*2e50*/  @!P0 BRA `(.L_x_39) ;  /* 0x0000000000808947 */ /* 0x000fea0003800000 */
[----:B------:R-:W-:-:S13]  /*2e60*/  ISETP.GT.AND P0, PT, R3, 0xfe, PT ;  /* 0x000000fe0300780c */ /* 0x000fda0003f04270 */
[----:B------:R-:W-:Y:S05]  /*2e70*/  @P0 BRA `(.L_x_40) ;  /* 0x00000000006c0947 */ /* 0x000fea0003800000 */
[----:B------:R-:W-:-:S13]  /*2e80*/  ISETP.GE.AND P0, PT, R3, 0x1, PT ;  /* 0x000000010300780c */ /* 0x000fda0003f06270 */
[----:B------:R-:W-:Y:S05]  /*2e90*/  @P0 BRA `(.L_x_41) ;  /* 0x0000000000740947 */ /* 0x000fea0003800000 */
[----:B------:R-:W-:Y:S02]  /*2ea0*/  ISETP.GE.AND P0, PT, R3, -0x18, PT ;  /* 0xffffffe80300780c */ /* 0x000fe40003f06270 */
[----:B------:R-:W-:-:S11]  /*2eb0*/  LOP3.LUT R0, R0, 0x80000000, RZ, 0xc0, !PT ;  /* 0x8000000000007812 */ /* 0x000fd600078ec0ff */
[----:B------:R-:W-:Y:S05]  /*2ec0*/  @!P0 BRA `(.L_x_41) ;  /* 0x0000000000688947 */ /* 0x000fea0003800000 */
[-CC-:B------:R-:W-:Y:S01]  /*2ed0*/  FFMA.RZ R7, R19, R15.reuse, R16.reuse ;  /* 0x0000000f13077223 */ /* 0x180fe2000000c010 */
[----:B------:R-:W-:Y:S01]  /*2ee0*/  IADD3 R14, PT, PT, R3, 0x20, RZ ;  /* 0x00000020030e7810 */ /* 0x000fe20007ffe0ff */
[CCC-:B------:R-:W-:Y:S01]  /*2ef0*/  FFMA.RP R13, R19.reuse, R15.reuse, R16.reuse ;  /* 0x0000000f130d7223 */ /* 0x1c0fe20000008010 */
[----:B------:R-:W-:Y:S01]  /*2f00*/  FFMA.RM R16, R19, R15, R16 ;  /* 0x0000000f13107223 */ /* 0x000fe20000004010 */
[----:B------:R-:W-:Y:S02]  /*2f10*/  ISETP.NE.AND P3, PT, R3, RZ, PT ;  /* 0x000000ff0300720c */ /* 0x000fe40003f65270 */
[----:B------:R-:W-:Y:S02]  /*2f20*/  LOP3.LUT R7, R7, 0x7fffff, RZ, 0xc0, !PT ;  /* 0x007fffff07077812 */ /* 0x000fe400078ec0ff */
[----:B------:R-:W-:Y:S02]  /*2f30*/  ISETP.NE.AND P1, PT, R3, RZ, PT ;  /* 0x000000ff0300720c */ /* 0x000fe40003f25270 */
[----:B------:R-:W-:-:S02]  /*2f40*/  LOP3.LUT R7, R7, 0x800000, RZ, 0xfc, !PT ;  /* 0x0080000007077812 */ /* 0x000fc400078efcff */
[----:B------:R-:W-:Y:S02]  /*2f50*/  IADD3 R3, PT, PT, -R3, RZ, RZ ;  /* 0x000000ff03037210 */ /* 0x000fe40007ffe1ff */
[----:B------:R-:W-:Y:S02]  /*2f60*/  SHF.L.U32 R14, R7, R14, RZ ;  /* 0x0000000e070e7219 */ /* 0x000fe400000006ff */
[----:B------:R-:W-:Y:S02]  /*2f70*/  FSETP.NEU.FTZ.AND P0, PT, R13, R16, PT ;  /* 0x000000100d00720b */ /* 0x000fe40003f1d000 */
[----:B------:R-:W-:Y:S02]  /*2f80*/  SEL R16, R3, RZ, P3 ;  /* 0x000000ff03107207 */ /* 0x000fe40001800000 */
[----:B------:R-:W-:Y:S02]  /*2f90*/  ISETP.NE.AND P1, PT, R14, RZ, P1 ;  /* 0x000000ff0e00720c */ /* 0x000fe40000f25270 */
[----:B------:R-:W-:-:S02]  /*2fa0*/  SHF.R.U32.HI R16, RZ, R16, R7 ;  /* 0x00000010ff107219 */ /* 0x000fc40000011607 */
[----:B------:R-:W-:Y:S02]  /*2fb0*/  PLOP3.LUT P0, PT, P0, P1, PT, 0xf8, 0x8f ;  /* 0x00000000008f781c */ /* 0x000fe40000703f70 */
[----:B------:R-:W-:Y:S02]  /*2fc0*/  SHF.R.U32.HI R3, RZ, 0x1, R16 ;  /* 0x00000001ff037819 */ /* 0x000fe40000011610 */
[----:B------:R-:W-:-:S04]  /*2fd0*/  SEL R14, RZ, 0x1, !P0 ;  /* 0x00000001ff0e7807 */ /* 0x000fc80004000000 */
[----:B------:R-:W-:-:S04]  /*2fe0*/  LOP3.LUT R7, R14, 0x1, R3, 0xf8, !PT ;  /* 0x000000010e077812 */ /* 0x000fc800078ef803 */
[----:B------:R-:W-:-:S04]  /*2ff0*/  LOP3.LUT R16, R7, R16, RZ, 0xc0, !PT ;  /* 0x0000001007107212 */ /* 0x000fc800078ec0ff */
[----:B------:R-:W-:-:S04]  /*3000*/  IADD3 R3, PT, PT, R3, R16, RZ ;  /* 0x0000001003037210 */ /* 0x000fc80007ffe0ff */
[----:B------:R-:W-:Y:S01]  /*3010*/  LOP3.LUT R0, R3, R0, RZ, 0xfc, !PT ;  /* 0x0000000003007212 */ /* 0x000fe200078efcff */
[----:B------:R-:W-:Y:S06]  /*3020*/  BRA `(.L_x_41) ;  /* 0x0000000000107947 */ /* 0x000fec0003800000 */
.L_x_40:
[----:B------:R-:W-:-:S04]  /*3030*/  LOP3.LUT R0, R0, 0x80000000, RZ, 0xc0, !PT ;  /* 0x8000000000007812 */ /* 0x000fc800078ec0ff */
[----:B------:R-:W-:Y:S01]  /*3040*/  LOP3.LUT R0, R0, 0x7f800000, RZ, 0xfc, !PT ;  /* 0x7f80000000007812 */ /* 0x000fe200078efcff */
[----:B------:R-:W-:Y:S06]  /*3050*/  BRA `(.L_x_41) ;  /* 0x0000000000047947 */ /* 0x000fec0003800000 */
.L_x_39:
[----:B------:R-:W-:-:S07]  /*3060*/  LEA R0, R13, R0, 0x17 ;  /* 0x000000000d007211 */ /* 0x000fce00078eb8ff */
.L_x_41:
[----:B------:R-:W-:Y:S05]  /*3070*/  BSYNC.RECONVERGENT B3 ;  /* 0x0000000000037941 */ /* 0x000fea0003800200 */
.L_x_38:
[----:B------:R-:W-:Y:S05]  /*3080*/  BRA `(.L_x_42) ;  /* 0x0000000000207947 */ /* 0x000fea0003800000 */
.L_x_37:
[----:B------:R-:W-:-:S04]  /*3090*/  LOP3.LUT R0, R0, 0x80000000, R3, 0x48, !PT ;  /* 0x8000000000007812 */ /* 0x000fc800078e4803 */
[----:B------:R-:W-:Y:S01]  /*30a0*/  LOP3.LUT R0, R0, 0x7f800000, RZ, 0xfc, !PT ;  /* 0x7f80000000007812 */ /* 0x000fe200078efcff */
[----:B------:R-:W-:Y:S06]  /*30b0*/  BRA `(.L_x_42) ;  /* 0x0000000000147947 */ /* 0x000fec0003800000 */
.L_x_36:
[----:B------:R-:W-:Y:S01]  /*30c0*/  LOP3.LUT R0, R0, 0x80000000, R3, 0x48, !PT ;  /* 0x8000000000007812 */ /* 0x000fe200078e4803 */
[----:B------:R-:W-:Y:S06]  /*30d0*/  BRA `(.L_x_42) ;  /* 0x00000000000c7947 */ /* 0x000fec0003800000 */
.L_x_35:
[----:B------:R-:W0:Y:S01]  /*30e0*/  MUFU.RSQ R0, -QNAN ;  /* 0xffc0000000007908 */ /* 0x000e220000001400 */
[----:B------:R-:W-:Y:S05]  /*30f0*/  BRA `(.L_x_42) ;  /* 0x0000000000047947 */ /* 0x000fea0003800000 */
.L_x_34:
[----:B------:R-:W-:-:S07]  /*3100*/  FADD.FTZ R0, R3, R0 ;  /* 0x0000000003007221 */ /* 0x000fce0000010000 */
.L_x_42:
[----:B------:R-:W-:Y:S05]  /*3110*/  BSYNC.RECONVERGENT B2 ;  /* 0x0000000000027941 */ /* 0x000fea0003800200 */
.L_x_32:
[----:B------:R-:W-:Y:S01]  /*3120*/  HFMA2 R13, -RZ, RZ, 0, 0 ;  /* 0x00000000ff0d7431 */ /* 0x000fe200000001ff */
[----:B0-----:R-:W-:-:S03]  /*3130*/  MOV R3, R0 ;  /* 0x0000000000037202 */ /* 0x001fc60000000f00 */
[----:B------:R-:W-:Y:S05]  /*3140*/  RET.REL.NODEC R12 `(_Z14gpu_rad_sweep4PfjjjS_) ;  /* 0xffffffcc0cac7950 */ /* 0x000fea0003c3ffff */
.L_x_43:
[----:B------:R-:W-:-:S00]  /*3150*/  BRA `(.L_x_43) ;  /* 0xfffffffc00fc7947 */ /* 0x000fc0000383ffff */
[----:B------:R-:W-:-:S00]  /*3160*/  NOP ;  /* 0x0000000000007918 */ /* 0x000fc00000000000 */
        /* <DEDUP_REMOVED lines=9> */
.L_x_242:


//--------------------- .text._Z14gpu_rad_sweep3PfjjjS_ --------------------------
	.section	.text._Z14gpu_rad_sweep3PfjjjS_,"ax",@progbits
	.align	128
        .global         _Z14gpu_rad_sweep3PfjjjS_
        .type           _Z14gpu_rad_sweep3PfjjjS_,@function
        .size           _Z14gpu_rad_sweep3PfjjjS_,(.L_x_243 - _Z14gpu_rad_sweep3PfjjjS_)
        .other          _Z14gpu_rad_sweep3PfjjjS_,@"STO_CUDA_ENTRY STV_DEFAULT"
_Z14gpu_rad_sweep3PfjjjS_:
.text._Z14gpu_rad_sweep3PfjjjS_:
[----:B------:R-:W-:Y:S01]  /*0000*/  LDC R1, c[0x0][0x37c] ;  /* 0x0000df00ff017b82 */ /* 0x000fe20000000800 */
[----:B------:R-:W0:Y:S07]  /*0010*/  S2R R45, SR_TID.X ;  /* 0x00000000002d7919 */ /* 0x000e2e0000002100 */
[----:B------:R-:W0:Y:S01]  /*0020*/  S2UR UR4, SR_CTAID.X ;  /* 0x00000000000479c3 */ /* 0x000e220000002500 */
[----:B------:R-:W1:Y:S07]  /*0030*/  LDCU UR5, c[0x0][0x388] ;  /* 0x00007100ff0577ac */ /* 0x000e6e0008000800 */
[----:B------:R-:W0:Y:S02]  /*0040*/  LDC R17, c[0x0][0x360] ;  /* 0x0000d800ff117b82 */ /* 0x000e240000000800 */
[----:B0-----:R-:W-:-:S05]  /*0050*/  IMAD R17, R17, UR4, R45 ;  /* 0x0000000411117c24 */ /* 0x001fca000f8e022d */
[----:B-1----:R-:W-:-:S13]  /*0060*/  ISETP.GE.U32.AND P0, PT, R17, UR5, PT ;  /* 0x0000000511007c0c */ /* 0x002fda000bf06070 */
[----:B------:R-:W-:Y:S05]  /*0070*/  @P0 EXIT ;  /* 0x000000000000094d */ /* 0x000fea0003800000 */
[----:B------:R-:W0:Y:S02]  /*0080*/  LDCU UR4, c[0x0][0x390] ;  /* 0x00007200ff0477ac */ /* 0x000e240008000800 */
[----:B0-----:R-:W-:-:S13]  /*0090*/  ISETP.NE.AND P0, PT, RZ, UR4, PT ;  /* 0x00000004ff007c0c */ /* 0x001fda000bf05270 */
[----:B------:R-:W-:Y:S05]  /*00a0*/  @!P0 EXIT ;  /* 0x000000000000894d */ /* 0x000fea0003800000 */
[----:B------:R-:W0:Y:S01]  /*00b0*/  S2R R7, SR_CgaCtaId ;  /* 0x0000000000077919 */ /* 0x000e220000008800 */
[----:B------:R-:W-:Y:S01]  /*00c0*/  I2FP.F32.U32 R5, UR5 ;  /* 0x0000000500057c45 */ /* 0x000fe20008201000 */
[----:B------:R-:W1:Y:S01]  /*00d0*/  LDC R16, c[0x0][0x38c] ;  /* 0x0000e300ff107b82 */ /* 0x000e620000000800 */
[----:B------:R-:W-:Y:S01]  /*00e0*/  IADD3 R8, PT, PT, R17, 0x1, RZ ;  /* 0x0000000111087810 */ /* 0x000fe20007ffe0ff */
[----:B------:R-:W2:Y:S01]  /*00f0*/  LDCU.64 UR6, c[0x0][0x380] ;  /* 0x00007000ff0677ac */ /* 0x000ea20008000a00 */
[----:B------:R-:W3:Y:S01]  /*0100*/  MUFU.RCP R0, R5 ;  /* 0x0000000500007308 */ /* 0x000ee20000001000 */
[----:B------:R-:W-:Y:S01]  /*0110*/  BSSY.RECONVERGENT B2, `(.L_x_44) ;  /* 0x0000030000027945 */ /* 0x000fe20003800200 */
[----:B------:R-:W-:-:S03]  /*0120*/  I2FP.F32.S32 R8, R8 ;  /* 0x0000000800087245 */ /* 0x000fc60000201400 */
[----:B------:R-:W4:Y:S03]  /*0130*/  LDC.64 R36, c[0x0][0x398] ;  /* 0x0000e600ff247b82 */ /* 0x000f260000000a00 */
[----:B------:R-:W5:Y:S01]  /*0140*/  FCHK P0, R8, R5 ;  /* 0x0000000508007302 */ /* 0x000f620000000000 */
[----:B---3--:R-:W-:-:S04]  /*0150*/  FFMA R3, -R5, R0, 1 ;  /* 0x3f80000005037423 */ /* 0x008fc80000000100 */
[----:B------:R-:W-:Y:S01]  /*0160*/  FFMA R3, R0, R3, R0 ;  /* 0x0000000300037223 */ /* 0x000fe20000000000 */
[----:B------:R-:W-:Y:S01]  /*0170*/  MOV R0, 0x400 ;  /* 0x0000040000007802 */ /* 0x000fe20000000f00 */
[----:B-1----:R-:W-:Y:S01]  /*0180*/  IMAD R17, R17, R16, RZ ;  /* 0x0000001011117224 */ /* 0x002fe200078e02ff */
[----:B------:R-:W-:Y:S01]  /*0190*/  IADD3 R4, PT, PT, R16, -0x4, RZ ;  /* 0xfffffffc10047810 */ /* 0x000fe20007ffe0ff */
[----:B------:R-:W-:Y:S01]  /*01a0*/  FFMA R44, R8, R3, RZ ;  /* 0x00000003082c7223 */ /* 0x000fe200000000ff */
[C---:B------:R-:W-:Y:S02]  /*01b0*/  IADD3 R9, PT, PT, R16.reuse, -0x2, RZ ;  /* 0xfffffffe10097810 */ /* 0x040fe40007ffe0ff */
[----:B0-----:R-:W-:Y:S01]  /*01c0*/  LEA R0, R7, R0, 0x18 ;  /* 0x0000000007007211 */ /* 0x001fe200078ec0ff */
[----:B------:R-:W-:Y:S01]  /*01d0*/  FFMA R2, -R5, R44, R8 ;  /* 0x0000002c05027223 */ /* 0x000fe20000000108 */
[----:B------:R-:W-:Y:S01]  /*01e0*/  IADD3 R11, PT, PT, R16, -0x1, RZ ;  /* 0xffffffff100b7810 */ /* 0x000fe20007ffe0ff */
[----:B------:R-:W-:-:S04]  /*01f0*/  IMAD.HI.U32 R6, R4, -0x33333333, RZ ;  /* 0xcccccccd04067827 */ /* 0x000fc800078e00ff */
[----:B------:R-:W-:Y:S01]  /*0200*/  FFMA R44, R3, R2, R44 ;  /* 0x00000002032c7223 */ /* 0x000fe2000000002c */
[----:B------:R-:W-:Y:S01]  /*0210*/  IMAD R45, R45, 0x14, R0 ;  /* 0x000000142d2d7824 */ /* 0x000fe200078e0200 */
[C---:B------:R-:W-:Y:S01]  /*0220*/  IADD3 R0, PT, PT, R16.reuse, -0x5, RZ ;  /* 0xfffffffb10007810 */ /* 0x040fe20007ffe0ff */
[----:B------:R-:W-:Y:S01]  /*0230*/  IMAD.HI.U32 R10, R9, -0x33333333, RZ ;  /* 0xcccccccd090a7827 */ /* 0x000fe200078e00ff */
[----:B------:R-:W-:Y:S02]  /*0240*/  IADD3 R16, PT, PT, R16, -0x3, RZ ;  /* 0xfffffffd10107810 */ /* 0x000fe40007ffe0ff */
[----:B------:R-:W-:Y:S01]  /*0250*/  SHF.R.U32.HI R7, RZ, 0x2, R6 ;  /* 0x00000002ff077819 */ /* 0x000fe20000011606 */
[----:B------:R-:W-:Y:S01]  /*0260*/  IMAD.HI.U32 R2, R0, -0x33333333, RZ ;  /* 0xcccccccd00027827 */ /* 0x000fe200078e00ff */
[----:B------:R-:W-:Y:S02]  /*0270*/  SHF.R.U32.HI R10, RZ, 0x2, R10 ;  /* 0x00000002ff0a7819 */ /* 0x000fe4000001160a */
[----:B--2---:R-:W-:Y:S01]  /*0280*/  MOV R6, UR6 ;  /* 0x0000000600067c02 */ /* 0x004fe20008000f00 */
[----:B------:R-:W-:Y:S01]  /*0290*/  IMAD.HI.U32 R12, R11, -0x33333333, RZ ;  /* 0xcccccccd0b0c7827 */ /* 0x000fe200078e00ff */
[----:B------:R-:W-:-:S02]  /*02a0*/  SHF.R.U32.HI R3, RZ, 0x2, R2 ;  /* 0x00000002ff037819 */ /* 0x000fc40000011602 */
[C---:B------:R-:W-:Y:S01]  /*02b0*/  ISETP.GE.U32.AND P2, PT, R16.reuse, 0x3, PT ;  /* 0x000000031000780c */ /* 0x040fe20003f46070 */
[----:B------:R-:W-:Y:S01]  /*02c0*/  IMAD.HI.U32 R2, R16, -0x33333333, RZ ;  /* 0xcccccccd10027827 */ /* 0x000fe200078e00ff */
[----:B------:R-:W-:-:S03]  /*02d0*/  SHF.R.U32.HI R12, RZ, 0x2, R12 ;  /* 0x00000002ff0c7819 */ /* 0x000fc6000001160c */
[----:B------:R-:W-:Y:S01]  /*02e0*/  IMAD R0, R3, -0x5, R0 ;  /* 0xfffffffb03007824 */ /* 0x000fe200078e0200 */
[----:B------:R-:W-:Y:S01]  /*02f0*/  SHF.R.U32.HI R3, RZ, 0x2, R2 ;  /* 0x00000002ff037819 */ /* 0x000fe20000011602 */
[----:B------:R-:W-:Y:S01]  /*0300*/  IMAD R14, R7, -0x5, R4 ;  /* 0xfffffffb070e7824 */ /* 0x000fe200078e0204 */
[----:B------:R-:W-:Y:S01]  /*0310*/  MOV R7, UR7 ;  /* 0x0000000700077c02 */ /* 0x000fe20008000f00 */
[----:B------:R-:W-:Y:S01]  /*0320*/  IMAD R10, R10, -0x5, R9 ;  /* 0xfffffffb0a0a7824 */ /* 0x000fe200078e0209 */
[-C--:B------:R-:W-:Y:S01]  /*0330*/  LEA R15, R0, R45.reuse, 0x2 ;  /* 0x0000002d000f7211 */ /* 0x080fe200078e10ff */
[----:B------:R-:W-:Y:S01]  /*0340*/  IMAD R12, R12, -0x5, R11 ;  /* 0xfffffffb0c0c7824 */ /* 0x000fe200078e020b */
[-C--:B------:R-:W-:Y:S01]  /*0350*/  LEA R14, R14, R45.reuse, 0x2 ;  /* 0x0000002d0e0e7211 */ /* 0x080fe200078e10ff */
[----:B------:R-:W-:Y:S01]  /*0360*/  IMAD R2, R3, -0x5, R16 ;  /* 0xfffffffb03027824 */ /* 0x000fe200078e0210 */
[----:B------:R-:W-:Y:S02]  /*0370*/  IADD3 R16, PT, PT, R17, R16, RZ ;  /* 0x0000001011107210 */ /* 0x000fe40007ffe0ff */
[----:B------:R-:W-:-:S02]  /*0380*/  LEA R13, R10, R45, 0x2 ;  /* 0x0000002d0a0d7211 */ /* 0x000fc400078e10ff */
[-C--:B------:R-:W-:Y:S02]  /*0390*/  LEA R12, R12, R45.reuse, 0x2 ;  /* 0x0000002d0c0c7211 */ /* 0x080fe400078e10ff */
[----:B------:R-:W-:Y:S01]  /*03a0*/  LEA R11, R2, R45, 0x2 ;  /* 0x0000002d020b7211 */ /* 0x000fe200078e10ff */
[----:B----45:R-:W-:Y:S06]  /*03b0*/  @!P0 BRA `(.L_x_45) ;  /* 0x0000000000148947 */ /* 0x030fec0003800000 */
[----:B------:R-:W-:Y:S02]  /*03c0*/  MOV R3, R8 ;  /* 0x0000000800037202 */ /* 0x000fe40000000f00 */
[----:B------:R-:W-:Y:S02]  /*03d0*/  MOV R0, R5 ;  /* 0x0000000500007202 */ /* 0x000fe40000000f00 */
[----:B------:R-:W-:-:S07]  /*03e0*/  MOV R46, 0x400 ;  /* 0x00000400002e7802 */ /* 0x000fce0000000f00 */
[----:B------:R-:W-:Y:S05]  /*03f0*/  CALL.REL.NOINC `($__internal_1_$__cuda_sm3x_div_rn_noftz_f32_slowpath) ;  /* 0x0000003800807944 */ /* 0x000fea0003c00000 */
[----:B------:R-:W-:-:S07]  /*0400*/  MOV R44, R0 ;  /* 0x00000000002c7202 */ /* 0x000fce0000000f00 */
.L_x_45:
[----:B------:R-:W-:Y:S05]  /*0410*/  BSYNC.RECONVERGENT B2 ;  /* 0x0000000000027941 */ /* 0x000fea0003800200 */
.L_x_44:
[----:B------:R-:W0:Y:S01]  /*0420*/  MUFU.RCP R10, R5 ;  /* 0x00000005000a7308 */ /* 0x000e220000001000 */
[----:B------:R-:W-:Y:S01]  /*0430*/  FMUL R3, R8, 0.23999999463558197021 ;  /* 0x3e75c28f08037820 */ /* 0x000fe20000400000 */
[----:B------:R-:W-:Y:S06]  /*0440*/  BSSY.RECONVERGENT B2, `(.L_x_46) ;  /* 0x000000c000027945 */ /* 0x000fec0003800200 */
[----:B------:R-:W1:Y:S01]  /*0450*/  FCHK P0, R3, R5 ;  /* 0x0000000503007302 */ /* 0x000e620000000000 */
[----:B0-----:R-:W-:-:S04]  /*0460*/  FFMA R9, -R5, R10, 1 ;  /* 0x3f80000005097423 */ /* 0x001fc8000000010a */
[----:B------:R-:W-:-:S04]  /*0470*/  FFMA R10, R10, R9, R10 ;  /* 0x000000090a0a7223 */ /* 0x000fc8000000000a */
[----:B------:R-:W-:-:S04]  /*0480*/  FFMA R0, R10, R3, RZ ;  /* 0x000000030a007223 */ /* 0x000fc800000000ff */
[----:B------:R-:W-:-:S04]  /*0490*/  FFMA R9, -R5, R0, R3 ;  /* 0x0000000005097223 */ /* 0x000fc80000000103 */
[----:B------:R-:W-:Y:S01]  /*04a0*/  FFMA R10, R10, R9, R0 ;  /* 0x000000090a0a7223 */ /* 0x000fe20000000000 */
[----:B-1----:R-:W-:Y:S06]  /*04b0*/  @!P0 BRA `(.L_x_47) ;  /* 0x0000000000108947 */ /* 0x002fec0003800000 */
[----:B------:R-:W-:Y:S02]  /*04c0*/  MOV R0, R5 ;  /* 0x0000000500007202 */ /* 0x000fe40000000f00 */
[----:B------:R-:W-:-:S07]  /*04d0*/  MOV R46, 0x4f0 ;  /* 0x000004f0002e7802 */ /* 0x000fce0000000f00 */
[----:B------:R-:W-:Y:S05]  /*04e0*/  CALL.REL.NOINC `($__internal_1_$__cuda_sm3x_div_rn_noftz_f32_slowpath) ;  /* 0x0000003800447944 */ /* 0x000fea0003c00000 */
[----:B------:R-:W-:-:S07]  /*04f0*/  MOV R10, R0 ;  /* 0x00000000000a7202 */ /* 0x000fce0000000f00 */
.L_x_47:
[----:B------:R-:W-:Y:S05]  /*0500*/  BSYNC.RECONVERGENT B2 ;  /* 0x0000000000027941 */ /* 0x000fea0003800200 */
.L_x_46:
[----:B------:R-:W0:Y:S01]  /*0510*/  LDCU.64 UR6, c[0x0][0x358] ;  /* 0x00006b00ff0677ac */ /* 0x000e220008000a00 */
[----:B------:R-:W-:Y:S05]  /*0520*/  @!P2 BRA `(.L_x_48) ;  /* 0x000000100044a947 */ /* 0x000fea0003800000 */
[----:B------:R-:W-:-:S05]  /*0530*/  UMOV UR4, URZ ;  /* 0x000000ff00047c82 */ /* 0x000fca0008000000 */
.L_x_64:
[----:B------:R-:W-:Y:S01]  /*0540*/  IMAD.WIDE R32, R17, 0x4, R6 ;  /* 0x0000000411207825 */ /* 0x000fe200078e0206 */
[----:B------:R-:W1:Y:S04]  /*0550*/  LDCU UR5, c[0x0][0x38c] ;  /* 0x00007180ff0577ac */ /* 0x000e680008000800 */
[----:B0-----:R-:W2:Y:S04]  /*0560*/  LDG.E R0, desc[UR6][R32.64] ;  /* 0x0000000620007981 */ /* 0x001ea8000c1e1900 */
[----:B------:R-:W3:Y:S04]  /*0570*/  LDG.E R2, desc[UR6][R32.64+0x4] ;  /* 0x0000040620027981 */ /* 0x000ee8000c1e1900 */
[----:B------:R-:W4:Y:S04]  /*0580*/  LDG.E R4, desc[UR6][R32.64+0x8] ;  /* 0x0000080620047981 */ /* 0x000f28000c1e1900 */
[----:B------:R-:W5:Y:S04]  /*0590*/  LDG.E R8, desc[UR6][R32.64+0xc] ;  /* 0x00000c0620087981 */ /* 0x000f68000c1e1900 */
[----:B------:R-:W5:Y:S01]  /*05a0*/  LDG.E R18, desc[UR6][R32.64+0x10] ;  /* 0x0000100620127981 */ /* 0x000f62000c1e1900 */
[----:B-1----:R-:W-:Y:S01]  /*05b0*/  UISETP.NE.AND UP0, UPT, UR5, 0x6, UPT ;  /* 0x000000060500788c */ /* 0x002fe2000bf05270 */
[----:B------:R-:W-:Y:S01]  /*05c0*/  HFMA2 R22, -RZ, RZ, 0, 1.1920928955078125e-07 ;  /* 0x00000002ff167431 */ /* 0x000fe200000001ff */
[----:B------:R-:W-:-:S02]  /*05d0*/  MOV R34, R6 ;  /* 0x0000000600227202 */ /* 0x000fc40000000f00 */
[----:B------:R-:W-:Y:S01]  /*05e0*/  MOV R35, R7 ;  /* 0x0000000700237202 */ /* 0x000fe20000000f00 */
[----:B--2---:R0:W-:Y:S04]  /*05f0*/  STS [R45], R0 ;  /* 0x000000002d007388 */ /* 0x0041e80000000800 */
[----:B---3--:R0:W-:Y:S04]  /*0600*/  STS [R45+0x4], R2 ;  /* 0x000004022d007388 */ /* 0x0081e80000000800 */
[----:B----4-:R0:W-:Y:S04]  /*0610*/  STS [R45+0x8], R4 ;  /* 0x000008042d007388 */ /* 0x0101e80000000800 */
[----:B-----5:R0:W-:Y:S04]  /*0620*/  STS [R45+0xc], R8 ;  /* 0x00000c082d007388 */ /* 0x0201e80000000800 */
[----:B------:R0:W-:Y:S01]  /*0630*/  STS [R45+0x10], R18 ;  /* 0x000010122d007388 */ /* 0x0001e20000000800 */
[----:B------:R-:W-:Y:S05]  /*0640*/  BRA.U !UP0, `(.L_x_49) ;  /* 0x0000000508ac7547 */ /* 0x000fea000b800000 */
[----:B------:R-:W1:Y:S01]  /*0650*/  S2R R3, SR_CgaCtaId ;  /* 0x0000000000037919 */ /* 0x000e620000008800 */
[----:B0-----:R-:W-:Y:S01]  /*0660*/  MOV R0, 0x400 ;  /* 0x0000040000007802 */ /* 0x001fe20000000f00 */
[----:B------:R-:W-:Y:S01]  /*0670*/  UIADD3 UR5, UPT, UPT, UR5, -0x5, URZ ;  /* 0xfffffffb05057890 */ /* 0x000fe2000fffe0ff */
[----:B------:R-:W-:Y:S01]  /*0680*/  IADD3 R26, PT, PT, R17, 0x2, RZ ;  /* 0x00000002111a7810 */ /* 0x000fe20007ffe0ff */
[----:B------:R-:W0:Y:S01]  /*0690*/  S2R R45, SR_TID.X ;  /* 0x00000000002d7919 */ /* 0x000e220000002100 */
[----:B------:R-:W-:Y:S01]  /*06a0*/  MOV R25, 0x2 ;  /* 0x0000000200197802 */ /* 0x000fe20000000f00 */
[----:B------:R-:W-:Y:S01]  /*06b0*/  ULOP3.LUT UR5, UR5, 0xfffffffe, URZ, 0xc0, !UPT ;  /* 0xfffffffe05057892 */ /* 0x000fe2000f8ec0ff */
[----:B------:R-:W-:Y:S02]  /*06c0*/  MOV R24, 0x6 ;  /* 0x0000000600187802 */ /* 0x000fe40000000f00 */
[----:B------:R-:W-:Y:S01]  /*06d0*/  MOV R23, 0x5 ;  /* 0x0000000500177802 */ /* 0x000fe20000000f00 */
[----:B------:R-:W-:Y:S01]  /*06e0*/  UIADD3 UR5, UPT, UPT, -UR5, URZ, URZ ;  /* 0x000000ff05057290 */ /* 0x000fe2000fffe1ff */
[----:B------:R-:W-:-:S02]  /*06f0*/  MOV R22, RZ ;  /* 0x000000ff00167202 */ /* 0x000fc40000000f00 */
[----:B------:R-:W-:Y:S02]  /*0700*/  MOV R21, 0x4 ;  /* 0x0000000400157802 */ /* 0x000fe40000000f00 */
[----:B------:R-:W-:Y:S02]  /*0710*/  MOV R20, 0x3 ;  /* 0x0000000300147802 */ /* 0x000fe40000000f00 */
[----:B------:R-:W-:Y:S02]  /*0720*/  MOV R19, 0x1 ;  /* 0x0000000100137802 */ /* 0x000fe40000000f00 */
[----:B-1----:R-:W-:-:S05]  /*0730*/  LEA R0, R3, R0, 0x18 ;  /* 0x0000000003007211 */ /* 0x002fca00078ec0ff */
[----:B0-----:R-:W-:-:S05]  /*0740*/  IMAD R45, R45, 0x14, R0 ;  /* 0x000000142d2d7824 */ /* 0x001fca00078e0200 */
[----:B------:R-:W-:-:S07]  /*0750*/  IADD3 R27, PT, PT, R45, 0x18, RZ ;  /* 0x000000182d1b7810 */ /* 0x000fce0007ffe0ff */
.L_x_54:
[----:B0-----:R-:W-:Y:S01]  /*0760*/  IMAD.HI.U32 R0, R19, -0x33333333, RZ ;  /* 0xcccccccd13007827 */ /* 0x001fe200078e00ff */
[----:B------:R-:W-:Y:S01]  /*0770*/  MOV R31, 0x3e4ccccd ;  /* 0x3e4ccccd001f7802 */ /* 0x000fe20000000f00 */
[----:B------:R-:W-:Y:S02]  /*0780*/  BSSY.RECONVERGENT B2, `(.L_x_50) ;  /* 0x000002b000027945 */ /* 0x000fe40003800200 */
[----:B------:R-:W-:Y:S01]  /*0790*/  IMAD.HI.U32 R2, R22, -0x33333333, RZ ;  /* 0xcccccccd16027827 */ /* 0x000fe200078e00ff */
[----:B------:R-:W-:-:S03]  /*07a0*/  SHF.R.U32.HI R0, RZ, 0x2, R0 ;  /* 0x00000002ff007819 */ /* 0x000fc60000011600 */
[----:B------:R-:W-:Y:S01]  /*07b0*/  IMAD.HI.U32 R3, R25, -0x33333333, RZ ;  /* 0xcccccccd19037827 */ /* 0x000fe200078e00ff */
[----:B------:R-:W-:-:S03]  /*07c0*/  SHF.R.U32.HI R4, RZ, 0x2, R2 ;  /* 0x00000002ff047819 */ /* 0x000fc60000011602 */
[----:B------:R-:W-:Y:S01]  /*07d0*/  IMAD R8, R0, -0x14, R27 ;  /* 0xffffffec00087824 */ /* 0x000fe200078e021b */
[----:B------:R-:W-:Y:S01]  /*07e0*/  SHF.R.U32.HI R6, RZ, 0x2, R3 ;  /* 0x00000002ff067819 */ /* 0x000fe20000011603 */
[----:B------:R-:W-:-:S03]  /*07f0*/  IMAD.HI.U32 R2, R20, -0x33333333, RZ ;  /* 0xcccccccd14027827 */ /* 0x000fc600078e00ff */
[----:B------:R-:W0:Y:S01]  /*0800*/  LDS R3, [R8+-0x14] ;  /* 0xffffec0008037984 */ /* 0x000e220000000800 */
[----:B------:R-:W-:Y:S01]  /*0810*/  IMAD R4, R4, -0x14, R27 ;  /* 0xffffffec04047824 */ /* 0x000fe200078e021b */
[----:B------:R-:W-:Y:S01]  /*0820*/  SHF.R.U32.HI R2, RZ, 0x2, R2 ;  /* 0x00000002ff027819 */ /* 0x000fe20000011602 */
[----:B------:R-:W-:-:S04]  /*0830*/  IMAD.HI.U32 R0, R21, -0x33333333, RZ ;  /* 0xcccccccd15007827 */ /* 0x000fc800078e00ff */
[--C-:B------:R-:W-:Y:S01]  /*0840*/  IMAD R7, R6, -0x14, R27.reuse ;  /* 0xffffffec06077824 */ /* 0x100fe200078e021b */
[----:B------:R-:W1:Y:S01]  /*0850*/  LDS R4, [R4+-0x18] ;  /* 0xffffe80004047984 */ /* 0x000e620000000800 */
[----:B------:R-:W-:Y:S01]  /*0860*/  SHF.R.U32.HI R0, RZ, 0x2, R0 ;  /* 0x00000002ff007819 */ /* 0x000fe20000011600 */
[----:B------:R-:W-:Y:S02]  /*0870*/  IMAD R6, R2, -0x14, R27 ;  /* 0xffffffec02067824 */ /* 0x000fe400078e021b */
[----:B------:R-:W2:Y:S01]  /*0880*/  LDS R2, [R7+-0x10] ;  /* 0xfffff00007027984 */ /* 0x000ea20000000800 */
[----:B------:R-:W-:-:S03]  /*0890*/  IMAD.HI.U32 R18, R24, -0x33333333, RZ ;  /* 0xcccccccd18127827 */ /* 0x000fc600078e00ff */
[----:B------:R-:W3:Y:S01]  /*08a0*/  LDS R9, [R6+-0xc] ;  /* 0xfffff40006097984 */ /* 0x000ee20000000800 */
[----:B------:R-:W-:Y:S02]  /*08b0*/  IMAD R5, R0, -0x14, R27 ;  /* 0xffffffec00057824 */ /* 0x000fe400078e021b */
[----:B------:R-:W-:Y:S01]  /*08c0*/  HFMA2 R0, -RZ, RZ, 2.3125, 0 ;  /* 0x40a00000ff007431 */ /* 0x000fe200000001ff */
[----:B------:R-:W-:Y:S02]  /*08d0*/  SHF.R.U32.HI R18, RZ, 0x2, R18 ;  /* 0x00000002ff127819 */ /* 0x000fe40000011612 */
[----:B------:R-:W4:Y:S02]  /*08e0*/  LDS R29, [R5+-0x8] ;  /* 0xfffff800051d7984 */ /* 0x000f240000000800 */
[----:B------:R-:W-:-:S04]  /*08f0*/  FFMA R0, R31, -R0, 1 ;  /* 0x3f8000001f007423 */ /* 0x000fc80000000800 */
[----:B------:R-:W-:Y:S01]  /*0900*/  FFMA R0, R0, R31, 0.20000000298023223877 ;  /* 0x3e4ccccd00007423 */ /* 0x000fe2000000001f */
[C---:B------:R-:W-:Y:S01]  /*0910*/  IMAD.WIDE R30, R25.reuse, 0x4, R32 ;  /* 0x00000004191e7825 */ /* 0x040fe200078e0220 */
[----:B------:R-:W-:-:S03]  /*0920*/  IADD3 R25, PT, PT, R25, 0x2, RZ ;  /* 0x0000000219197810 */ /* 0x000fc60007ffe0ff */
[----:B0-----:R-:W-:-:S04]  /*0930*/  FMUL R3, R3, 1.3999999761581420898 ;  /* 0x3fb3333303037820 */ /* 0x001fc80000400000 */
[----:B-1----:R-:W-:-:S04]  /*0940*/  FFMA R3, R4, 1.7000000476837158203, R3 ;  /* 0x3fd9999a04037823 */ /* 0x002fc80000000003 */
[----:B--2---:R-:W-:-:S04]  /*0950*/  FADD R2, R3, R2 ;  /* 0x0000000203027221 */ /* 0x004fc80000000000 */
[----:B---3--:R-:W-:-:S04]  /*0960*/  FFMA R2, R9, 0.60000002384185791016, R2 ;  /* 0x3f19999a09027823 */ /* 0x008fc80000000002 */
[----:B----4-:R-:W-:Y:S01]  /*0970*/  FFMA R3, R29, 0.30000001192092895508, R2 ;  /* 0x3e99999a1d037823 */ /* 0x010fe20000000002 */
[----:B------:R-:W-:-:S03]  /*0980*/  IMAD.WIDE R28, R26, 0x4, R36 ;  /* 0x000000041a1c7825 */ /* 0x000fc600078e0224 */
[----:B------:R-:W0:Y:S01]  /*0990*/  FCHK P0, R3, 5 ;  /* 0x40a0000003007902 */ /* 0x000e220000000000 */
[----:B------:R-:W-:-:S04]  /*09a0*/  FFMA R2, R3, R0, RZ ;  /* 0x0000000003027223 */ /* 0x000fc800000000ff */
[----:B------:R-:W-:-:S04]  /*09b0*/  FFMA R9, R2, -5, R3 ;  /* 0xc0a0000002097823 */ /* 0x000fc80000000003 */
[----:B------:R-:W-:Y:S01]  /*09c0*/  FFMA R0, R0, R9, R2 ;  /* 0x0000000900007223 */ /* 0x000fe20000000002 */
[----:B------:R-:W-:-:S05]  /*09d0*/  IMAD.HI.U32 R9, R23, -0x33333333, RZ ;  /* 0xcccccccd17097827 */ /* 0x000fca00078e00ff */
[----:B------:R-:W-:Y:S01]  /*09e0*/  SHF.R.U32.HI R9, RZ, 0x2, R9 ;  /* 0x00000002ff097819 */ /* 0x000fe20000011609 */
[----:B0-----:R-:W-:Y:S06]  /*09f0*/  @!P0 BRA `(.L_x_51) ;  /* 0x00000000000c8947 */ /* 0x001fec0003800000 */
[----:B------:R-:W-:Y:S02]  /*0a00*/  MOV R0, 0x40a00000 ;  /* 0x40a0000000007802 */ /* 0x000fe40000000f00 */
[----:B------:R-:W-:-:S07]  /*0a10*/  MOV R46, 0xa30 ;  /* 0x00000a30002e7802 */ /* 0x000fce0000000f00 */
[----:B------:R-:W-:Y:S05]  /*0a20*/  CALL.REL.NOINC `($__internal_1_$__cuda_sm3x_div_rn_noftz_f32_slowpath) ;  /* 0x0000003000f47944 */ /* 0x000fea0003c00000 */
.L_x_51:
[----:B------:R-:W-:Y:S05]  /*0a30*/  BSYNC.RECONVERGENT B2 ;  /* 0x0000000000027941 */ /* 0x000fea0003800200 */
.L_x_50:
[----:B------:R0:W-:Y:S04]  /*0a40*/  STG.E desc[UR6][R28.64], R0 ;  /* 0x000000001c007986 */ /* 0x0001e8000c101906 */
[----:B------:R-:W2:Y:S01]  /*0a50*/  LDG.E R2, desc[UR6][R30.64+0xc] ;  /* 0x00000c061e027981 */ /* 0x000ea2000c1e1900 */
[----:B------:R-:W-:Y:S02]  /*0a60*/  IMAD R9, R9, -0x14, R27 ;  /* 0xffffffec09097824 */ /* 0x000fe400078e021b */
[----:B------:R-:W-:Y:S01]  /*0a70*/  HFMA2 R39, -RZ, RZ, 2.3125, 0 ;  /* 0x40a00000ff277431 */ /* 0x000fe200000001ff */
[----:B------:R-:W-:Y:S01]  /*0a80*/  MOV R38, 0x3e4ccccd ;  /* 0x3e4ccccd00267802 */ /* 0x000fe20000000f00 */
[----:B------:R-:W-:Y:S04]  /*0a90*/  BSSY.RECONVERGENT B2, `(.L_x_52) ;  /* 0x0000016000027945 */ /* 0x000fe80003800200 */
[----:B------:R-:W-:-:S04]  /*0aa0*/  FFMA R39, R38, -R39, 1 ;  /* 0x3f80000026277423 */ /* 0x000fc80000000827 */
[----:B0-----:R-:W-:Y:S01]  /*0ab0*/  FFMA R0, R39, R38, 0.20000000298023223877 ;  /* 0x3e4ccccd27007423 */ /* 0x001fe20000000026 */
[----:B--2---:R-:W-:Y:S04]  /*0ac0*/  STS [R9+-0x4], R2 ;  /* 0xfffffc0209007388 */ /* 0x004fe80000000800 */
[----:B------:R-:W0:Y:S04]  /*0ad0*/  LDS R7, [R7+-0x10] ;  /* 0xfffff00007077984 */ /* 0x000e280000000800 */
[----:B------:R-:W1:Y:S04]  /*0ae0*/  LDS R8, [R8+-0x14] ;  /* 0xffffec0008087984 */ /* 0x000e680000000800 */
[----:B------:R-:W2:Y:S04]  /*0af0*/  LDS R6, [R6+-0xc] ;  /* 0xfffff40006067984 */ /* 0x000ea80000000800 */
[----:B------:R-:W3:Y:S01]  /*0b00*/  LDS R4, [R5+-0x8] ;  /* 0xfffff80005047984 */ /* 0x000ee20000000800 */
[----:B0-----:R-:W-:-:S04]  /*0b10*/  FMUL R3, R7, 1.3999999761581420898 ;  /* 0x3fb3333307037820 */ /* 0x001fc80000400000 */
[----:B-1----:R-:W-:-:S04]  /*0b20*/  FFMA R3, R8, 1.7000000476837158203, R3 ;  /* 0x3fd9999a08037823 */ /* 0x002fc80000000003 */
[----:B--2---:R-:W-:-:S04]  /*0b30*/  FADD R3, R3, R6 ;  /* 0x0000000603037221 */ /* 0x004fc80000000000 */
[----:B---3--:R-:W-:-:S04]  /*0b40*/  FFMA R3, R4, 0.60000002384185791016, R3 ;  /* 0x3f19999a04037823 */ /* 0x008fc80000000003 */
[----:B------:R-:W-:-:S04]  /*0b50*/  FFMA R4, R2, 0.30000001192092895508, R3 ;  /* 0x3e99999a02047823 */ /* 0x000fc80000000003 */
[----:B------:R-:W0:Y:S01]  /*0b60*/  FCHK P0, R4, 5 ;  /* 0x40a0000004007902 */ /* 0x000e220000000000 */
[----:B------:R-:W-:-:S04]  /*0b70*/  FFMA R3, R0, R4, RZ ;  /* 0x0000000400037223 */ /* 0x000fc800000000ff */
[----:B------:R-:W-:-:S04]  /*0b80*/  FFMA R2, R3, -5, R4 ;  /* 0xc0a0000003027823 */ /* 0x000fc80000000004 */
[----:B------:R-:W-:Y:S01]  /*0b90*/  FFMA R0, R0, R2, R3 ;  /* 0x0000000200007223 */ /* 0x000fe20000000003 */
[----:B0-----:R-:W-:Y:S06]  /*0ba0*/  @!P0 BRA `(.L_x_53) ;  /* 0x0000000000108947 */ /* 0x001fec0003800000 */
[----:B------:R-:W-:Y:S02]  /*0bb0*/  MOV R3, R4 ;  /* 0x0000000400037202 */ /* 0x000fe40000000f00 */
[----:B------:R-:W-:Y:S02]  /*0bc0*/  MOV R0, 0x40a00000 ;  /* 0x40a0000000007802 */ /* 0x000fe40000000f00 */
[----:B------:R-:W-:-:S07]  /*0bd0*/  MOV R46, 0xbf0 ;  /* 0x00000bf0002e7802 */ /* 0x000fce0000000f00 */
[----:B------:R-:W-:Y:S05]  /*0be0*/  CALL.REL.NOINC `($__internal_1_$__cuda_sm3x_div_rn_noftz_f32_slowpath) ;  /* 0x0000003000847944 */ /* 0x000fea0003c00000 */
.L_x_53:
[----:B------:R-:W-:Y:S05]  /*0bf0*/  BSYNC.RECONVERGENT B2 ;  /* 0x0000000000027941 */ /* 0x000fea0003800200 */
.L_x_52:
[----:B------:R0:W-:Y:S04]  /*0c00*/  STG.E desc[UR6][R28.64+0x4], R0 ;  /* 0x000004001c007986 */ /* 0x0001e8000c101906 */
[----:B------:R-:W2:Y:S01]  /*0c10*/  LDG.E R30, desc[UR6][R30.64+0x10] ;  /* 0x000010061e1e7981 */ /* 0x000ea2000c1e1900 */
[----:B------:R-:W-:Y:S01]  /*0c20*/  IMAD R3, R18, -0x14, R27 ;  /* 0xffffffec12037824 */ /* 0x000fe200078e021b */
[----:B------:R-:W-:Y:S01]  /*0c30*/  UIADD3 UR5, UPT, UPT, UR5, 0x2, URZ ;  /* 0x0000000205057890 */ /* 0x000fe2000fffe0ff */
[----:B------:R-:W-:Y:S02]  /*0c40*/  IADD3 R24, PT, PT, R24, 0x2, RZ ;  /* 0x0000000218187810 */ /* 0x000fe40007ffe0ff */
[----:B------:R-:W-:Y:S01]  /*0c50*/  IADD3 R23, PT, PT, R23, 0x2, RZ ;  /* 0x0000000217177810 */ /* 0x000fe20007ffe0ff */
[----:B------:R-:W-:Y:S01]  /*0c60*/  UISETP.NE.AND UP0, UPT, UR5, URZ, UPT ;  /* 0x000000ff0500728c */ /* 0x000fe2000bf05270 */
[----:B------:R-:W-:-:S02]  /*0c70*/  IADD3 R22, PT, PT, R22, 0x2, RZ ;  /* 0x0000000216167810 */ /* 0x000fc40007ffe0ff */
[----:B------:R-:W-:Y:S02]  /*0c80*/  IADD3 R21, PT, PT, R21, 0x2, RZ ;  /* 0x0000000215157810 */ /* 0x000fe40007ffe0ff */
[----:B------:R-:W-:Y:S02]  /*0c90*/  IADD3 R20, PT, PT, R20, 0x2, RZ ;  /* 0x0000000214147810 */ /* 0x000fe40007ffe0ff */
[----:B------:R-:W-:Y:S02]  /*0ca0*/  IADD3 R19, PT, PT, R19, 0x2, RZ ;  /* 0x0000000213137810 */ /* 0x000fe40007ffe0ff */
[----:B------:R-:W-:Y:S02]  /*0cb0*/  IADD3 R26, PT, PT, R26, 0x2, RZ ;  /* 0x000000021a1a7810 */ /* 0x000fe40007ffe0ff */
[----:B------:R-:W-:Y:S01]  /*0cc0*/  IADD3 R27, PT, PT, R27, 0x8, RZ ;  /* 0x000000081b1b7810 */ /* 0x000fe20007ffe0ff */
[----:B--2---:R0:W-:Y:S01]  /*0cd0*/  STS [R3], R30 ;  /* 0x0000001e03007388 */ /* 0x0041e20000000800 */
[----:B------:R-:W-:Y:S05]  /*0ce0*/  BRA.U UP0, `(.L_x_54) ;  /* 0xfffffff9009c7547 */ /* 0x000fea000b83ffff */
[----:B------:R-:W-:-:S07]  /*0cf0*/  IADD3 R22, PT, PT, R22, 0x2, RZ ;  /* 0x0000000216167810 */ /* 0x000fce0007ffe0ff */
.L_x_49:
[----:B------:R-:W1:Y:S02]  /*0d00*/  LDCU UR5, c[0x0][0x38c] ;  /* 0x00007180ff0577ac */ /* 0x000e640008000800 */
[----:B-1----:R-:W-:-:S04]  /*0d10*/  ULOP3.LUT UR5, UR5, 0x1, URZ, 0xc0, !UPT ;  /* 0x0000000105057892 */ /* 0x002fc8000f8ec0ff */
[----:B------:R-:W-:-:S09]  /*0d20*/  UISETP.NE.U32.AND UP0, UPT, UR5, 0x1, UPT ;  /* 0x000000010500788c */ /* 0x000fd2000bf05070 */
[----:B------:R-:W-:Y:S05]  /*0d30*/  BRA.U !UP0, `(.L_x_55) ;  /* 0x0000000108f07547 */ /* 0x000fea000b800000 */
[C---:B0-----:R-:W-:Y:S01]  /*0d40*/  IADD3 R4, PT, PT, R22.reuse, -0x1, RZ ;  /* 0xffffffff16047810 */ /* 0x041fe20007ffe0ff */
[C---:B------:R-:W-:Y:S01]  /*0d50*/  IMAD.HI.U32 R6, R22.reuse, -0x33333333, RZ ;  /* 0xcccccccd16067827 */ /* 0x040fe200078e00ff */
[C---:B------:R-:W-:Y:S01]  /*0d60*/  IADD3 R0, PT, PT, R22.reuse, -0x2, RZ ;  /* 0xfffffffe16007810 */ /* 0x040fe20007ffe0ff */
[----:B------:R-:W-:Y:S01]  /*0d70*/  BSSY.RECONVERGENT B2, `(.L_x_56) ;  /* 0x000002d000027945 */ /* 0x000fe20003800200 */
[----:B------:R-:W-:Y:S01]  /*0d80*/  IADD3 R7, PT, PT, R22, 0x1, RZ ;  /* 0x0000000116077810 */ /* 0x000fe20007ffe0ff */
[----:B------:R-:W-:Y:S01]  /*0d90*/  IMAD.HI.U32 R3, R4, -0x33333333, RZ ;  /* 0xcccccccd04037827 */ /* 0x000fe200078e00ff */
[----:B------:R-:W-:-:S03]  /*0da0*/  IADD3 R8, PT, PT, R22, 0x2, RZ ;  /* 0x0000000216087810 */ /* 0x000fc60007ffe0ff */
[----:B------:R-:W-:Y:S01]  /*0db0*/  IMAD.HI.U32 R2, R0, -0x33333333, RZ ;  /* 0xcccccccd00027827 */ /* 0x000fe200078e00ff */
[----:B------:R-:W-:-:S04]  /*0dc0*/  SHF.R.U32.HI R5, RZ, 0x2, R3 ;  /* 0x00000002ff057819 */ /* 0x000fc80000011603 */
[----:B------:R-:W-:Y:S01]  /*0dd0*/  SHF.R.U32.HI R3, RZ, 0x2, R2 ;  /* 0x00000002ff037819 */ /* 0x000fe20000011602 */
[----:B------:R-:W-:Y:S01]  /*0de0*/  IMAD R4, R5, -0x5, R4 ;  /* 0xfffffffb05047824 */ /* 0x000fe200078e0204 */
[----:B------:R-:W-:Y:S01]  /*0df0*/  SHF.R.U32.HI R5, RZ, 0x2, R6 ;  /* 0x00000002ff057819 */ /* 0x000fe20000011606 */
[----:B------:R-:W-:-:S03]  /*0e00*/  IMAD.HI.U32 R2, R7, -0x33333333, RZ ;  /* 0xcccccccd07027827 */ /* 0x000fc600078e00ff */
[----:B------:R-:W-:Y:S01]  /*0e10*/  LEA R4, R4, R45, 0x2 ;  /* 0x0000002d04047211 */ /* 0x000fe200078e10ff */
[----:B------:R-:W-:Y:S01]  /*0e20*/  IMAD R0, R3, -0x5, R0 ;  /* 0xfffffffb03007824 */ /* 0x000fe200078e0200 */
[----:B------:R-:W-:Y:S01]  /*0e30*/  SHF.R.U32.HI R6, RZ, 0x2, R2 ;  /* 0x00000002ff067819 */ /* 0x000fe20000011602 */
[----:B------:R-:W-:-:S03]  /*0e40*/  IMAD.HI.U32 R3, R8, -0x33333333, RZ ;  /* 0xcccccccd08037827 */ /* 0x000fc600078e00ff */
[-C--:B------:R-:W-:Y:S01]  /*0e50*/  LEA R0, R0, R45.reuse, 0x2 ;  /* 0x0000002d00007211 */ /* 0x080fe200078e10ff */
[----:B------:R-:W-:Y:S01]  /*0e60*/  IMAD R2, R5, -0x5, R22 ;  /* 0xfffffffb05027824 */ /* 0x000fe200078e0216 */
[----:B------:R-:W0:Y:S01]  /*0e70*/  LDS R4, [R4] ;  /* 0x0000000004047984 */ /* 0x000e220000000800 */
[----:B------:R-:W-:Y:S01]  /*0e80*/  SHF.R.U32.HI R3, RZ, 0x2, R3 ;  /* 0x00000002ff037819 */ /* 0x000fe20000011603 */
[----:B------:R-:W-:Y:S01]  /*0e90*/  IMAD R6, R6, -0x5, R7 ;  /* 0xfffffffb06067824 */ /* 0x000fe200078e0207 */
[----:B------:R-:W-:Y:S01]  /*0ea0*/  MOV R5, 0x3e4ccccd ;  /* 0x3e4ccccd00057802 */ /* 0x000fe20000000f00 */
[----:B------:R-:W1:Y:S01]  /*0eb0*/  LDS R0, [R0] ;  /* 0x0000000000007984 */ /* 0x000e620000000800 */
[-C--:B------:R-:W-:Y:S01]  /*0ec0*/  LEA R2, R2, R45.reuse, 0x2 ;  /* 0x0000002d02027211 */ /* 0x080fe200078e10ff */
[----:B------:R-:W-:Y:S01]  /*0ed0*/  IMAD R8, R3, -0x5, R8 ;  /* 0xfffffffb03087824 */ /* 0x000fe200078e0208 */
[----:B------:R-:W-:-:S04]  /*0ee0*/  LEA R6, R6, R45, 0x2 ;  /* 0x0000002d06067211 */ /* 0x000fc800078e10ff */
[----:B------:R-:W2:Y:S01]  /*0ef0*/  LDS R2, [R2] ;  /* 0x0000000002027984 */ /* 0x000ea20000000800 */
[----:B------:R-:W-:-:S03]  /*0f00*/  LEA R8, R8, R45, 0x2 ;  /* 0x0000002d08087211 */ /* 0x000fc600078e10ff */
[----:B------:R-:W3:Y:S04]  /*0f10*/  LDS R6, [R6] ;  /* 0x0000000006067984 */ /* 0x000ee80000000800 */
[----:B------:R-:W4:Y:S01]  /*0f20*/  LDS R8, [R8] ;  /* 0x0000000008087984 */ /* 0x000f220000000800 */
[----:B0-----:R-:W-:-:S04]  /*0f30*/  FMUL R3, R4, 1.3999999761581420898 ;  /* 0x3fb3333304037820 */ /* 0x001fc80000400000 */
[----:B-1----:R-:W-:Y:S01]  /*0f40*/  FFMA R3, R0, 1.7000000476837158203, R3 ;  /* 0x3fd9999a00037823 */ /* 0x002fe20000000003 */
[----:B------:R-:W-:-:S03]  /*0f50*/  HFMA2 R0, -RZ, RZ, 2.3125, 0 ;  /* 0x40a00000ff007431 */ /* 0x000fc600000001ff */
[----:B--2---:R-:W-:-:S04]  /*0f60*/  FADD R3, R3, R2 ;  /* 0x0000000203037221 */ /* 0x004fc80000000000 */
[----:B---3--:R-:W-:Y:S01]  /*0f70*/  FFMA R3, R6, 0.60000002384185791016, R3 ;  /* 0x3f19999a06037823 */ /* 0x008fe20000000003 */
[----:B------:R-:W-:-:S03]  /*0f80*/  FFMA R0, R5, -R0, 1 ;  /* 0x3f80000005007423 */ /* 0x000fc60000000800 */
[----:B----4-:R-:W-:Y:S01]  /*0f90*/  FFMA R4, R8, 0.30000001192092895508, R3 ;  /* 0x3e99999a08047823 */ /* 0x010fe20000000003 */
[----:B------:R-:W-:-:S03]  /*0fa0*/  FFMA R0, R0, R5, 0.20000000298023223877 ;  /* 0x3e4ccccd00007423 */ /* 0x000fc60000000005 */
        /* <DEDUP_REMOVED lines=9> */
.L_x_57:
[----:B------:R-:W-:Y:S05]  /*1040*/  BSYNC.RECONVERGENT B2 ;  /* 0x0000000000027941 */ /* 0x000fea0003800200 */
.L_x_56:
[----:B------:R-:W-:Y:S01]  /*1050*/  IADD3 R3, PT, PT, R17, R22, RZ ;  /* 0x0000001611037210 */ /* 0x000fe20007ffe0ff */
[----:B------:R-:W-:-:S04]  /*1060*/  IMAD.WIDE R32, R22, 0x4, R32 ;  /* 0x0000000416207825 */ /* 0x000fc800078e0220 */
[----:B------:R-:W-:-:S05]  /*1070*/  IMAD.WIDE R2, R3, 0x4, R36 ;  /* 0x0000000403027825 */ /* 0x000fca00078e0224 */
[----:B------:R1:W-:Y:S04]  /*1080*/  STG.E desc[UR6][R2.64], R0 ;  /* 0x0000000002007986 */ /* 0x0003e8000c101906 */
[----:B------:R-:W2:Y:S01]  /*1090*/  LDG.E R32, desc[UR6][R32.64+0xc] ;  /* 0x00000c0620207981 */ /* 0x000ea2000c1e1900 */
[----:B------:R-:W-:-:S05]  /*10a0*/  IADD3 R22, PT, PT, R22, 0x3, RZ ;  /* 0x0000000316167810 */ /* 0x000fca0007ffe0ff */
[----:B------:R-:W-:-:S05]  /*10b0*/  IMAD.HI.U32 R4, R22, -0x33333333, RZ ;  /* 0xcccccccd16047827 */ /* 0x000fca00078e00ff */
[----:B------:R-:W-:-:S05]  /*10c0*/  SHF.R.U32.HI R5, RZ, 0x2, R4 ;  /* 0x00000002ff057819 */ /* 0x000fca0000011604 */
[----:B------:R-:W-:-:S05]  /*10d0*/  IMAD R22, R5, -0x5, R22 ;  /* 0xfffffffb05167824 */ /* 0x000fca00078e0216 */
[----:B------:R-:W-:-:S05]  /*10e0*/  LEA R5, R22, R45, 0x2 ;  /* 0x0000002d16057211 */ /* 0x000fca00078e10ff */
[----:B--2---:R1:W-:Y:S02]  /*10f0*/  STS [R5], R32 ;  /* 0x0000002005007388 */ /* 0x0043e40000000800 */
.L_x_55:
[----:B0-----:R-:W0:Y:S01]  /*1100*/  LDS R8, [R14] ;  /* 0x000000000e087984 */ /* 0x001e220000000800 */
[----:B------:R-:W-:Y:S01]  /*1110*/  HFMA2 R9, -RZ, RZ, 2.3125, 0 ;  /* 0x40a00000ff097431 */ /* 0x000fe200000001ff */
[----:B------:R-:W-:Y:S01]  /*1120*/  MOV R4, 0x3e4ccccd ;  /* 0x3e4ccccd00047802 */ /* 0x000fe20000000f00 */
[----:B------:R-:W-:Y:S01]  /*1130*/  BSSY.RECONVERGENT B2, `(.L_x_58) ;  /* 0x0000017000027945 */ /* 0x000fe20003800200 */
[----:B-1----:R-:W1:Y:S01]  /*1140*/  LDS R0, [R15] ;  /* 0x000000000f007984 */ /* 0x002e620000000800 */
[----:B------:R-:W-:-:S03]  /*1150*/  IADD3 R19, PT, PT, R16, 0x2, RZ ;  /* 0x0000000210137810 */ /* 0x000fc60007ffe0ff */
[----:B------:R-:W2:Y:S01]  /*1160*/  LDS R7, [R11] ;  /* 0x000000000b077984 */ /* 0x000ea20000000800 */
[----:B------:R-:W-:-:S03]  /*1170*/  FFMA R9, R4, -R9, 1 ;  /* 0x3f80000004097423 */ /* 0x000fc60000000809 */
[----:B------:R-:W3:Y:S04]  /*1180*/  LDS R6, [R13] ;  /* 0x000000000d067984 */ /* 0x000ee80000000800 */
[----:B------:R-:W4:Y:S01]  /*1190*/  LDS R5, [R12] ;  /* 0x000000000c057984 */ /* 0x000f220000000800 */
[----:B0-----:R-:W-:-:S04]  /*11a0*/  FMUL R3, R8, 1.3999999761581420898 ;  /* 0x3fb3333308037820 */ /* 0x001fc80000400000 */
[----:B-1----:R-:W-:-:S04]  /*11b0*/  FFMA R0, R0, 1.7000000476837158203, R3 ;  /* 0x3fd9999a00007823 */ /* 0x002fc80000000003 */
[----:B--2---:R-:W-:Y:S01]  /*11c0*/  FADD R3, R0, R7 ;  /* 0x0000000700037221 */ /* 0x004fe20000000000 */
[----:B------:R-:W-:-:S03]  /*11d0*/  FFMA R0, R9, R4, 0.20000000298023223877 ;  /* 0x3e4ccccd09007423 */ /* 0x000fc60000000004 */
[----:B---3--:R-:W-:-:S04]  /*11e0*/  FFMA R2, R6, 0.60000002384185791016, R3 ;  /* 0x3f19999a06027823 */ /* 0x008fc80000000003 */
[----:B----4-:R-:W-:-:S04]  /*11f0*/  FFMA R3, R5, 0.30000001192092895508, R2 ;  /* 0x3e99999a05037823 */ /* 0x010fc80000000002 */
[----:B------:R-:W0:Y:S01]  /*1200*/  FCHK P0, R3, 5 ;  /* 0x40a0000003007902 */ /* 0x000e220000000000 */
[----:B------:R-:W-:-:S04]  /*1210*/  FFMA R2, R0, R3, RZ ;  /* 0x0000000300027223 */ /* 0x000fc800000000ff */
[----:B------:R-:W-:-:S04]  /*1220*/  FFMA R9, R2, -5, R3 ;  /* 0xc0a0000002097823 */ /* 0x000fc80000000003 */
[----:B------:R-:W-:Y:S01]  /*1230*/  FFMA R21, R0, R9, R2 ;  /* 0x0000000900157223 */ /* 0x000fe20000000002 */
[----:B------:R-:W-:Y:S01]  /*1240*/  IADD3 R9, PT, PT, R16, 0x1, RZ ;  /* 0x0000000110097810 */ /* 0x000fe20007ffe0ff */
[----:B0-----:R-:W-:Y:S06]  /*1250*/  @!P0 BRA `(.L_x_59) ;  /* 0x0000000000108947 */ /* 0x001fec0003800000 */
[----:B------:R-:W-:Y:S02]  /*1260*/  MOV R0, 0x40a00000 ;  /* 0x40a0000000007802 */ /* 0x000fe40000000f00 */
[----:B------:R-:W-:-:S07]  /*1270*/  MOV R46, 0x1290 ;  /* 0x00001290002e7802 */ /* 0x000fce0000000f00 */
[----:B------:R-:W-:Y:S05]  /*1280*/  CALL.REL.NOINC `($__internal_1_$__cuda_sm3x_div_rn_noftz_f32_slowpath) ;  /* 0x0000002800dc7944 */ /* 0x000fea0003c00000 */
[----:B------:R-:W-:-:S07]  /*1290*/  MOV R21, R0 ;  /* 0x0000000000157202 */ /* 0x000fce0000000f00 */
.L_x_59:
[----:B------:R-:W-:Y:S05]  /*12a0*/  BSYNC.RECONVERGENT B2 ;  /* 0x0000000000027941 */ /* 0x000fea0003800200 */
.L_x_58:
[----:B------:R-:W-:Y:S01]  /*12b0*/  FMUL R3, R7, 1.3999999761581420898 ;  /* 0x3fb3333307037820 */ /* 0x000fe20000400000 */
[----:B------:R-:W-:Y:S01]  /*12c0*/  HFMA2 R4, -RZ, RZ, 1.57421875, -19.203125 ;  /* 0x3e4ccccdff047431 */ /* 0x000fe200000001ff */
[----:B------:R-:W-:Y:S01]  /*12d0*/  MOV R25, 0x40a00000 ;  /* 0x40a0000000197802 */ /* 0x000fe20000000f00 */
[----:B------:R-:W-:Y:S01]  /*12e0*/  BSSY.RECONVERGENT B2, `(.L_x_60) ;  /* 0x0000013000027945 */ /* 0x000fe20003800200 */
[----:B------:R-:W-:Y:S01]  /*12f0*/  FFMA R23, R8, 1.7000000476837158203, R3 ;  /* 0x3fd9999a08177823 */ /* 0x000fe20000000003 */
[----:B------:R-:W-:-:S04]  /*1300*/  IMAD.WIDE.U32 R2, R16, 0x4, R36 ;  /* 0x0000000410027825 */ /* 0x000fc800078e0024 */
[----:B------:R-:W-:Y:S01]  /*1310*/  FADD R0, R6, R23 ;  /* 0x0000001706007221 */ /* 0x000fe20000000000 */
[----:B------:R0:W-:Y:S01]  /*1320*/  STG.E desc[UR6][R2.64], R21 ;  /* 0x0000001502007986 */ /* 0x0001e2000c101906 */
[----:B------:R-:W-:Y:S02]  /*1330*/  FFMA R25, R4, -R25, 1 ;  /* 0x3f80000004197423 */ /* 0x000fe40000000819 */
[----:B------:R-:W-:Y:S02]  /*1340*/  FFMA R23, R5, 0.60000002384185791016, R0 ;  /* 0x3f19999a05177823 */ /* 0x000fe40000000000 */
[----:B------:R-:W-:Y:S02]  /*1350*/  FFMA R0, R25, R4, 0.20000000298023223877 ;  /* 0x3e4ccccd19007423 */ /* 0x000fe40000000004 */
[----:B------:R-:W-:-:S04]  /*1360*/  FFMA R8, R44, 0.30000001192092895508, R23 ;  /* 0x3e99999a2c087823 */ /* 0x000fc80000000017 */
[----:B------:R-:W1:Y:S01]  /*1370*/  FCHK P0, R8, 5 ;  /* 0x40a0000008007902 */ /* 0x000e620000000000 */
[----:B------:R-:W-:-:S04]  /*1380*/  FFMA R23, R0, R8, RZ ;  /* 0x0000000800177223 */ /* 0x000fc800000000ff */
[----:B------:R-:W-:-:S04]  /*1390*/  FFMA R4, R23, -5, R8 ;  /* 0xc0a0000017047823 */ /* 0x000fc80000000008 */
[----:B------:R-:W-:Y:S01]  /*13a0*/  FFMA R23, R0, R4, R23 ;  /* 0x0000000400177223 */ /* 0x000fe20000000017 */
[----:B01----:R-:W-:Y:S06]  /*13b0*/  @!P0 BRA `(.L_x_61) ;  /* 0x0000000000148947 */ /* 0x003fec0003800000 */
[----:B------:R-:W-:Y:S02]  /*13c0*/  MOV R3, R8 ;  /* 0x0000000800037202 */ /* 0x000fe40000000f00 */
[----:B------:R-:W-:Y:S02]  /*13d0*/  MOV R0, 0x40a00000 ;  /* 0x40a0000000007802 */ /* 0x000fe40000000f00 */
[----:B------:R-:W-:-:S07]  /*13e0*/  MOV R46, 0x1400 ;  /* 0x00001400002e7802 */ /* 0x000fce0000000f00 */
[----:B------:R-:W-:Y:S05]  /*13f0*/  CALL.REL.NOINC `($__internal_1_$__cuda_sm3x_div_rn_noftz_f32_slowpath) ;  /* 0x0000002800807944 */ /* 0x000fea0003c00000 */
[----:B------:R-:W-:-:S07]  /*1400*/  MOV R23, R0 ;  /* 0x0000000000177202 */ /* 0x000fce0000000f00 */
.L_x_61:
[----:B------:R-:W-:Y:S05]  /*1410*/  BSYNC.RECONVERGENT B2 ;  /* 0x0000000000027941 */ /* 0x000fea0003800200 */
.L_x_60:
[----:B------:R-:W-:Y:S01]  /*1420*/  FMUL R6, R6, 1.3999999761581420898 ;  /* 0x3fb3333306067820 */ /* 0x000fe20000400000 */
[----:B------:R-:W-:Y:S02]  /*1430*/  HFMA2 R0, -RZ, RZ, 1.57421875, -19.203125 ;  /* 0x3e4ccccdff007431 */ /* 0x000fe400000001ff */
[----:B------:R-:W-:Y:S01]  /*1440*/  IMAD.WIDE.U32 R2, R9, 0x4, R36 ;  /* 0x0000000409027825 */ /* 0x000fe200078e0024 */
[----:B------:R-:W-:Y:S03]  /*1450*/  BSSY.RECONVERGENT B2, `(.L_x_62) ;  /* 0x0000012000027945 */ /* 0x000fe60003800200 */
[----:B------:R-:W-:Y:S01]  /*1460*/  FFMA R6, R7, 1.7000000476837158203, R6 ;  /* 0x3fd9999a07067823 */ /* 0x000fe20000000006 */
[----:B------:R-:W-:Y:S01]  /*1470*/  MOV R7, 0x40a00000 ;  /* 0x40a0000000077802 */ /* 0x000fe20000000f00 */
[----:B------:R0:W-:Y:S02]  /*1480*/  STG.E desc[UR6][R2.64], R23 ;  /* 0x0000001702007986 */ /* 0x0001e4000c101906 */
[----:B------:R-:W-:-:S02]  /*1490*/  FADD R5, R5, R6 ;  /* 0x0000000605057221 */ /* 0x000fc40000000000 */
[----:B------:R-:W-:Y:S02]  /*14a0*/  FFMA R7, R0, -R7, 1 ;  /* 0x3f80000000077423 */ /* 0x000fe40000000807 */
[----:B------:R-:W-:Y:S02]  /*14b0*/  FFMA R5, R44, 0.60000002384185791016, R5 ;  /* 0x3f19999a2c057823 */ /* 0x000fe40000000005 */
[----:B------:R-:W-:Y:S02]  /*14c0*/  FFMA R0, R7, R0, 0.20000000298023223877 ;  /* 0x3e4ccccd07007423 */ /* 0x000fe40000000000 */
[----:B------:R-:W-:-:S04]  /*14d0*/  FADD R6, R5, R10 ;  /* 0x0000000a05067221 */ /* 0x000fc80000000000 */
        /* <DEDUP_REMOVED lines=9> */
.L_x_63:
[----:B------:R-:W-:Y:S05]  /*1570*/  BSYNC.RECONVERGENT B2 ;  /* 0x0000000000027941 */ /* 0x000fea0003800200 */
.L_x_62:
[----:B------:R-:W0:Y:S01]  /*1580*/  LDC R4, c[0x0][0x390] ;  /* 0x0000e400ff047b82 */ /* 0x000e220000000800 */
[----:B------:R-:W-:Y:S01]  /*1590*/  UIADD3 UR5, UPT, UPT, UR4, 0x1, URZ ;  /* 0x0000000104057890 */ /* 0x000fe2000fffe0ff */
[----:B------:R-:W-:-:S05]  /*15a0*/  IMAD.WIDE.U32 R2, R19, 0x4, R36 ;  /* 0x0000000413027825 */ /* 0x000fca00078e0024 */
[----:B------:R1:W-:Y:S01]  /*15b0*/  STG.E desc[UR6][R2.64], R0 ;  /* 0x0000000002007986 */ /* 0x0003e2000c101906 */
[----:B0-----:R-:W-:-:S13]  /*15c0*/  ISETP.NE.AND P0, PT, R4, UR5, PT ;  /* 0x0000000504007c0c */ /* 0x001fda000bf05270 */
[----:B-1----:R-:W-:Y:S05]  /*15d0*/  @!P0 EXIT ;  /* 0x000000000000894d */ /* 0x002fea0003800000 */
[----:B------:R-:W-:Y:S01]  /*15e0*/  MOV R6, R36 ;  /* 0x0000002400067202 */ /* 0x000fe20000000f00 */
[----:B------:R-:W-:Y:S01]  /*15f0*/  UMOV UR4, UR5 ;  /* 0x0000000500047c82 */ /* 0x000fe20008000000 */
[----:B------:R-:W-:Y:S02]  /*1600*/  MOV R7, R37 ;  /* 0x0000002500077202 */ /* 0x000fe40000000f00 */
[----:B------:R-:W-:Y:S02]  /*1610*/  MOV R36, R34 ;  /* 0x0000002200247202 */ /* 0x000fe40000000f00 */
[----:B------:R-:W-:Y:S01]  /*1620*/  MOV R37, R35 ;  /* 0x0000002300257202 */ /* 0x000fe20000000f00 */
[----:B------:R-:W-:Y:S06]  /*1630*/  BRA `(.L_x_64) ;  /* 0xffffffec00c07947 */ /* 0x000fec000383ffff */
.L_x_48:
[----:B------:R-:W1:Y:S02]  /*1640*/  LDCU UR5, c[0x0][0x390] ;  /* 0x00007200ff0577ac */ /* 0x000e640008000800 */
[----:B-1----:R-:W-:-:S09]  /*1650*/  UISETP.GE.U32.AND UP0, UPT, UR5, 0x4, UPT ;  /* 0x000000040500788c */ /* 0x002fd2000bf06070 */
[----:B------:R-:W-:Y:S05]  /*1660*/  BRA.U !UP0, `(.L_x_65) ;  /* 0x0000001508807547 */ /* 0x000fea000b800000 */
[----:B------:R-:W1:Y:S01]  /*1670*/  LDC.64 R18, c[0x0][0x380] ;  /* 0x0000e000ff127b82 */ /* 0x000e620000000a00 */
[C---:B------:R-:W-:Y:S01]  /*1680*/  IADD3 R21, PT, PT, R17.reuse, 0x2, RZ ;  /* 0x0000000211157810 */ /* 0x040fe20007ffe0ff */
[----:B------:R-:W-:Y:S01]  /*1690*/  ULOP3.LUT UR5, UR5, 0xfffffffc, URZ, 0xc0, !UPT ;  /* 0xfffffffc05057892 */ /* 0x000fe2000f8ec0ff */
[C---:B------:R-:W-:Y:S01]  /*16a0*/  IADD3 R9, PT, PT, R17.reuse, 0x1, RZ ;  /* 0x0000000111097810 */ /* 0x040fe20007ffe0ff */
[----:B------:R-:W-:Y:S01]  /*16b0*/  UMOV UR4, URZ ;  /* 0x000000ff00047c82 */ /* 0x000fe20008000000 */
[C---:B------:R-:W-:Y:S02]  /*16c0*/  IADD3 R8, PT, PT, R17.reuse, 0x3, RZ ;  /* 0x0000000311087810 */ /* 0x040fe40007ffe0ff */
[----:B------:R-:W-:Y:S01]  /*16d0*/  IADD3 R7, PT, PT, R17, 0x4, RZ ;  /* 0x0000000411077810 */ /* 0x000fe20007ffe0ff */
[----:B------:R-:W2:Y:S01]  /*16e0*/  LDC.64 R26, c[0x0][0x398] ;  /* 0x0000e600ff1a7b82 */ /* 0x000ea20000000a00 */
[C---:B------:R-:W-:Y:S02]  /*16f0*/  IADD3 R6, PT, PT, R16.reuse, 0x1, RZ ;  /* 0x0000000110067810 */ /* 0x040fe40007ffe0ff */
[----:B------:R-:W-:Y:S01]  /*1700*/  IADD3 R5, PT, PT, R16, 0x2, RZ ;  /* 0x0000000210057810 */ /* 0x000fe20007ffe0ff */
[----:B-1----:R-:W-:-:S04]  /*1710*/  IMAD.WIDE R18, R21, 0x4, R18 ;  /* 0x0000000415127825 */ /* 0x002fc800078e0212 */
[----:B--2---:R-:W-:-:S04]  /*1720*/  IMAD.WIDE R20, R21, 0x4, R26 ;  /* 0x0000000415147825 */ /* 0x004fc800078e021a */
[----:B------:R-:W-:-:S04]  /*1730*/  IMAD.WIDE R22, R9, 0x4, R26 ;  /* 0x0000000409167825 */ /* 0x000fc800078e021a */
[----:B------:R-:W-:-:S04]  /*1740*/  IMAD.WIDE R24, R8, 0x4, R26 ;  /* 0x0000000408187825 */ /* 0x000fc800078e021a */
[----:B------:R-:W-:-:S07]  /*1750*/  IMAD.WIDE R26, R7, 0x4, R26 ;  /* 0x00000004071a7825 */ /* 0x000fce00078e021a */
.L_x_90:
[----:B-1----:R-:W1:Y:S01]  /*1760*/  LDC.64 R34, c[0x0][0x380] ;  /* 0x0000e000ff227b82 */ /* 0x002e620000000a00 */
[----:B0-----:R-:W2:Y:S01]  /*1770*/  LDG.E R4, desc[UR6][R18.64] ;  /* 0x0000000612047981 */ /* 0x001ea2000c1e1900 */
[----:B-1----:R-:W-:-:S04]  /*1780*/  IMAD.WIDE R28, R17, 0x4, R34 ;  /* 0x00000004111c7825 */ /* 0x002fc800078e0222 */
[--C-:B------:R-:W-:Y:S01]  /*1790*/  IMAD.WIDE R30, R9, 0x4, R34.reuse ;  /* 0x00000004091e7825 */ /* 0x100fe200078e0222 */
[----:B------:R-:W3:Y:S03]  /*17a0*/  LDG.E R0, desc[UR6][R28.64] ;  /* 0x000000061c007981 */ /* 0x000ee6000c1e1900 */
[--C-:B------:R-:W-:Y:S01]  /*17b0*/  IMAD.WIDE R32, R8, 0x4, R34.reuse ;  /* 0x0000000408207825 */ /* 0x100fe200078e0222 */
[----:B------:R-:W4:Y:S03]  /*17c0*/  LDG.E R2, desc[UR6][R30.64] ;  /* 0x000000061e027981 */ /* 0x000f26000c1e1900 */
[----:B------:R-:W-:Y:S01]  /*17d0*/  IMAD.WIDE R34, R7, 0x4, R34 ;  /* 0x0000000407227825 */ /* 0x000fe200078e0222 */
[----:B------:R-:W5:Y:S04]  /*17e0*/  LDG.E R42, desc[UR6][R32.64] ;  /* 0x00000006202a7981 */ /* 0x000f68000c1e1900 */
[----:B------:R-:W5:Y:S01]  /*17f0*/  LDG.E R46, desc[UR6][R34.64] ;  /* 0x00000006222e7981 */ /* 0x000f62000c1e1900 */
[----:B------:R-:W-:Y:S01]  /*1800*/  MOV R37, 0x40a00000 ;  /* 0x40a0000000257802 */ /* 0x000fe20000000f00 */
[----:B------:R-:W-:Y:S01]  /*1810*/  UIADD3 UR4, UPT, UPT, UR4, 0x4, URZ ;  /* 0x0000000404047890 */ /* 0x000fe2000fffe0ff */
[----:B------:R-:W-:Y:S03]  /*1820*/  BSSY.RECONVERGENT B2, `(.L_x_66) ;  /* 0x000001d000027945 */ /* 0x000fe60003800200 */
[----:B------:R-:W-:Y:S01]  /*1830*/  UISETP.NE.AND UP0, UPT, UR4, UR5, UPT ;  /* 0x000000050400728c */ /* 0x000fe2000bf05270 */
[----:B--2---:R-:W-:Y:S04]  /*1840*/  STS [R45+0x8], R4 ;  /* 0x000008042d007388 */ /* 0x004fe80000000800 */
[----:B---3--:R0:W-:Y:S04]  /*1850*/  STS [R45], R0 ;  /* 0x000000002d007388 */ /* 0x0081e80000000800 */
[----:B----4-:R-:W-:Y:S04]  /*1860*/  STS [R45+0x4], R2 ;  /* 0x000004022d007388 */ /* 0x010fe80000000800 */
[----:B-----5:R-:W-:Y:S04]  /*1870*/  STS [R45+0xc], R42 ;  /* 0x00000c2a2d007388 */ /* 0x020fe80000000800 */
[----:B------:R-:W-:Y:S04]  /*1880*/  STS [R45+0x10], R46 ;  /* 0x0000102e2d007388 */ /* 0x000fe80000000800 */
[----:B------:R-:W1:Y:S04]  /*1890*/  LDS R36, [R14] ;  /* 0x000000000e247984 */ /* 0x000e680000000800 */
[----:B------:R-:W2:Y:S04]  /*18a0*/  LDS R3, [R15] ;  /* 0x000000000f037984 */ /* 0x000ea80000000800 */
[----:B------:R-:W3:Y:S04]  /*18b0*/  LDS R39, [R11] ;  /* 0x000000000b277984 */ /* 0x000ee80000000800 */
[----:B------:R-:W4:Y:S04]  /*18c0*/  LDS R38, [R13] ;  /* 0x000000000d267984 */ /* 0x000f280000000800 */
[----:B------:R-:W5:Y:S01]  /*18d0*/  LDS R40, [R12] ;  /* 0x000000000c287984 */ /* 0x000f620000000800 */
[----:B0-----:R-:W-:-:S02]  /*18e0*/  HFMA2 R0, -RZ, RZ, 1.57421875, -19.203125 ;  /* 0x3e4ccccdff007431 */ /* 0x001fc400000001ff */
[----:B-1----:R-:W-:-:S04]  /*18f0*/  FMUL R48, R36, 1.3999999761581420898 ;  /* 0x3fb3333324307820 */ /* 0x002fc80000400000 */
[----:B--2---:R-:W-:-:S04]  /*1900*/  FFMA R48, R3, 1.7000000476837158203, R48 ;  /* 0x3fd9999a03307823 */ /* 0x004fc80000000030 */
[----:B---3--:R-:W-:-:S04]  /*1910*/  FADD R3, R48, R39 ;  /* 0x0000002730037221 */ /* 0x008fc80000000000 */
[----:B----4-:R-:W-:-:S04]  /*1920*/  FFMA R3, R38, 0.60000002384185791016, R3 ;  /* 0x3f19999a26037823 */ /* 0x010fc80000000003 */
[----:B-----5:R-:W-:Y:S01]  /*1930*/  FFMA R3, R40, 0.30000001192092895508, R3 ;  /* 0x3e99999a28037823 */ /* 0x020fe20000000003 */
[----:B------:R-:W-:-:S03]  /*1940*/  FFMA R37, R0, -R37, 1 ;  /* 0x3f80000000257423 */ /* 0x000fc60000000825 */
[----:B------:R-:W0:Y:S01]  /*1950*/  FCHK P0, R3, 5 ;  /* 0x40a0000003007902 */ /* 0x000e220000000000 */
[----:B------:R-:W-:-:S04]  /*1960*/  FFMA R0, R37, R0, 0.20000000298023223877 ;  /* 0x3e4ccccd25007423 */ /* 0x000fc80000000000 */
[----:B------:R-:W-:-:S04]  /*1970*/  FFMA R2, R0, R3, RZ ;  /* 0x0000000300027223 */ /* 0x000fc800000000ff */
[----:B------:R-:W-:-:S04]  /*1980*/  FFMA R37, R2, -5, R3 ;  /* 0xc0a0000002257823 */ /* 0x000fc80000000003 */
[----:B------:R-:W-:Y:S01]  /*1990*/  FFMA R41, R0, R37, R2 ;  /* 0x0000002500297223 */ /* 0x000fe20000000002 */
[----:B0-----:R-:W-:Y:S06]  /*19a0*/  @!P0 BRA `(.L_x_67) ;  /* 0x0000000000108947 */ /* 0x001fec0003800000 */
[----:B------:R-:W-:Y:S02]  /*19b0*/  MOV R0, 0x40a00000 ;  /* 0x40a0000000007802 */ /* 0x000fe40000000f00 */
[----:B------:R-:W-:-:S07]  /*19c0*/  MOV R46, 0x19e0 ;  /* 0x000019e0002e7802 */ /* 0x000fce0000000f00 */
[----:B------:R-:W-:Y:S05]  /*19d0*/  CALL.REL.NOINC `($__internal_1_$__cuda_sm3x_div_rn_noftz_f32_slowpath) ;  /* 0x0000002400087944 */ /* 0x000fea0003c00000 */
[----:B------:R-:W-:-:S07]  /*19e0*/  MOV R41, R0 ;  /* 0x0000000000297202 */ /* 0x000fce0000000f00 */
.L_x_67:
[----:B------:R-:W-:Y:S05]  /*19f0*/  BSYNC.RECONVERGENT B2 ;  /* 0x0000000000027941 */ /* 0x000fea0003800200 */
.L_x_66:
[----:B------:R-:W0:Y:S01]  /*1a00*/  LDC.64 R2, c[0x0][0x398] ;  /* 0x0000e600ff027b82 */ /* 0x000e220000000a00 */
[----:B------:R-:W-:Y:S01]  /*1a10*/  FMUL R37, R39, 1.3999999761581420898 ;  /* 0x3fb3333327257820 */ /* 0x000fe20000400000 */
[----:B------:R-:W-:Y:S01]  /*1a20*/  HFMA2 R0, -RZ, RZ, 1.57421875, -19.203125 ;  /* 0x3e4ccccdff007431 */ /* 0x000fe200000001ff */
[----:B------:R-:W-:Y:S02]  /*1a30*/  BSSY.RECONVERGENT B2, `(.L_x_68) ;  /* 0x0000014000027945 */ /* 0x000fe40003800200 */
[----:B------:R-:W-:-:S04]  /*1a40*/  FFMA R43, R36, 1.7000000476837158203, R37 ;  /* 0x3fd9999a242b7823 */ /* 0x000fc80000000025 */
[----:B------:R-:W-:-:S04]  /*1a50*/  FADD R43, R38, R43 ;  /* 0x0000002b262b7221 */ /* 0x000fc80000000000 */
[----:B------:R-:W-:-:S04]  /*1a60*/  FFMA R43, R40, 0.60000002384185791016, R43 ;  /* 0x3f19999a282b7823 */ /* 0x000fc8000000002b */
[----:B------:R-:W-:-:S04]  /*1a70*/  FFMA R4, R44, 0.30000001192092895508, R43 ;  /* 0x3e99999a2c047823 */ /* 0x000fc8000000002b */
[----:B------:R-:W1:Y:S01]  /*1a80*/  FCHK P0, R4, 5 ;  /* 0x40a0000004007902 */ /* 0x000e620000000000 */
[----:B0-----:R-:W-:Y:S01]  /*1a90*/  IMAD.WIDE.U32 R36, R16, 0x4, R2 ;  /* 0x0000000410247825 */ /* 0x001fe200078e0002 */
[----:B------:R-:W-:-:S04]  /*1aa0*/  MOV R3, 0x40a00000 ;  /* 0x40a0000000037802 */ /* 0x000fc80000000f00 */
[----:B------:R0:W-:Y:S01]  /*1ab0*/  STG.E desc[UR6][R36.64], R41 ;  /* 0x0000002924007986 */ /* 0x0001e2000c101906 */
[----:B------:R-:W-:-:S04]  /*1ac0*/  FFMA R3, R0, -R3, 1 ;  /* 0x3f80000000037423 */ /* 0x000fc80000000803 */
[----:B------:R-:W-:-:S04]  /*1ad0*/  FFMA R0, R3, R0, 0.20000000298023223877 ;  /* 0x3e4ccccd03007423 */ /* 0x000fc80000000000 */
        /* <DEDUP_REMOVED lines=9> */
.L_x_69:
[----:B------:R-:W-:Y:S05]  /*1b70*/  BSYNC.RECONVERGENT B2 ;  /* 0x0000000000027941 */ /* 0x000fea0003800200 */
.L_x_68:
[----:B------:R-:W0:Y:S01]  /*1b80*/  LDC.64 R2, c[0x0][0x398] ;  /* 0x0000e600ff027b82 */ /* 0x000e220000000a00 */
[----:B------:R-:W-:Y:S01]  /*1b90*/  FMUL R38, R38, 1.3999999761581420898 ;  /* 0x3fb3333326267820 */ /* 0x000fe20000400000 */
[----:B------:R-:W-:Y:S01]  /*1ba0*/  HFMA2 R0, -RZ, RZ, 1.57421875, -19.203125 ;  /* 0x3e4ccccdff007431 */ /* 0x000fe200000001ff */
[----:B------:R-:W-:Y:S02]  /*1bb0*/  BSSY.RECONVERGENT B2, `(.L_x_70) ;  /* 0x0000013000027945 */ /* 0x000fe40003800200 */
[----:B------:R-:W-:-:S04]  /*1bc0*/  FFMA R41, R39, 1.7000000476837158203, R38 ;  /* 0x3fd9999a27297823 */ /* 0x000fc80000000026 */
[----:B------:R-:W-:-:S04]  /*1bd0*/  FADD R41, R40, R41 ;  /* 0x0000002928297221 */ /* 0x000fc80000000000 */
[----:B------:R-:W-:-:S04]  /*1be0*/  FFMA R41, R44, 0.60000002384185791016, R41 ;  /* 0x3f19999a2c297823 */ /* 0x000fc80000000029 */
[----:B------:R-:W-:-:S04]  /*1bf0*/  FADD R4, R41, R10 ;  /* 0x0000000a29047221 */ /* 0x000fc80000000000 */
        /* <DEDUP_REMOVED lines=14> */
.L_x_71:
[----:B------:R-:W-:Y:S05]  /*1ce0*/  BSYNC.RECONVERGENT B2 ;  /* 0x0000000000027941 */ /* 0x000fea0003800200 */
.L_x_70:
[----:B------:R-:W0:Y:S02]  /*1cf0*/  LDC.64 R42, c[0x0][0x398] ;  /* 0x0000e600ff2a7b82 */ /* 0x000e240000000a00 */
[----:B0-----:R-:W-:-:S04]  /*1d00*/  IMAD.WIDE.U32 R40, R5, 0x4, R42 ;  /* 0x0000000405287825 */ /* 0x001fc800078e002a */
[----:B------:R-:W-:Y:S01]  /*1d10*/  IMAD.WIDE R42, R17, 0x4, R42 ;  /* 0x00000004112a7825 */ /* 0x000fe200078e022a */
[----:B------:R-:W-:Y:S04]  /*1d20*/  STG.E desc[UR6][R40.64], R0 ;  /* 0x0000000028007986 */ /* 0x000fe8000c101906 */
[----:B------:R-:W2:Y:S04]  /*1d30*/  LDG.E R2, desc[UR6][R42.64] ;  /* 0x000000062a027981 */ /* 0x000ea8000c1e1900 */
[----:B------:R-:W3:Y:S04]  /*1d40*/  LDG.E R4, desc[UR6][R22.64] ;  /* 0x0000000616047981 */ /* 0x000ee8000c1e1900 */
[----:B------:R-:W4:Y:S04]  /*1d50*/  LDG.E R46, desc[UR6][R20.64] ;  /* 0x00000006142e7981 */ /* 0x000f28000c1e1900 */
[----:B------:R-:W5:Y:S04]  /*1d60*/  LDG.E R52, desc[UR6][R24.64] ;  /* 0x0000000618347981 */ /* 0x000f68000c1e1900 */
[----:B------:R-:W5:Y:S01]  /*1d70*/  LDG.E R54, desc[UR6][R26.64] ;  /* 0x000000061a367981 */ /* 0x000f62000c1e1900 */
[----:B------:R-:W-:Y:S01]  /*1d80*/  MOV R51, 0x40a00000 ;  /* 0x40a0000000337802 */ /* 0x000fe20000000f00 */
[----:B------:R-:W-:Y:S02]  /*1d90*/  BSSY.RECONVERGENT B2, `(.L_x_72) ;  /* 0x000001c000027945 */ /* 0x000fe40003800200 */
[----:B--2---:R0:W-:Y:S04]  /*1da0*/  STS [R45], R2 ;  /* 0x000000022d007388 */ /* 0x0041e80000000800 */
[----:B---3--:R-:W-:Y:S04]  /*1db0*/  STS [R45+0x4], R4 ;  /* 0x000004042d007388 */ /* 0x008fe80000000800 */
[----:B----4-:R-:W-:Y:S01]  /*1dc0*/  STS [R45+0x8], R46 ;  /* 0x0000082e2d007388 */ /* 0x010fe20000000800 */
[----:B0-----:R-:W-:-:S03]  /*1dd0*/  HFMA2 R2, -RZ, RZ, 1.57421875, -19.203125 ;  /* 0x3e4ccccdff027431 */ /* 0x001fc600000001ff */
[----:B-----5:R-:W-:Y:S04]  /*1de0*/  STS [R45+0xc], R52 ;  /* 0x00000c342d007388 */ /* 0x020fe80000000800 */
[----:B------:R-:W-:Y:S04]  /*1df0*/  STS [R45+0x10], R54 ;  /* 0x000010362d007388 */ /* 0x000fe80000000800 */
[----:B------:R-:W0:Y:S01]  /*1e00*/  LDS R47, [R14] ;  /* 0x000000000e2f7984 */ /* 0x000e220000000800 */
[----:B------:R-:W-:-:S03]  /*1e10*/  FFMA R51, R2, -R51, 1 ;  /* 0x3f80000002337423 */ /* 0x000fc60000000833 */
[----:B------:R-:W1:Y:S04]  /*1e20*/  LDS R0, [R15] ;  /* 0x000000000f007984 */ /* 0x000e680000000800 */
[----:B------:R-:W2:Y:S04]  /*1e30*/  LDS R48, [R11] ;  /* 0x000000000b307984 */ /* 0x000ea80000000800 */
[----:B------:R-:W3:Y:S04]  /*1e40*/  LDS R49, [R13] ;  /* 0x000000000d317984 */ /* 0x000ee80000000800 */
[----:B------:R-:W4:Y:S01]  /*1e50*/  LDS R50, [R12] ;  /* 0x000000000c327984 */ /* 0x000f220000000800 */
[----:B0-----:R-:W-:-:S04]  /*1e60*/  FMUL R3, R47, 1.3999999761581420898 ;  /* 0x3fb333332f037820 */ /* 0x001fc80000400000 */
[----:B-1----:R-:W-:-:S04]  /*1e70*/  FFMA R3, R0, 1.7000000476837158203, R3 ;  /* 0x3fd9999a00037823 */ /* 0x002fc80000000003 */
[----:B--2---:R-:W-:-:S04]  /*1e80*/  FADD R0, R3, R48 ;  /* 0x0000003003007221 */ /* 0x004fc80000000000 */
[----:B---3--:R-:W-:Y:S01]  /*1e90*/  FFMA R3, R49, 0.60000002384185791016, R0 ;  /* 0x3f19999a31037823 */ /* 0x008fe20000000000 */
[----:B------:R-:W-:-:S03]  /*1ea0*/  FFMA R0, R51, R2, 0.20000000298023223877 ;  /* 0x3e4ccccd33007423 */ /* 0x000fc60000000002 */
[----:B----4-:R-:W-:-:S04]  /*1eb0*/  FFMA R3, R50, 0.30000001192092895508, R3 ;  /* 0x3e99999a32037823 */ /* 0x010fc80000000003 */
[----:B------:R-:W0:Y:S01]  /*1ec0*/  FCHK P0, R3, 5 ;  /* 0x40a0000003007902 */ /* 0x000e220000000000 */
        /* <DEDUP_REMOVED lines=8> */
.L_x_73:
[----:B------:R-:W-:Y:S05]  /*1f50*/  BSYNC.RECONVERGENT B2 ;  /* 0x0000000000027941 */ /* 0x000fea0003800200 */
.L_x_72:
[----:B------:R-:W0:Y:S01]  /*1f60*/  LDC.64 R56, c[0x0][0x380] ;  /* 0x0000e000ff387b82 */ /* 0x000e220000000a00 */
[----:B------:R-:W-:Y:S01]  /*1f70*/  FMUL R0, R48, 1.3999999761581420898 ;  /* 0x3fb3333330007820 */ /* 0x000fe20000400000 */
[----:B------:R-:W-:Y:S01]  /*1f80*/  HFMA2 R2, -RZ, RZ, 1.57421875, -19.203125 ;  /* 0x3e4ccccdff027431 */ /* 0x000fe200000001ff */
[----:B------:R-:W-:Y:S02]  /*1f90*/  BSSY.RECONVERGENT B2, `(.L_x_74) ;  /* 0x0000014000027945 */ /* 0x000fe40003800200 */
[----:B------:R-:W-:Y:S01]  /*1fa0*/  FFMA R0, R47, 1.7000000476837158203, R0 ;  /* 0x3fd9999a2f007823 */ /* 0x000fe20000000000 */
[----:B------:R-:W-:-:S03]  /*1fb0*/  MOV R47, 0x40a00000 ;  /* 0x40a00000002f7802 */ /* 0x000fc60000000f00 */
[----:B------:R-:W-:Y:S02]  /*1fc0*/  FADD R3, R49, R0 ;  /* 0x0000000031037221 */ /* 0x000fe40000000000 */
[----:B------:R-:W-:Y:S02]  /*1fd0*/  FFMA R47, R2, -R47, 1 ;  /* 0x3f800000022f7423 */ /* 0x000fe4000000082f */
[----:B------:R-:W-:Y:S02]  /*1fe0*/  FFMA R3, R50, 0.60000002384185791016, R3 ;  /* 0x3f19999a32037823 */ /* 0x000fe40000000003 */
[----:B------:R-:W-:Y:S02]  /*1ff0*/  FFMA R0, R47, R2, 0.20000000298023223877 ;  /* 0x3e4ccccd2f007423 */ /* 0x000fe40000000002 */
[----:B------:R-:W-:-:S04]  /*2000*/  FFMA R4, R44, 0.30000001192092895508, R3 ;  /* 0x3e99999a2c047823 */ /* 0x000fc80000000003 */
[----:B------:R-:W1:Y:S01]  /*2010*/  FCHK P0, R4, 5 ;  /* 0x40a0000004007902 */ /* 0x000e620000000000 */
[----:B------:R-:W-:Y:S01]  /*2020*/  FFMA R3, R0, R4, RZ ;  /* 0x0000000400037223 */ /* 0x000fe200000000ff */
[----:B0-----:R-:W-:-:S04]  /*2030*/  IMAD.WIDE.U32 R56, R16, 0x4, R56 ;  /* 0x0000000410387825 */ /* 0x001fc800078e0038 */
[----:B------:R-:W-:Y:S01]  /*2040*/  FFMA R2, R3, -5, R4 ;  /* 0xc0a0000003027823 */ /* 0x000fe20000000004 */
[----:B------:R0:W-:Y:S03]  /*2050*/  STG.E desc[UR6][R56.64], R51 ;  /* 0x0000003338007986 */ /* 0x0001e6000c101906 */
[----:B------:R-:W-:Y:S01]  /*2060*/  FFMA R47, R0, R2, R3 ;  /* 0x00000002002f7223 */ /* 0x000fe20000000003 */
[----:B-1----:R-:W-:Y:S06]  /*2070*/  @!P0 BRA `(.L_x_75) ;  /* 0x0000000000148947 */ /* 0x002fec0003800000 */
[----:B------:R-:W-:Y:S02]  /*2080*/  MOV R3, R4 ;  /* 0x0000000400037202 */ /* 0x000fe40000000f00 */
[----:B------:R-:W-:Y:S02]  /*2090*/  MOV R0, 0x40a00000 ;  /* 0x40a0000000007802 */ /* 0x000fe40000000f00 */
[----:B------:R-:W-:-:S07]  /*20a0*/  MOV R46, 0x20c0 ;  /* 0x000020c0002e7802 */ /* 0x000fce0000000f00 */
[----:B0-----:R-:W-:Y:S05]  /*20b0*/  CALL.REL.NOINC `($__internal_1_$__cuda_sm3x_div_rn_noftz_f32_slowpath) ;  /* 0x0000001c00507944 */ /* 0x001fea0003c00000 */
[----:B------:R-:W-:-:S07]  /*20c0*/  MOV R47, R0 ;  /* 0x00000000002f7202 */ /* 0x000fce0000000f00 */
.L_x_75:
[----:B------:R-:W-:Y:S05]  /*20d0*/  BSYNC.RECONVERGENT B2 ;  /* 0x0000000000027941 */ /* 0x000fea0003800200 */
.L_x_74:
[----:B------:R-:W1:Y:S01]  /*20e0*/  LDC.64 R2, c[0x0][0x380] ;  /* 0x0000e000ff027b82 */ /* 0x000e620000000a00 */
[----:B------:R-:W-:Y:S01]  /*20f0*/  FMUL R49, R49, 1.3999999761581420898 ;  /* 0x3fb3333331317820 */ /* 0x000fe20000400000 */
[----:B------:R-:W-:Y:S01]  /*2100*/  HFMA2 R0, -RZ, RZ, 1.57421875, -19.203125 ;  /* 0x3e4ccccdff007431 */ /* 0x000fe200000001ff */
[----:B------:R-:W-:Y:S02]  /*2110*/  BSSY.RECONVERGENT B2, `(.L_x_76) ;  /* 0x0000013000027945 */ /* 0x000fe40003800200 */
[----:B0-----:R-:W-:-:S04]  /*2120*/  FFMA R51, R48, 1.7000000476837158203, R49 ;  /* 0x3fd9999a30337823 */ /* 0x001fc80000000031 */
[----:B------:R-:W-:-:S04]  /*2130*/  FADD R51, R50, R51 ;  /* 0x0000003332337221 */ /* 0x000fc80000000000 */
[----:B------:R-:W-:-:S04]  /*2140*/  FFMA R51, R44, 0.60000002384185791016, R51 ;  /* 0x3f19999a2c337823 */ /* 0x000fc80000000033 */
[----:B------:R-:W-:-:S04]  /*2150*/  FADD R4, R51, R10 ;  /* 0x0000000a33047221 */ /* 0x000fc80000000000 */
[----:B------:R-:W0:Y:S01]  /*2160*/  FCHK P0, R4, 5 ;  /* 0x40a0000004007902 */ /* 0x000e220000000000 */
[----:B-1----:R-:W-:Y:S01]  /*2170*/  IMAD.WIDE.U32 R48, R6, 0x4, R2 ;  /* 0x0000000406307825 */ /* 0x002fe200078e0002 */
        /* <DEDUP_REMOVED lines=12> */
.L_x_77:
[----:B------:R-:W-:Y:S05]  /*2240*/  BSYNC.RECONVERGENT B2 ;  /* 0x0000000000027941 */ /* 0x000fea0003800200 */
.L_x_76:
[----:B------:R-:W0:Y:S02]  /*2250*/  LDC.64 R58, c[0x0][0x380] ;  /* 0x0000e000ff3a7b82 */ /* 0x000e240000000a00 */
[----:B0-----:R-:W-:-:S05]  /*2260*/  IMAD.WIDE.U32 R58, R5, 0x4, R58 ;  /* 0x00000004053a7825 */ /* 0x001fca00078e003a */
[----:B------:R-:W-:Y:S04]  /*2270*/  STG.E desc[UR6][R58.64], R0 ;  /* 0x000000003a007986 */ /* 0x000fe8000c101906 */
[----:B------:R-:W2:Y:S04]  /*2280*/  LDG.E R2, desc[UR6][R28.64] ;  /* 0x000000061c027981 */ /* 0x000ea8000c1e1900 */
[----:B------:R0:W3:Y:S04]  /*2290*/  LDG.E R4, desc[UR6][R30.64] ;  /* 0x000000061e047981 */ /* 0x0000e8000c1e1900 */
[----:B------:R-:W4:Y:S04]  /*22a0*/  LDG.E R32, desc[UR6][R32.64] ;  /* 0x0000000620207981 */ /* 0x000f28000c1e1900 */
[----:B------:R-:W5:Y:S04]  /*22b0*/  LDG.E R34, desc[UR6][R34.64] ;  /* 0x0000000622227981 */ /* 0x000f68000c1e1900 */
[----:B------:R-:W5:Y:S01]  /*22c0*/  LDG.E R46, desc[UR6][R18.64] ;  /* 0x00000006122e7981 */ /* 0x000f62000c1e1900 */
[----:B0-----:R-:W-:Y:S01]  /*22d0*/  MOV R31, 0x40a00000 ;  /* 0x40a00000001f7802 */ /* 0x001fe20000000f00 */
        /* <DEDUP_REMOVED lines=28> */
.L_x_79:
[----:B------:R-:W-:Y:S05]  /*24a0*/  BSYNC.RECONVERGENT B2 ;  /* 0x0000000000027941 */ /* 0x000fea0003800200 */
.L_x_78:
[----:B------:R-:W-:Y:S01]  /*24b0*/  FMUL R0, R28, 1.3999999761581420898 ;  /* 0x3fb333331c007820 */ /* 0x000fe20000400000 */
[----:B------:R-:W-:Y:S01]  /*24c0*/  HFMA2 R2, -RZ, RZ, 1.57421875, -19.203125 ;  /* 0x3e4ccccdff027431 */ /* 0x000fe200000001ff */
[----:B------:R-:W-:Y:S01]  /*24d0*/  MOV R33, 0x40a00000 ;  /* 0x40a0000000217802 */ /* 0x000fe20000000f00 */
[----:B------:R0:W-:Y:S01]  /*24e0*/  STG.E desc[UR6][R36.64], R31 ;  /* 0x0000001f24007986 */ /* 0x0001e2000c101906 */
[----:B------:R-:W-:Y:S01]  /*24f0*/  FFMA R0, R47, 1.7000000476837158203, R0 ;  /* 0x3fd9999a2f007823 */ /* 0x000fe20000000000 */
[----:B------:R-:W-:Y:S03]  /*2500*/  BSSY.RECONVERGENT B2, `(.L_x_80) ;  /* 0x0000010000027945 */ /* 0x000fe60003800200 */
        /* <DEDUP_REMOVED lines=15> */
.L_x_81:
[----:B------:R-:W-:Y:S05]  /*2600*/  BSYNC.RECONVERGENT B2 ;  /* 0x0000000000027941 */ /* 0x000fea0003800200 */
.L_x_80:
        /* <DEDUP_REMOVED lines=20> */
.L_x_83:
[----:B------:R-:W-:Y:S05]  /*2750*/  BSYNC.RECONVERGENT B2 ;  /* 0x0000000000027941 */ /* 0x000fea0003800200 */
.L_x_82:
        /* <DEDUP_REMOVED lines=8> */
[----:B--2---:R-:W-:Y:S04]  /*27e0*/  STS [R45], R42 ;  /* 0x0000002a2d007388 */ /* 0x004fe80000000800 */
[----:B---3--:R0:W-:Y:S04]  /*27f0*/  STS [R45+0x4], R2 ;  /* 0x000004022d007388 */ /* 0x0081e80000000800 */
[----:B----4-:R-:W-:Y:S04]  /*2800*/  STS [R45+0x8], R4 ;  /* 0x000008042d007388 */ /* 0x010fe80000000800 */
[----:B-----5:R-:W-:Y:S01]  /*2810*/  STS [R45+0xc], R32 ;  /* 0x00000c202d007388 */ /* 0x020fe20000000800 */
[----:B0-----:R-:W-:-:S03]  /*2820*/  HFMA2 R2, -RZ, RZ, 1.57421875, -19.203125 ;  /* 0x3e4ccccdff027431 */ /* 0x001fc600000001ff */
[----:B------:R-:W-:Y:S04]  /*2830*/  STS [R45+0x10], R34 ;  /* 0x000010222d007388 */ /* 0x000fe80000000800 */
[----:B------:R-:W0:Y:S04]  /*2840*/  LDS R31, [R14] ;  /* 0x000000000e1f7984 */ /* 0x000e280000000800 */
[----:B------:R-:W1:Y:S01]  /*2850*/  LDS R0, [R15] ;  /* 0x000000000f007984 */ /* 0x000e620000000800 */
[----:B------:R-:W-:-:S03]  /*2860*/  FFMA R33, R2, -R33, 1 ;  /* 0x3f80000002217423 */ /* 0x000fc60000000821 */
        /* <DEDUP_REMOVED lines=18> */
.L_x_85:
[----:B------:R-:W-:Y:S05]  /*2990*/  BSYNC.RECONVERGENT B2 ;  /* 0x0000000000027941 */ /* 0x000fea0003800200 */
.L_x_84:
[----:B------:R-:W-:Y:S01]  /*29a0*/  FMUL R0, R30, 1.3999999761581420898 ;  /* 0x3fb333331e007820 */ /* 0x000fe20000400000 */
[----:B------:R-:W-:Y:S01]  /*29b0*/  HFMA2 R2, -RZ, RZ, 1.57421875, -19.203125 ;  /* 0x3e4ccccdff027431 */ /* 0x000fe200000001ff */
[----:B------:R0:W-:Y:S01]  /*29c0*/  STG.E desc[UR6][R56.64], R33 ;  /* 0x0000002138007986 */ /* 0x0001e2000c101906 */
[----:B------:R-:W-:Y:S01]  /*29d0*/  BSSY.RECONVERGENT B2, `(.L_x_86) ;  /* 0x0000012000027945 */ /* 0x000fe20003800200 */
        /* <DEDUP_REMOVED lines=17> */
.L_x_87:
[----:B------:R-:W-:Y:S05]  /*2af0*/  BSYNC.RECONVERGENT B2 ;  /* 0x0000000000027941 */ /* 0x000fea0003800200 */
.L_x_86:
        /* <DEDUP_REMOVED lines=20> */
.L_x_89:
[----:B------:R-:W-:Y:S05]  /*2c40*/  BSYNC.RECONVERGENT B2 ;  /* 0x0000000000027941 */ /* 0x000fea0003800200 */
.L_x_88:
[----:B------:R1:W-:Y:S01]  /*2c50*/  STG.E desc[UR6][R58.64], R0 ;  /* 0x000000003a007986 */ /* 0x0003e2000c101906 */
[----:B------:R-:W-:Y:S05]  /*2c60*/  BRA.U UP0, `(.L_x_90) ;  /* 0xffffffe900bc7547 */ /* 0x000fea000b83ffff */
.L_x_65:
[----:B-1----:R-:W1:Y:S02]  /*2c70*/  LDC R0, c[0x0][0x390] ;  /* 0x0000e400ff007b82 */ /* 0x002e640000000800 */
[----:B-1----:R-:W-:-:S13]  /*2c80*/  LOP3.LUT P0, R0, R0, 0x3, RZ, 0xc0, !PT ;  /* 0x0000000300007812 */ /* 0x002fda000780c0ff */
[----:B0-----:R-:W-:Y:S05]  /*2c90*/  @!P0 EXIT ;  /* 0x000000000000894d */ /* 0x001fea0003800000 */
[----:B------:R-:W-:-:S13]  /*2ca0*/  ISETP.NE.AND P0, PT, R0, 0x1, PT ;  /* 0x000000010000780c */ /* 0x000fda0003f05270 */
[----:B------:R-:W-:Y:S05]  /*2cb0*/  @!P0 BRA `(.L_x_91) ;  /* 0x0000000800d88947 */ /* 0x000fea0003800000 */
[----:B------:R-:W0:Y:S01]  /*2cc0*/  LDC.64 R34, c[0x0][0x380] ;  /* 0x0000e000ff227b82 */ /* 0x000e220000000a00 */
[C---:B------:R-:W-:Y:S02]  /*2cd0*/  IADD3 R25, PT, PT, R17.reuse, 0x1, RZ ;  /* 0x0000000111197810 */ /* 0x040fe40007ffe0ff */
[C---:B------:R-:W-:Y:S02]  /*2ce0*/  IADD3 R23, PT, PT, R17.reuse, 0x2, RZ ;  /* 0x0000000211177810 */ /* 0x040fe40007ffe0ff */
[C---:B------:R-:W-:Y:S02]  /*2cf0*/  IADD3 R21, PT, PT, R17.reuse, 0x3, RZ ;  /* 0x0000000311157810 */ /* 0x040fe40007ffe0ff */
[C---:B------:R-:W-:Y:S01]  /*2d00*/  IADD3 R19, PT, PT, R17.reuse, 0x4, RZ ;  /* 0x0000000411137810 */ /* 0x040fe20007ffe0ff */
[----:B0-----:R-:W-:-:S04]  /*2d10*/  IMAD.WIDE R2, R17, 0x4, R34 ;  /* 0x0000000411027825 */ /* 0x001fc800078e0222 */
[--C-:B------:R-:W-:Y:S02]  /*2d20*/  IMAD.WIDE R4, R25, 0x4, R34.reuse ;  /* 0x0000000419047825 */ /* 0x100fe400078e0222 */
[----:B------:R-:W2:Y:S02]  /*2d30*/  LDG.E R2, desc[UR6][R2.64] ;  /* 0x0000000602027981 */ /* 0x000ea4000c1e1900 */
[--C-:B------:R-:W-:Y:S02]  /*2d40*/  IMAD.WIDE R26, R23, 0x4, R34.reuse ;  /* 0x00000004171a7825 */ /* 0x100fe400078e0222 */
[----:B------:R-:W3:Y:S02]  /*2d50*/  LDG.E R4, desc[UR6][R4.64] ;  /* 0x0000000604047981 */ /* 0x000ee4000c1e1900 */
[--C-:B------:R-:W-:Y:S02]  /*2d60*/  IMAD.WIDE R28, R21, 0x4, R34.reuse ;  /* 0x00000004151c7825 */ /* 0x100fe400078e0222 */
[----:B------:R-:W4:Y:S02]  /*2d70*/  LDG.E R26, desc[UR6][R26.64] ;  /* 0x000000061a1a7981 */ /* 0x000f24000c1e1900 */
[----:B------:R-:W-:-:S02]  /*2d80*/  IMAD.WIDE R30, R19, 0x4, R34 ;  /* 0x00000004131e7825 */ /* 0x000fc400078e0222 */
[----:B------:R0:W5:Y:S04]  /*2d90*/  LDG.E R28, desc[UR6][R28.64] ;  /* 0x000000061c1c7981 */ /* 0x000168000c1e1900 */
[----:B------:R1:W5:Y:S01]  /*2da0*/  LDG.E R30, desc[UR6][R30.64] ;  /* 0x000000061e1e7981 */ /* 0x000362000c1e1900 */
[----:B------:R-:W-:Y:S01]  /*2db0*/  MOV R9, 0x40a00000 ;  /* 0x40a0000000097802 */ /* 0x000fe20000000f00 */
[C-C-:B------:R-:W-:Y:S01]  /*2dc0*/  IMAD.WIDE.U32 R38, R16.reuse, 0x4, R34.reuse ;  /* 0x0000000410267825 */ /* 0x140fe200078e0022 */
[C---:B0-----:R-:W-:Y:S02]  /*2dd0*/  IADD3 R29, PT, PT, R16.reuse, 0x2, RZ ;  /* 0x00000002101d7810 */ /* 0x041fe40007ffe0ff */
[----:B-1----:R-:W-:Y:S01]  /*2de0*/  IADD3 R31, PT, PT, R16, 0x1, RZ ;  /* 0x00000001101f7810 */ /* 0x002fe20007ffe0ff */
[----:B------:R-:W-:Y:S04]  /*2df0*/  BSSY.RECONVERGENT B2, `(.L_x_92) ;  /* 0x0000027000027945 */ /* 0x000fe80003800200 */
[----:B------:R-:W-:-:S04]  /*2e00*/  IMAD.WIDE.U32 R36, R31, 0x4, R34 ;  /* 0x000000041f247825 */ /* 0x000fc800078e0022 */
[----:B------:R-:W-:Y:S01]  /*2e10*/  IMAD.WIDE.U32 R34, R29, 0x4, R34 ;  /* 0x000000041d227825 */ /* 0x000fe200078e0022 */
[----:B--2---:R-:W-:Y:S04]  /*2e20*/  STS [R45], R2 ;  /* 0x000000022d007388 */ /* 0x004fe80000000800 */
[----:B---3--:R0:W-:Y:S04]  /*2e30*/  STS [R45+0x4], R4 ;  /* 0x000004042d007388 */ /* 0x0081e80000000800 */
[----:B----4-:R1:W-:Y:S04]  /*2e40*/  STS [R45+0x8], R26 ;  /* 0x0000081a2d007388 */ /* 0x0103e80000000800 */
[----:B-----5:R-:W-:Y:S04]  /*2e50*/  STS [R45+0xc], R28 ;  /* 0x00000c1c2d007388 */ /* 0x020fe80000000800 */
[----:B------:R-:W-:Y:S01]  /*2e60*/  STS [R45+0x10], R30 ;  /* 0x0000101e2d007388 */ /* 0x000fe20000000800 */
[----:B0-----:R-:W-:Y:S01]  /*2e70*/  HFMA2 R4, -RZ, RZ, 1.57421875, -19.203125 ;  /* 0x3e4ccccdff047431 */ /* 0x001fe200000001ff */
[----:B-1----:R-:W0:Y:S02]  /*2e80*/  LDC.64 R26, c[0x0][0x398] ;  /* 0x0000e600ff1a7b82 */ /* 0x002e240000000a00 */
[----:B------:R-:W1:Y:S04]  /*2e90*/  LDS R8, [R14] ;  /* 0x000000000e087984 */ /* 0x000e680000000800 */
[----:B------:R-:W2:Y:S04]  /*2ea0*/  LDS R0, [R15] ;  /* 0x000000000f007984 */ /* 0x000ea80000000800 */
[----:B------:R-:W3:Y:S04]  /*2eb0*/  LDS R7, [R11] ;  /* 0x000000000b077984 */ /* 0x000ee80000000800 */
[----:B------:R-:W4:Y:S04]  /*2ec0*/  LDS R6, [R13] ;  /* 0x000000000d067984 */ /* 0x000f280000000800 */
[----:B------:R-:W5:Y:S01]  /*2ed0*/  LDS R5, [R12] ;  /* 0x000000000c057984 */ /* 0x000f620000000800 */
[----:B------:R-:W-:Y:S01]  /*2ee0*/  FFMA R9, R4, -R9, 1 ;  /* 0x3f80000004097423 */ /* 0x000fe20000000809 */
[----:B-1----:R-:W-:-:S04]  /*2ef0*/  FMUL R3, R8, 1.3999999761581420898 ;  /* 0x3fb3333308037820 */ /* 0x002fc80000400000 */
[----:B--2---:R-:W-:-:S04]  /*2f00*/  FFMA R0, R0, 1.7000000476837158203, R3 ;  /* 0x3fd9999a00007823 */ /* 0x004fc80000000003 */
[----:B---3--:R-:W-:-:S04]  /*2f10*/  FADD R3, R0, R7 ;  /* 0x0000000700037221 */ /* 0x008fc80000000000 */
[----:B----4-:R-:W-:-:S04]  /*2f20*/  FFMA R2, R6, 0.60000002384185791016, R3 ;  /* 0x3f19999a06027823 */ /* 0x010fc80000000003 */
[----:B-----5:R-:W-:-:S04]  /*2f30*/  FFMA R3, R5, 0.30000001192092895508, R2 ;  /* 0x3e99999a05037823 */ /* 0x020fc80000000002 */
[----:B------:R-:W1:Y:S01]  /*2f40*/  FCHK P0, R3, 5 ;  /* 0x40a0000003007902 */ /* 0x000e620000000000 */
[----:B------:R-:W-:-:S04]  /*2f50*/  FFMA R0, R9, R4, 0.20000000298023223877 ;  /* 0x3e4ccccd09007423 */ /* 0x000fc80000000004 */
[----:B------:R-:W-:Y:S01]  /*2f60*/  FFMA R2, R0, R3, RZ ;  /* 0x0000000300027223 */ /* 0x000fe200000000ff */
[----:B0-----:R-:W-:-:S04]  /*2f70*/  IMAD.WIDE.U32 R30, R31, 0x4, R26 ;  /* 0x000000041f1e7825 */ /* 0x001fc800078e001a */
[----:B------:R-:W-:Y:S01]  /*2f80*/  FFMA R9, R2, -5, R3 ;  /* 0xc0a0000002097823 */ /* 0x000fe20000000003 */
[----:B------:R-:W-:-:S04]  /*2f90*/  IMAD.WIDE.U32 R28, R29, 0x4, R26 ;  /* 0x000000041d1c7825 */ /* 0x000fc800078e001a */
[----:B------:R-:W-:Y:S01]  /*2fa0*/  FFMA R9, R0, R9, R2 ;  /* 0x0000000900097223 */ /* 0x000fe20000000002 */
[----:B------:R-:W-:-:S04]  /*2fb0*/  IMAD.WIDE R24, R25, 0x4, R26 ;  /* 0x0000000419187825 */ /* 0x000fc800078e021a */
[----:B------:R-:W-:-:S04]  /*2fc0*/  IMAD.WIDE R22, R23, 0x4, R26 ;  /* 0x0000000417167825 */ /* 0x000fc800078e021a */
[----:B------:R-:W-:-:S04]  /*2fd0*/  IMAD.WIDE R20, R21, 0x4, R26 ;  /* 0x0000000415147825 */ /* 0x000fc800078e021a */
[----:B------:R-:W-:-:S04]  /*2fe0*/  IMAD.WIDE R18, R19, 0x4, R26 ;  /* 0x0000000413127825 */ /* 0x000fc800078e021a */
[----:B------:R-:W-:-:S04]  /*2ff0*/  IMAD.WIDE.U32 R32, R16, 0x4, R26 ;  /* 0x0000000410207825 */ /* 0x000fc800078e001a */
[----:B------:R-:W-:Y:S01]  /*3000*/  IMAD.WIDE R26, R17, 0x4, R26 ;  /* 0x00000004111a7825 */ /* 0x000fe200078e021a */
[----:B-1----:R-:W-:Y:S06]  /*3010*/  @!P0 BRA `(.L_x_93) ;  /* 0x0000000000108947 */ /* 0x002fec0003800000 */
[----:B------:R-:W-:Y:S02]  /*3020*/  MOV R0, 0x40a00000 ;  /* 0x40a0000000007802 */ /* 0x000fe40000000f00 */
[----:B------:R-:W-:-:S07]  /*3030*/  MOV R46, 0x3050 ;  /* 0x00003050002e7802 */ /* 0x000fce0000000f00 */
[----:B------:R-:W-:Y:S05]  /*3040*/  CALL.REL.NOINC `($__internal_1_$__cuda_sm3x_div_rn_noftz_f32_slowpath) ;  /* 0x0000000c006c7944 */ /* 0x000fea0003c00000 */
[----:B------:R-:W-:-:S07]  /*3050*/  MOV R9, R0 ;  /* 0x0000000000097202 */ /* 0x000fce0000000f00 */
.L_x_93:
[----:B------:R-:W-:Y:S05]  /*3060*/  BSYNC.RECONVERGENT B2 ;  /* 0x0000000000027941 */ /* 0x000fea0003800200 */
.L_x_92:
        /* <DEDUP_REMOVED lines=21> */
.L_x_95:
[----:B------:R-:W-:Y:S05]  /*31c0*/  BSYNC.RECONVERGENT B2 ;  /* 0x0000000000027941 */ /* 0x000fea0003800200 */
.L_x_94:
        /* <DEDUP_REMOVED lines=20> */
.L_x_97:
[----:B------:R-:W-:Y:S05]  /*3310*/  BSYNC.RECONVERGENT B2 ;  /* 0x0000000000027941 */ /* 0x000fea0003800200 */
.L_x_96:
[----:B------:R-:W-:Y:S04]  /*3320*/  STG.E desc[UR6][R28.64], R0 ;  /* 0x000000001c007986 */ /* 0x000fe8000c101906 */
[----:B------:R-:W2:Y:S04]  /*3330*/  LDG.E R26, desc[UR6][R26.64] ;  /* 0x000000061a1a7981 */ /* 0x000ea8000c1e1900 */
[----:B------:R-:W3:Y:S04]  /*3340*/  LDG.E R24, desc[UR6][R24.64] ;  /* 0x0000000618187981 */ /* 0x000ee8000c1e1900 */
[----:B------:R-:W4:Y:S04]  /*3350*/  LDG.E R22, desc[UR6][R22.64] ;  /* 0x0000000616167981 */ /* 0x000f28000c1e1900 */
[----:B------:R-:W5:Y:S04]  /*3360*/  LDG.E R20, desc[UR6][R20.64] ;  /* 0x0000000614147981 */ /* 0x000f68000c1e1900 */
[----:B------:R-:W5:Y:S01]  /*3370*/  LDG.E R18, desc[UR6][R18.64] ;  /* 0x0000000612127981 */ /* 0x000f62000c1e1900 */
[----:B------:R-:W-:Y:S01]  /*3380*/  HFMA2 R2, -RZ, RZ, 1.57421875, -19.203125 ;  /* 0x3e4ccccdff027431 */ /* 0x000fe200000001ff */
[----:B------:R-:W-:Y:S01]  /*3390*/  MOV R9, 0x40a00000 ;  /* 0x40a0000000097802 */ /* 0x000fe20000000f00 */
[----:B------:R-:W-:Y:S04]  /*33a0*/  BSSY.RECONVERGENT B2, `(.L_x_98) ;  /* 0x000001b000027945 */ /* 0x000fe80003800200 */
[----:B------:R-:W-:Y:S01]  /*33b0*/  FFMA R9, R2, -R9, 1 ;  /* 0x3f80000002097423 */ /* 0x000fe20000000809 */
[----:B--2---:R-:W-:Y:S04]  /*33c0*/  STS [R45], R26 ;  /* 0x0000001a2d007388 */ /* 0x004fe80000000800 */
[----:B---3--:R-:W-:Y:S04]  /*33d0*/  STS [R45+0x4], R24 ;  /* 0x000004182d007388 */ /* 0x008fe80000000800 */
[----:B----4-:R-:W-:Y:S04]  /*33e0*/  STS [R45+0x8], R22 ;  /* 0x000008162d007388 */ /* 0x010fe80000000800 */
[----:B-----5:R-:W-:Y:S04]  /*33f0*/  STS [R45+0xc], R20 ;  /* 0x00000c142d007388 */ /* 0x020fe80000000800 */
[----:B------:R-:W-:Y:S04]  /*3400*/  STS [R45+0x10], R18 ;  /* 0x000010122d007388 */ /* 0x000fe80000000800 */
[----:B------:R-:W0:Y:S04]  /*3410*/  LDS R8, [R14] ;  /* 0x000000000e087984 */ /* 0x000e280000000800 */
[----:B------:R-:W1:Y:S04]  /*3420*/  LDS R0, [R15] ;  /* 0x000000000f007984 */ /* 0x000e680000000800 */
[----:B------:R-:W2:Y:S04]  /*3430*/  LDS R7, [R11] ;  /* 0x000000000b077984 */ /* 0x000ea80000000800 */
[----:B------:R-:W3:Y:S04]  /*3440*/  LDS R6, [R13] ;  /* 0x000000000d067984 */ /* 0x000ee80000000800 */
[----:B------:R-:W4:Y:S01]  /*3450*/  LDS R5, [R12] ;  /* 0x000000000c057984 */ /* 0x000f220000000800 */
[----:B0-----:R-:W-:-:S04]  /*3460*/  FMUL R3, R8, 1.3999999761581420898 ;  /* 0x3fb3333308037820 */ /* 0x001fc80000400000 */
[----:B-1----:R-:W-:-:S04]  /*3470*/  FFMA R0, R0, 1.7000000476837158203, R3 ;  /* 0x3fd9999a00007823 */ /* 0x002fc80000000003 */
[----:B--2---:R-:W-:-:S04]  /*3480*/  FADD R3, R0, R7 ;  /* 0x0000000700037221 */ /* 0x004fc80000000000 */
[----:B---3--:R-:W-:-:S04]  /*3490*/  FFMA R0, R6, 0.60000002384185791016, R3 ;  /* 0x3f19999a06007823 */ /* 0x008fc80000000003 */
[----:B----4-:R-:W-:Y:S01]  /*34a0*/  FFMA R3, R5, 0.30000001192092895508, R0 ;  /* 0x3e99999a05037823 */ /* 0x010fe20000000000 */
[----:B------:R-:W-:-:S03]  /*34b0*/  FFMA R0, R9, R2, 0.20000000298023223877 ;  /* 0x3e4ccccd09007423 */ /* 0x000fc60000000002 */
        /* <DEDUP_REMOVED lines=9> */
.L_x_99:
[----:B------:R-:W-:Y:S05]  /*3550*/  BSYNC.RECONVERGENT B2 ;  /* 0x0000000000027941 */ /* 0x000fea0003800200 */
.L_x_98:
        /* <DEDUP_REMOVED lines=21> */
.L_x_101:
[----:B------:R-:W-:Y:S05]  /*36b0*/  BSYNC.RECONVERGENT B2 ;  /* 0x0000000000027941 */ /* 0x000fea0003800200 */
.L_x_100:
        /* <DEDUP_REMOVED lines=20> */
.L_x_103:
[----:B------:R-:W-:Y:S05]  /*3800*/  BSYNC.RECONVERGENT B2 ;  /* 0x0000000000027941 */ /* 0x000fea0003800200 */
.L_x_102:
[----:B------:R0:W-:Y:S02]  /*3810*/  STG.E desc[UR6][R34.64], R0 ;  /* 0x0000000022007986 */ /* 0x0001e4000c101906 */
.L_x_91:
[----:B0-----:R-:W0:Y:S02]  /*3820*/  LDC R0, c[0x0][0x390] ;  /* 0x0000e400ff007b82 */ /* 0x001e240000000800 */
[----:B0-----:R-:W-:-:S04]  /*3830*/  LOP3.LUT R0, R0, 0x1, RZ, 0xc0, !PT ;  /* 0x0000000100007812 */ /* 0x001fc800078ec0ff */
[----:B------:R-:W-:-:S13]  /*3840*/  ISETP.NE.U32.AND P0, PT, R0, 0x1, PT ;  /* 0x000000010000780c */ /* 0x000fda0003f05070 */
[----:B------:R-:W-:Y:S05]  /*3850*/  @P0 EXIT ;  /* 0x000000000000094d */ /* 0x000fea0003800000 */
[----:B------:R-:W0:Y:S02]  /*3860*/  LDC.64 R2, c[0x0][0x380] ;  /* 0x0000e000ff027b82 */ /* 0x000e240000000a00 */
[----:B0-----:R-:W-:-:S05]  /*3870*/  IMAD.WIDE R2, R17, 0x4, R2 ;  /* 0x0000000411027825 */ /* 0x001fca00078e0202 */
[----:B------:R-:W2:Y:S04]  /*3880*/  LDG.E R0, desc[UR6][R2.64] ;  /* 0x0000000602007981 */ /* 0x000ea8000c1e1900 */
[----:B------:R-:W3:Y:S04]  /*3890*/  LDG.E R4, desc[UR6][R2.64+0x4] ;  /* 0x0000040602047981 */ /* 0x000ee8000c1e1900 */
[----:B------:R-:W4:Y:S04]  /*38a0*/  LDG.E R6, desc[UR6][R2.64+0x8] ;  /* 0x0000080602067981 */ /* 0x000f28000c1e1900 */
[----:B------:R-:W5:Y:S04]  /*38b0*/  LDG.E R8, desc[UR6][R2.64+0xc] ;  /* 0x00000c0602087981 */ /* 0x000f68000c1e1900 */
[----:B------:R0:W5:Y:S01]  /*38c0*/  LDG.E R18, desc[UR6][R2.64+0x10] ;  /* 0x0000100602127981 */ /* 0x000162000c1e1900 */
[----:B------:R-:W-:Y:S01]  /*38d0*/  BSSY.RECONVERGENT B2, `(.L_x_104) ;  /* 0x000001f000027945 */ /* 0x000fe20003800200 */
[----:B0-----:R-:W-:-:S02]  /*38e0*/  MOV R3, 0x40a00000 ;  /* 0x40a0000000037802 */ /* 0x001fc40000000f00 */
[----:B--2---:R0:W-:Y:S04]  /*38f0*/  STS [R45], R0 ;  /* 0x000000002d007388 */ /* 0x0041e80000000800 */
[----:B---3--:R-:W-:Y:S04]  /*3900*/  STS [R45+0x4], R4 ;  /* 0x000004042d007388 */ /* 0x008fe80000000800 */
[----:B----4-:R1:W-:Y:S01]  /*3910*/  STS [R45+0x8], R6 ;  /* 0x000008062d007388 */ /* 0x0103e20000000800 */
[----:B0-----:R-:W-:-:S03]  /*3920*/  HFMA2 R0, -RZ, RZ, 1.57421875, -19.203125 ;  /* 0x3e4ccccdff007431 */ /* 0x001fc600000001ff */
[----:B-----5:R-:W-:Y:S04]  /*3930*/  STS [R45+0xc], R8 ;  /* 0x00000c082d007388 */ /* 0x020fe80000000800 */
[----:B------:R-:W-:Y:S01]  /*3940*/  STS [R45+0x10], R18 ;  /* 0x000010122d007388 */ /* 0x000fe20000000800 */
[----:B-1----:R-:W-:-:S03]  /*3950*/  IADD3 R6, PT, PT, R16, 0x1, RZ ;  /* 0x0000000110067810 */ /* 0x002fc60007ffe0ff */
[----:B------:R-:W0:Y:S01]  /*3960*/  LDS R14, [R14] ;  /* 0x000000000e0e7984 */ /* 0x000e220000000800 */
[----:B------:R-:W-:-:S03]  /*3970*/  FFMA R5, R0, -R3, 1 ;  /* 0x3f80000000057423 */ /* 0x000fc60000000803 */
[----:B------:R-:W1:Y:S01]  /*3980*/  LDS R15, [R15] ;  /* 0x000000000f0f7984 */ /* 0x000e620000000800 */
[----:B------:R-:W-:Y:S01]  /*3990*/  FFMA R0, R5, R0, 0.20000000298023223877 ;  /* 0x3e4ccccd05007423 */ /* 0x000fe20000000000 */
[----:B------:R-:W-:Y:S02]  /*39a0*/  IADD3 R5, PT, PT, R16, 0x2, RZ ;  /* 0x0000000210057810 */ /* 0x000fe40007ffe0ff */
[----:B------:R-:W2:Y:S04]  /*39b0*/  LDS R11, [R11] ;  /* 0x000000000b0b7984 */ /* 0x000ea80000000800 */
[----:B------:R-:W3:Y:S04]  /*39c0*/  LDS R13, [R13] ;  /* 0x000000000d0d7984 */ /* 0x000ee80000000800 */
[----:B------:R-:W4:Y:S01]  /*39d0*/  LDS R12, [R12] ;  /* 0x000000000c0c7984 */ /* 0x000f220000000800 */
[----:B0-----:R-:W-:-:S04]  /*39e0*/  FMUL R2, R14, 1.3999999761581420898 ;  /* 0x3fb333330e027820 */ /* 0x001fc80000400000 */
[----:B-1----:R-:W-:-:S04]  /*39f0*/  FFMA R2, R15, 1.7000000476837158203, R2 ;  /* 0x3fd9999a0f027823 */ /* 0x002fc80000000002 */
[----:B--2---:R-:W-:-:S04]  /*3a00*/  FADD R2, R2, R11 ;  /* 0x0000000b02027221 */ /* 0x004fc80000000000 */
[----:B---3--:R-:W-:-:S04]  /*3a10*/  FFMA R3, R13, 0.60000002384185791016, R2 ;  /* 0x3f19999a0d037823 */ /* 0x008fc80000000002 */
        /* <DEDUP_REMOVED lines=10> */
.L_x_105:
[----:B------:R-:W-:Y:S05]  /*3ac0*/  BSYNC.RECONVERGENT B2 ;  /* 0x0000000000027941 */ /* 0x000fea0003800200 */
.L_x_104:
[----:B------:R-:W0:Y:S01]  /*3ad0*/  LDC.64 R2, c[0x0][0x398] ;  /* 0x0000e600ff027b82 */ /* 0x000e220000000a00 */
        /* <DEDUP_REMOVED lines=17> */
[----:B0-----:R-:W-:Y:S02]  /*3bf0*/  MOV R3, R8 ;  /* 0x0000000800037202 */ /* 0x001fe40000000f00 */
[----:B------:R-:W-:Y:S02]  /*3c00*/  MOV R0, 0x40a00000 ;  /* 0x40a0000000007802 */ /* 0x000fe40000000f00 */
[----:B------:R-:W-:-:S07]  /*3c10*/  MOV R46, 0x3c30 ;  /* 0x00003c30002e7802 */ /* 0x000fce0000000f00 */
[----:B------:R-:W-:Y:S05]  /*3c20*/  CALL.REL.NOINC `($__internal_1_$__cuda_sm3x_div_rn_noftz_f32_slowpath) ;  /* 0x0000000000747944 */ /* 0x000fea0003c00000 */
[----:B------:R-:W-:-:S07]  /*3c30*/  MOV R9, R0 ;  /* 0x0000000000097202 */ /* 0x000fce0000000f00 */
.L_x_107:
[----:B------:R-:W-:Y:S05]  /*3c40*/  BSYNC.RECONVERGENT B2 ;  /* 0x0000000000027941 */ /* 0x000fea0003800200 */
.L_x_106:
[----:B0-----:R-:W0:Y:S01]  /*3c50*/  LDC.64 R2, c[0x0][0x398] ;  /* 0x0000e600ff027b82 */ /* 0x001e220000000a00 */
[----:B------:R-:W-:Y:S01]  /*3c60*/  FMUL R0, R13, 1.3999999761581420898 ;  /* 0x3fb333330d007820 */ /* 0x000fe20000400000 */
[----:B------:R-:W-:Y:S01]  /*3c70*/  MOV R7, 0x40a00000 ;  /* 0x40a0000000077802 */ /* 0x000fe20000000f00 */
[----:B------:R-:W-:Y:S02]  /*3c80*/  BSSY.RECONVERGENT B2, `(.L_x_108) ;  /* 0x0000013000027945 */ /* 0x000fe40003800200 */
[----:B------:R-:W-:Y:S01]  /*3c90*/  FFMA R11, R11, 1.7000000476837158203, R0 ;  /* 0x3fd9999a0b0b7823 */ /* 0x000fe20000000000 */
[----:B------:R-:W-:-:S03]  /*3ca0*/  HFMA2 R0, -RZ, RZ, 1.57421875, -19.203125 ;  /* 0x3e4ccccdff007431 */ /* 0x000fc600000001ff */
[----:B------:R-:W-:-:S04]  /*3cb0*/  FADD R11, R12, R11 ;  /* 0x0000000b0c0b7221 */ /* 0x000fc80000000000 */
[----:B------:R-:W-:Y:S01]  /*3cc0*/  FFMA R11, R44, 0.60000002384185791016, R11 ;  /* 0x3f19999a2c0b7823 */ /* 0x000fe2000000000b */
[----:B------:R-:W-:-:S03]  /*3cd0*/  FFMA R7, R0, -R7, 1 ;  /* 0x3f80000000077423 */ /* 0x000fc60000000807 */
[----:B------:R-:W-:Y:S01]  /*3ce0*/  FADD R10, R11, R10 ;  /* 0x0000000a0b0a7221 */ /* 0x000fe20000000000 */
[----:B------:R-:W-:-:S03]  /*3cf0*/  FFMA R0, R7, R0, 0.20000000298023223877 ;  /* 0x3e4ccccd07007423 */ /* 0x000fc60000000000 */
[----:B------:R-:W1:Y:S01]  /*3d00*/  FCHK P0, R10, 5 ;  /* 0x40a000000a007902 */ /* 0x000e620000000000 */
[----:B0-----:R-:W-:-:S04]  /*3d10*/  IMAD.WIDE.U32 R2, R6, 0x4, R2 ;  /* 0x0000000406027825 */ /* 0x001fc800078e0002 */
[----:B------:R-:W-:Y:S01]  /*3d20*/  FFMA R7, R0, R10, RZ ;  /* 0x0000000a00077223 */ /* 0x000fe200000000ff */
[----:B------:R0:W-:Y:S03]  /*3d30*/  STG.E desc[UR6][R2.64], R9 ;  /* 0x0000000902007986 */ /* 0x0001e6000c101906 */
[----:B------:R-:W-:-:S04]  /*3d40*/  FFMA R4, R7, -5, R10 ;  /* 0xc0a0000007047823 */ /* 0x000fc8000000000a */
[----:B------:R-:W-:Y:S01]  /*3d50*/  FFMA R0, R0, R4, R7 ;  /* 0x0000000400007223 */ /* 0x000fe20000000007 */
[----:B-1----:R-:W-:Y:S06]  /*3d60*/  @!P0 BRA `(.L_x_109) ;  /* 0x0000000000108947 */ /* 0x002fec0003800000 */
[----:B0-----:R-:W-:Y:S02]  /*3d70*/  MOV R3, R10 ;  /* 0x0000000a00037202 */ /* 0x001fe40000000f00 */
[----:B------:R-:W-:Y:S02]  /*3d80*/  MOV R0, 0x40a00000 ;  /* 0x40a0000000007802 */ /* 0x000fe40000000f00 */
[----:B------:R-:W-:-:S07]  /*3d90*/  MOV R46, 0x3db0 ;  /* 0x00003db0002e7802 */ /* 0x000fce0000000f00 */
[----:B------:R-:W-:Y:S05]  /*3da0*/  CALL.REL.NOINC `($__internal_1_$__cuda_sm3x_div_rn_noftz_f32_slowpath) ;  /* 0x0000000000147944 */ /* 0x000fea0003c00000 */
.L_x_109:
[----:B------:R-:W-:Y:S05]  /*3db0*/  BSYNC.RECONVERGENT B2 ;  /* 0x0000000000027941 */ /* 0x000fea0003800200 */
.L_x_108:
[----:B0-----:R-:W0:Y:S02]  /*3dc0*/  LDC.64 R2, c[0x0][0x398] ;  /* 0x0000e600ff027b82 */ /* 0x001e240000000a00 */
[----:B0-----:R-:W-:-:S05]  /*3dd0*/  IMAD.WIDE.U32 R2, R5, 0x4, R2 ;  /* 0x0000000405027825 */ /* 0x001fca00078e0002 */
[----:B------:R-:W-:Y:S01]  /*3de0*/  STG.E desc[UR6][R2.64], R0 ;  /* 0x0000000002007986 */ /* 0x000fe2000c101906 */
[----:B------:R-:W-:Y:S05]  /*3df0*/  EXIT ;  /* 0x000000000000794d */ /* 0x000fea0003800000 */
        .weak           $__internal_1_$__cuda_sm3x_div_rn_noftz_f32_slowpath
        .type           $__internal_1_$__cuda_sm3x_div_rn_noftz_f32_slowpath,@function
        .size           $__internal_1_$__cuda_sm3x_div_rn_noftz_f32_slowpath,(.L_x_243 - $__internal_1_$__cuda_sm3x_div_rn_noftz_f32_slowpath)
$__internal_1_$__cuda_sm3x_div_rn_noftz_f32_slowpath:
        /* <DEDUP_REMOVED lines=34> */
.L_x_111:
[----:B------:R-:W-:Y:S01]  /*4020*/  LEA R53, R4, 0xc0800000, 0x17 ;  /* 0xc080000004357811 */ /* 0x000fe200078eb8ff */
[----:B------:R-:W-:Y:S01]  /*4030*/  BSSY.RECONVERGENT B1, `(.L_x_116) ;  /* 0x0000036000017945 */ /* 0x000fe20003800200 */
[----:B------:R-:W-:Y:S02]  /*4040*/  IADD3 R51, PT, PT, R51, -0x7f, RZ ;  /* 0xffffff8133337810 */ /* 0x000fe40007ffe0ff */
[----:B------:R-:W-:-:S03]  /*4050*/  IADD3 R54, PT, PT, -R53, R0, RZ ;  /* 0x0000000035367210 */ /* 0x000fc60007ffe1ff */
[C---:B------:R-:W-:Y:S01]  /*4060*/  IMAD R0, R51.reuse, -0x800000, R3 ;  /* 0xff80000033007824 */ /* 0x040fe200078e0203 */
[----:B------:R-:W0:Y:S01]  /*4070*/  MUFU.RCP R52, R54 ;  /* 0x0000003600347308 */ /* 0x000e220000001000 */
[----:B------:R-:W-:Y:S01]  /*4080*/  FADD.FTZ R53, -R54, -RZ ;  /* 0x800000ff36357221 */ /* 0x000fe20000010100 */
[----:B------:R-:W-:-:S04]  /*4090*/  IADD3 R51, PT, PT, R51, 0x7f, -R4 ;  /* 0x0000007f33337810 */ /* 0x000fc80007ffe804 */
[----:B------:R-:W-:Y:S01]  /*40a0*/  IADD3 R51, PT, PT, R51, R2, RZ ;  /* 0x0000000233337210 */ /* 0x000fe20007ffe0ff */
        /* <DEDUP_REMOVED lines=20> */
[CCC-:B------:R-:W-:Y:S01]  /*41f0*/  FFMA.RZ R3, R55.reuse, R53.reuse, R52.reuse ;  /* 0x0000003537037223 */ /* 0x1c0fe2000000c034 */
[CCC-:B------:R-:W-:Y:S01]  /*4200*/  FFMA.RP R4, R55.reuse, R53.reuse, R52.reuse ;  /* 0x0000003537047223 */ /* 0x1c0fe20000008034 */
[----:B------:R-:W-:Y:S01]  /*4210*/  FFMA.RM R53, R55, R53, R52 ;  /* 0x0000003537357223 */ /* 0x000fe20000004034 */
[C---:B------:R-:W-:Y:S02]  /*4220*/  IADD3 R51, PT, PT, R2.reuse, 0x20, RZ ;  /* 0x0000002002337810 */ /* 0x040fe40007ffe0ff */
[----:B------:R-:W-:Y:S02]  /*4230*/  LOP3.LUT R3, R3, 0x7fffff, RZ, 0xc0, !PT ;  /* 0x007fffff03037812 */ /* 0x000fe400078ec0ff */
[C---:B------:R-:W-:Y:S02]  /*4240*/  ISETP.NE.AND P3, PT, R2.reuse, RZ, PT ;  /* 0x000000ff0200720c */ /* 0x040fe40003f65270 */
[----:B------:R-:W-:Y:S02]  /*4250*/  LOP3.LUT R52, R3, 0x800000, RZ, 0xfc, !PT ;  /* 0x0080000003347812 */ /* 0x000fe400078efcff */
[----:B------:R-:W-:-:S02]  /*4260*/  ISETP.NE.AND P1, PT, R2, RZ, PT ;  /* 0x000000ff0200720c */ /* 0x000fc40003f25270 */
        /* <DEDUP_REMOVED lines=14> */
.L_x_118:
[----:B------:R-:W-:-:S04]  /*4350*/  LOP3.LUT R0, R0, 0x80000000, RZ, 0xc0, !PT ;  /* 0x8000000000007812 */ /* 0x000fc800078ec0ff */
[----:B------:R-:W-:Y:S01]  /*4360*/  LOP3.LUT R0, R0, 0x7f800000, RZ, 0xfc, !PT ;  /* 0x7f80000000007812 */ /* 0x000fe200078efcff */
[----:B------:R-:W-:Y:S06]  /*4370*/  BRA `(.L_x_119) ;  /* 0x0000000000047947 */ /* 0x000fec0003800000 */
.L_x_117:
[----:B------:R-:W-:-:S07]  /*4380*/  LEA R0, R51, R0, 0x17 ;  /* 0x0000000033007211 */ /* 0x000fce00078eb8ff */
.L_x_119:
[----:B------:R-:W-:Y:S05]  /*4390*/  BSYNC.RECONVERGENT B1 ;  /* 0x0000000000017941 */ /* 0x000fea0003800200 */
.L_x_116:
[----:B------:R-:W-:Y:S05]  /*43a0*/  BRA `(.L_x_120) ;  /* 0x0000000000207947 */ /* 0x000fea0003800000 */
.L_x_115:
[----:B------:R-:W-:-:S04]  /*43b0*/  LOP3.LUT R0, R0, 0x80000000, R3, 0x48, !PT ;  /* 0x8000000000007812 */ /* 0x000fc800078e4803 */
[----:B------:R-:W-:Y:S01]  /*43c0*/  LOP3.LUT R0, R0, 0x7f800000, RZ, 0xfc, !PT ;  /* 0x7f80000000007812 */ /* 0x000fe200078efcff */
[----:B------:R-:W-:Y:S06]  /*43d0*/  BRA `(.L_x_120) ;  /* 0x0000000000147947 */ /* 0x000fec0003800000 */
.L_x_114:
[----:B------:R-:W-:Y:S01]  /*43e0*/  LOP3.LUT R0, R0, 0x80000000, R3, 0x48, !PT ;  /* 0x8000000000007812 */ /* 0x000fe200078e4803 */
[----:B------:R-:W-:Y:S06]  /*43f0*/  BRA `(.L_x_120) ;  /* 0x00000000000c7947 */ /* 0x000fec0003800000 */
.L_x_113:
[----:B------:R-:W0:Y:S01]  /*4400*/  MUFU.RSQ R0, -QNAN ;  /* 0xffc0000000007908 */ /* 0x000e220000001400 */
[----:B------:R-:W-:Y:S05]  /*4410*/  BRA `(.L_x_120) ;  /* 0x0000000000047947 */ /* 0x000fea0003800000 */
.L_x_112:
[----:B------:R-:W-:-:S07]  /*4420*/  FADD.FTZ R0, R3, R0 ;  /* 0x0000000003007221 */ /* 0x000fce0000010000 */
.L_x_120:
[----:B------:R-:W-:Y:S05]  /*4430*/  BSYNC.RECONVERGENT B0 ;  /* 0x0000000000007941 */ /* 0x000fea0003800200 */
.L_x_110:
[----:B------:R-:W-:Y:S01]  /*4440*/  HFMA2 R3, -RZ, RZ, 0, 0 ;  /* 0x00000000ff037431 */ /* 0x000fe200000001ff */
[----:B------:R-:W-:-:S04]  /*4450*/  MOV R2, R46 ;  /* 0x0000002e00027202 */ /* 0x000fc80000000f00 */
[----:B0-----:R-:W-:Y:S05]  /*4460*/  RET.REL.NODEC R2 `(_Z14gpu_rad_sweep3PfjjjS_) ;  /* 0xffffffb802e47950 */ /* 0x001fea0003c3ffff */
.L_x_121:
        /* <DEDUP_REMOVED lines=9> */
.L_x_243:


//--------------------- .text._Z14gpu_rad_sweep2PfjjjS_ --------------------------
	.section	.text._Z14gpu_rad_sweep2PfjjjS_,"ax",@progbits
	.align	128
        .global         _Z14gpu_rad_sweep2PfjjjS_
        .type           _Z14gpu_rad_sweep2PfjjjS_,@function
        .size           _Z14gpu_rad_sweep2PfjjjS_,(.L_x_244 - _Z14gpu_rad_sweep2PfjjjS_)
        .other          _Z14gpu_rad_sweep2PfjjjS_,@"STO_CUDA_ENTRY STV_DEFAULT"
_Z14gpu_rad_sweep2PfjjjS_:
.text._Z14gpu_rad_sweep2PfjjjS_:
        /* <DEDUP_REMOVED lines=11> */
[----:B------:R-:W0:Y:S01]  /*00b0*/  LDCU UR24, c[0x0][0x38c] ;  /* 0x00007180ff1877ac */ /* 0x000e220008000800 */
[----:B------:R-:W-:Y:S01]  /*00c0*/  I2FP.F32.U32 R9, UR23 ;  /* 0x0000001700097c45 */ /* 0x000fe20008201000 */
[----:B------:R-:W-:Y:S01]  /*00d0*/  VIADD R8, R4, 0x1 ;  /* 0x0000000104087836 */ /* 0x000fe20000000000 */
[----:B------:R-:W-:Y:S01]  /*00e0*/  BSSY.RECONVERGENT B2, `(.L_x_122) ;  /* 0x000002d000027945 */ /* 0x000fe20003800200 */
[----:B------:R-:W1:Y:S01]  /*00f0*/  LDCU.64 UR8, c[0x0][0x380] ;  /* 0x00007000ff0877ac */ /* 0x000e620008000a00 */
[----:B------:R-:W2:Y:S02]  /*0100*/  MUFU.RCP R0, R9 ;  /* 0x0000000900007308 */ /* 0x000ea40000001000 */
[----:B------:R-:W-:Y:S01]  /*0110*/  I2FP.F32.S32 R8, R8 ;  /* 0x0000000800087245 */ /* 0x000fe20000201400 */
[----:B------:R-:W3:Y:S05]  /*0120*/  LDCU.64 UR6, c[0x0][0x398] ;  /* 0x00007300ff0677ac */ /* 0x000eea0008000a00 */
[----:B------:R-:W4:Y:S01]  /*0130*/  FCHK P0, R8, R9 ;  /* 0x0000000908007302 */ /* 0x000f220000000000 */
[----:B0-----:R-:W-:-:S02]  /*0140*/  UIADD3 UR21, UPT, UPT, UR24, -0x3, URZ ;  /* 0xfffffffd18157890 */ /* 0x001fc4000fffe0ff */
[----:B------:R-:W-:Y:S01]  /*0150*/  IMAD R4, R4, UR24, RZ ;  /* 0x0000001804047c24 */ /* 0x000fe2000f8e02ff */
[----:B------:R-:W-:Y:S02]  /*0160*/  UIADD3 UR22, UPT, UPT, UR24, -0x5, URZ ;  /* 0xfffffffb18167890 */ /* 0x000fe4000fffe0ff */
[----:B------:R-:W-:Y:S01]  /*0170*/  UIADD3 UR18, UPT, UPT, UR24, -0x4, URZ ;  /* 0xfffffffc18127890 */ /* 0x000fe2000fffe0ff */
[----:B--2---:R-:W-:Y:S01]  /*0180*/  FFMA R3, -R9, R0, 1 ;  /* 0x3f80000009037423 */ /* 0x004fe20000000100 */
[----:B------:R-:W-:Y:S01]  /*0190*/  UIADD3 UR19, UPT, UPT, UR24, -0x2, URZ ;  /* 0xfffffffe18137890 */ /* 0x000fe2000fffe0ff */
[----:B------:R-:W-:Y:S01]  /*01a0*/  VIADD R6, R4, UR21 ;  /* 0x0000001504067c36 */ /* 0x000fe20008000000 */
[----:B------:R-:W-:Y:S01]  /*01b0*/  UIADD3 UR20, UPT, UPT, UR24, -0x1, URZ ;  /* 0xffffffff18147890 */ /* 0x000fe2000fffe0ff */
[----:B------:R-:W-:Y:S01]  /*01c0*/  FFMA R3, R0, R3, R0 ;  /* 0x0000000300037223 */ /* 0x000fe20000000000 */
[----:B------:R-:W-:Y:S02]  /*01d0*/  UIMAD.WIDE.U32 UR4, UR22, -0x33333333, URZ ;  /* 0xcccccccd160478a5 */ /* 0x000fe4000f8e00ff */
[----:B------:R-:W-:Y:S01]  /*01e0*/  UIMAD.WIDE.U32 UR10, UR18, -0x33333333, URZ ;  /* 0xcccccccd120a78a5 */ /* 0x000fe2000f8e00ff */
[----:B------:R-:W-:Y:S01]  /*01f0*/  FFMA R0, R8, R3, RZ ;  /* 0x0000000308007223 */ /* 0x000fe200000000ff */
[----:B------:R-:W-:-:S02]  /*0200*/  UIMAD.WIDE.U32 UR12, UR21, -0x33333333, URZ ;  /* 0xcccccccd150c78a5 */ /* 0x000fc4000f8e00ff */
[----:B------:R-:W-:Y:S01]  /*0210*/  UIMAD.WIDE.U32 UR14, UR19, -0x33333333, URZ ;  /* 0xcccccccd130e78a5 */ /* 0x000fe2000f8e00ff */
[----:B------:R-:W-:Y:S01]  /*0220*/  FFMA R5, -R9, R0, R8 ;  /* 0x0000000009057223 */ /* 0x000fe20000000108 */
[----:B------:R-:W-:Y:S02]  /*0230*/  UIMAD.WIDE.U32 UR16, UR20, -0x33333333, URZ ;  /* 0xcccccccd141078a5 */ /* 0x000fe4000f8e00ff */
[----:B------:R-:W-:Y:S01]  /*0240*/  USHF.R.U32.HI UR5, URZ, 0x2, UR5 ;  /* 0x00000002ff057899 */ /* 0x000fe20008011605 */
[----:B------:R-:W-:Y:S01]  /*0250*/  FFMA R5, R3, R5, R0 ;  /* 0x0000000503057223 */ /* 0x000fe20000000000 */
[----:B------:R-:W-:Y:S02]  /*0260*/  USHF.R.U32.HI UR11, URZ, 0x2, UR11 ;  /* 0x00000002ff0b7899 */ /* 0x000fe4000801160b */
[----:B------:R-:W-:Y:S02]  /*0270*/  USHF.R.U32.HI UR13, URZ, 0x2, UR13 ;  /* 0x00000002ff0d7899 */ /* 0x000fe4000801160d */
[----:B------:R-:W-:-:S02]  /*0280*/  USHF.R.U32.HI UR15, URZ, 0x2, UR15 ;  /* 0x00000002ff0f7899 */ /* 0x000fc4000801160f */
[----:B------:R-:W-:Y:S02]  /*0290*/  USHF.R.U32.HI UR17, URZ, 0x2, UR17 ;  /* 0x00000002ff117899 */ /* 0x000fe40008011611 */
[----:B------:R-:W-:Y:S02]  /*02a0*/  UIMAD UR5, UR5, -0x5, UR22 ;  /* 0xfffffffb050578a4 */ /* 0x000fe4000f8e0216 */
[----:B------:R-:W-:Y:S02]  /*02b0*/  UIMAD UR11, UR11, -0x5, UR18 ;  /* 0xfffffffb0b0b78a4 */ /* 0x000fe4000f8e0212 */
[----:B------:R-:W-:Y:S02]  /*02c0*/  UIMAD UR13, UR13, -0x5, UR21 ;  /* 0xfffffffb0d0d78a4 */ /* 0x000fe4000f8e0215 */
[----:B------:R-:W-:Y:S02]  /*02d0*/  UIMAD UR15, UR15, -0x5, UR19 ;  /* 0xfffffffb0f0f78a4 */ /* 0x000fe4000f8e0213 */
[----:B------:R-:W-:-:S02]  /*02e0*/  UIMAD UR17, UR17, -0x5, UR20 ;  /* 0xfffffffb111178a4 */ /* 0x000fc4000f8e0214 */
[----:B------:R-:W-:Y:S02]  /*02f0*/  USHF.L.U32 UR5, UR5, 0x2, URZ ;  /* 0x0000000205057899 */ /* 0x000fe400080006ff */
[----:B------:R-:W-:Y:S02]  /*0300*/  USHF.L.U32 UR12, UR11, 0x2, URZ ;  /* 0x000000020b0c7899 */ /* 0x000fe400080006ff */
[----:B------:R-:W-:Y:S02]  /*0310*/  USHF.L.U32 UR13, UR13, 0x2, URZ ;  /* 0x000000020d0d7899 */ /* 0x000fe400080006ff */
[----:B------:R-:W-:Y:S02]  /*0320*/  USHF.L.U32 UR15, UR15, 0x2, URZ ;  /* 0x000000020f0f7899 */ /* 0x000fe400080006ff */
[----:B------:R-:W-:Y:S02]  /*0330*/  USHF.L.U32 UR17, UR17, 0x2, URZ ;  /* 0x0000000211117899 */ /* 0x000fe400080006ff */
[----:B------:R-:W-:Y:S01]  /*0340*/  UISETP.GE.U32.AND UP0, UPT, UR21, 0x3, UPT ;  /* 0x000000031500788c */ /* 0x000fe2000bf06070 */
[----:B-1-34-:R-:W-:Y:S10]  /*0350*/  @!P0 BRA `(.L_x_123) ;  /* 0x0000000000148947 */ /* 0x01aff40003800000 */
[----:B------:R-:W-:Y:S01]  /*0360*/  MOV R3, R8 ;  /* 0x0000000800037202 */ /* 0x000fe20000000f00 */
[----:B------:R-:W-:Y:S01]  /*0370*/  IMAD.MOV.U32 R0, RZ, RZ, R9 ;  /* 0x000000ffff007224 */ /* 0x000fe200078e0009 */
[----:B------:R-:W-:-:S07]  /*0380*/  MOV R2, 0x3a0 ;  /* 0x000003a000027802 */ /* 0x000fce0000000f00 */
[----:B------:R-:W-:Y:S05]  /*0390*/  CALL.REL.NOINC `($__internal_2_$__cuda_sm3x_div_rn_noftz_f32_slowpath) ;  /* 0x0000003c00807944 */ /* 0x000fea0003c00000 */
[----:B------:R-:W-:-:S07]  /*03a0*/  IMAD.MOV.U32 R5, RZ, RZ, R0 ;  /* 0x000000ffff057224 */ /* 0x000fce00078e0000 */
.L_x_123:
[----:B------:R-:W-:Y:S05]  /*03b0*/  BSYNC.RECONVERGENT B2 ;  /* 0x0000000000027941 */ /* 0x000fea0003800200 */
.L_x_122:
[----:B------:R-:W0:Y:S01]  /*03c0*/  MUFU.RCP R0, R9 ;  /* 0x0000000900007308 */ /* 0x000e220000001000 */
[----:B------:R-:W-:Y:S01]  /*03d0*/  FMUL R3, R8, 0.23999999463558197021 ;  /* 0x3e75c28f08037820 */ /* 0x000fe20000400000 */
[----:B------:R-:W-:Y:S06]  /*03e0*/  BSSY.RECONVERGENT B2, `(.L_x_124) ;  /* 0x000000d000027945 */ /* 0x000fec0003800200 */
[----:B------:R-:W1:Y:S01]  /*03f0*/  FCHK P0, R3, R9 ;  /* 0x0000000903007302 */ /* 0x000e620000000000 */
[----:B0-----:R-:W-:-:S04]  /*0400*/  FFMA R7, -R9, R0, 1 ;  /* 0x3f80000009077423 */ /* 0x001fc80000000100 */
[----:B------:R-:W-:Y:S01]  /*0410*/  FFMA R8, R0, R7, R0 ;  /* 0x0000000700087223 */ /* 0x000fe20000000000 */
[----:B------:R-:W-:-:S03]  /*0420*/  IADD3 R7, PT, PT, R6, 0x1, RZ ;  /* 0x0000000106077810 */ /* 0x000fc60007ffe0ff */
[----:B------:R-:W-:-:S04]  /*0430*/  FFMA R0, R8, R3, RZ ;  /* 0x0000000308007223 */ /* 0x000fc800000000ff */
[----:B------:R-:W-:-:S04]  /*0440*/  FFMA R11, -R9, R0, R3 ;  /* 0x00000000090b7223 */ /* 0x000fc80000000103 */
[----:B------:R-:W-:Y:S01]  /*0450*/  FFMA R8, R8, R11, R0 ;  /* 0x0000000b08087223 */ /* 0x000fe20000000000 */
[----:B-1----:R-:W-:Y:S06]  /*0460*/  @!P0 BRA `(.L_x_125) ;  /* 0x0000000000108947 */ /* 0x002fec0003800000 */
[----:B------:R-:W-:Y:S01]  /*0470*/  IMAD.MOV.U32 R0, RZ, RZ, R9 ;  /* 0x000000ffff007224 */ /* 0x000fe200078e0009 */
[----:B------:R-:W-:-:S07]  /*0480*/  MOV R2, 0x4a0 ;  /* 0x000004a000027802 */ /* 0x000fce0000000f00 */
[----:B------:R-:W-:Y:S05]  /*0490*/  CALL.REL.NOINC `($__internal_2_$__cuda_sm3x_div_rn_noftz_f32_slowpath) ;  /* 0x0000003c00407944 */ /* 0x000fea0003c00000 */
[----:B------:R-:W-:-:S07]  /*04a0*/  IMAD.MOV.U32 R8, RZ, RZ, R0 ;  /* 0x000000ffff087224 */ /* 0x000fce00078e0000 */
.L_x_125:
[----:B------:R-:W-:Y:S05]  /*04b0*/  BSYNC.RECONVERGENT B2 ;  /* 0x0000000000027941 */ /* 0x000fea0003800200 */
.L_x_124:
[----:B------:R-:W-:Y:S01]  /*04c0*/  IADD3 R9, PT, PT, R6, 0x2, RZ ;  /* 0x0000000206097810 */ /* 0x000fe20007ffe0ff */
[----:B------:R-:W0:Y:S01]  /*04d0*/  LDCU.64 UR18, c[0x0][0x358] ;  /* 0x00006b00ff1277ac */ /* 0x000e220008000a00 */
[----:B------:R-:W-:Y:S05]  /*04e0*/  BRA.U !UP0, `(.L_x_126) ;  /* 0x0000001d08f07547 */ /* 0x000fea000b800000 */
[----:B------:R-:W-:-:S06]  /*04f0*/  ULOP3.LUT UR4, UR22, 0xfffffffe, URZ, 0xc0, !UPT ;  /* 0xfffffffe16047892 */ /* 0x000fcc000f8ec0ff */
[----:B------:R-:W-:Y:S01]  /*0500*/  IMAD R10, RZ, RZ, -UR4 ;  /* 0x80000004ff0a7e24 */ /* 0x000fe2000f8e02ff */
[----:B------:R-:W-:-:S06]  /*0510*/  UMOV UR4, URZ ;  /* 0x000000ff00047c82 */ /* 0x000fcc0008000000 */
.L_x_142:
[----:B------:R-:W-:Y:S01]  /*0520*/  IMAD.MOV.U32 R25, RZ, RZ, 0x4 ;  /* 0x00000004ff197424 */ /* 0x000fe200078e00ff */
[----:B------:R-:W1:Y:S03]  /*0530*/  LDCU UR10, c[0x0][0x38c] ;  /* 0x00007180ff0a77ac */ /* 0x000e660008000800 */
[----:B------:R-:W-:-:S05]  /*0540*/  IMAD.WIDE R24, R4, R25, UR8 ;  /* 0x0000000804187e25 */ /* 0x000fca000f8e0219 */
[----:B0-----:R0:W5:Y:S04]  /*0550*/  LDG.E R11, desc[UR18][R24.64] ;  /* 0x00000012180b7981 */ /* 0x001168000c1e1900 */
[----:B------:R0:W5:Y:S04]  /*0560*/  LDG.E R12, desc[UR18][R24.64+0x4] ;  /* 0x00000412180c7981 */ /* 0x000168000c1e1900 */
[----:B------:R0:W5:Y:S04]  /*0570*/  LDG.E R13, desc[UR18][R24.64+0x8] ;  /* 0x00000812180d7981 */ /* 0x000168000c1e1900 */
[----:B------:R0:W5:Y:S04]  /*0580*/  LDG.E R14, desc[UR18][R24.64+0xc] ;  /* 0x00000c12180e7981 */ /* 0x000168000c1e1900 */
[----:B------:R0:W5:Y:S01]  /*0590*/  LDG.E R15, desc[UR18][R24.64+0x10] ;  /* 0x00001012180f7981 */ /* 0x000162000c1e1900 */
[----:B-1----:R-:W-:Y:S01]  /*05a0*/  UISETP.NE.AND UP0, UPT, UR10, 0x6, UPT ;  /* 0x000000060a00788c */ /* 0x002fe2000bf05270 */
[----:B------:R-:W-:Y:S01]  /*05b0*/  HFMA2 R21, -RZ, RZ, 0, 1.1920928955078125e-07 ;  /* 0x00000002ff157431 */ /* 0x000fe200000001ff */
[----:B------:R-:W-:Y:S01]  /*05c0*/  UMOV UR11, UR9 ;  /* 0x00000009000b7c82 */ /* 0x000fe20008000000 */
[----:B------:R-:W-:-:S06]  /*05d0*/  UMOV UR10, UR8 ;  /* 0x00000008000a7c82 */ /* 0x000fcc0008000000 */
[----:B0-----:R-:W-:Y:S05]  /*05e0*/  BRA.U !UP0, `(.L_x_127) ;  /* 0x0000000d088c7547 */ /* 0x001fea000b800000 */
[----:B------:R-:W-:Y:S01]  /*05f0*/  VIADD R16, R4, 0x2 ;  /* 0x0000000204107836 */ /* 0x000fe20000000000 */
[----:B------:R-:W-:Y:S01]  /*0600*/  MOV R18, 0x2 ;  /* 0x0000000200127802 */ /* 0x000fe20000000f00 */
[----:B------:R-:W-:Y:S01]  /*0610*/  IMAD.MOV.U32 R17, RZ, RZ, 0x4 ;  /* 0x00000004ff117424 */ /* 0x000fe200078e00ff */
[----:B------:R-:W-:Y:S01]  /*0620*/  MOV R21, 0x3 ;  /* 0x0000000300157802 */ /* 0x000fe20000000f00 */
[----:B------:R-:W-:Y:S01]  /*0630*/  IMAD.MOV.U32 R19, RZ, RZ, 0x6 ;  /* 0x00000006ff137424 */ /* 0x000fe200078e00ff */
[----:B------:R-:W-:Y:S01]  /*0640*/  CS2R R30, SRZ ;  /* 0x00000000001e7805 */ /* 0x000fe2000001ff00 */
[----:B------:R-:W-:Y:S01]  /*0650*/  IMAD.MOV.U32 R20, RZ, RZ, 0x5 ;  /* 0x00000005ff147424 */ /* 0x000fe200078e00ff */
[----:B------:R-:W-:Y:S01]  /*0660*/  CS2R R32, SRZ ;  /* 0x0000000000207805 */ /* 0x000fe2000001ff00 */
[----:B------:R-:W-:Y:S01]  /*0670*/  IMAD.MOV.U32 R22, RZ, RZ, 0x4 ;  /* 0x00000004ff167424 */ /* 0x000fe200078e00ff */
[----:B------:R-:W-:Y:S01]  /*0680*/  MOV R34, R10 ;  /* 0x0000000a00227202 */ /* 0x000fe20000000f00 */
[----:B------:R-:W-:-:S07]  /*0690*/  IMAD.MOV.U32 R23, RZ, RZ, 0x1 ;  /* 0x00000001ff177424 */ /* 0x000fce00078e00ff */
.L_x_132:
[----:B------:R-:W-:Y:S01]  /*06a0*/  IMAD.WIDE.U32 R26, R32, -0x33333333, RZ ;  /* 0xcccccccd201a7825 */ /* 0x000fe200078e00ff */
[----:B------:R-:W-:Y:S03]  /*06b0*/  BSSY.RECONVERGENT B2, `(.L_x_128) ;  /* 0x0000071000027945 */ /* 0x000fe60003800200 */
[----:B------:R-:W-:-:S04]  /*06c0*/  IMAD.WIDE.U32 R28, R31, -0x33333333, RZ ;  /* 0xcccccccd1f1c7825 */ /* 0x000fc800078e00ff */
[----:B------:R-:W-:-:S04]  /*06d0*/  IMAD.WIDE.U32 R26, P0, R31, -0x33333334, R26 ;  /* 0xcccccccc1f1a7825 */ /* 0x000fc8000780001a */
[----:B------:R-:W-:Y:S01]  /*06e0*/  IMAD.WIDE.U32 R36, R30, -0x33333333, RZ ;  /* 0xcccccccd1e247825 */ /* 0x000fe200078e00ff */
[----:B------:R-:W-:-:S03]  /*06f0*/  IADD3 RZ, P1, PT, R29, R26, RZ ;  /* 0x0000001a1dff7210 */ /* 0x000fc60007f3e0ff */
[----:B------:R-:W-:Y:S02]  /*0700*/  IMAD.X R3, RZ, RZ, RZ, P0 ;  /* 0x000000ffff037224 */ /* 0x000fe400000e06ff */
[----:B------:R-:W-:Y:S02]  /*0710*/  IMAD.MOV.U32 R2, RZ, RZ, R27 ;  /* 0x000000ffff027224 */ /* 0x000fe400078e001b */
[----:B------:R-:W-:-:S04]  /*0720*/  IMAD.WIDE.U32 R28, P0, R23, -0x33333334, R36 ;  /* 0xcccccccc171c7825 */ /* 0x000fc80007800024 */
[----:B------:R-:W-:Y:S01]  /*0730*/  IMAD.WIDE.U32 R36, R23, -0x33333333, RZ ;  /* 0xcccccccd17247825 */ /* 0x000fe200078e00ff */
[----:B------:R-:W-:-:S03]  /*0740*/  IADD3.X R27, PT, PT, RZ, RZ, RZ, P0, !PT ;  /* 0x000000ffff1b7210 */ /* 0x000fc600007fe4ff */
[----:B------:R-:W-:Y:S01]  /*0750*/  IMAD.WIDE.U32.X R2, R32, -0x33333334, R2, P1 ;  /* 0xcccccccc20027825 */ /* 0x000fe200008e0402 */
[----:B------:R-:W-:-:S03]  /*0760*/  IADD3 RZ, P0, PT, R37, R28, RZ ;  /* 0x0000001c25ff7210 */ /* 0x000fc60007f1e0ff */
[----:B------:R-:W-:Y:S01]  /*0770*/  IMAD.HI.U32 R0, R18, -0x33333333, RZ ;  /* 0xcccccccd12007827 */ /* 0x000fe200078e00ff */
[----:B------:R-:W-:-:S03]  /*0780*/  SHF.R.U64 R2, R2, 0x2, R3 ;  /* 0x0000000202027819 */ /* 0x000fc60000001203 */
[----:B------:R-:W-:Y:S01]  /*0790*/  IMAD.MOV.U32 R26, RZ, RZ, R29 ;  /* 0x000000ffff1a7224 */ /* 0x000fe200078e001d */
[----:B------:R-:W-:Y:S01]  /*07a0*/  SHF.R.U32.HI R0, RZ, 0x2, R0 ;  /* 0x00000002ff007819 */ /* 0x000fe20000011600 */
[----:B------:R-:W-:Y:S02]  /*07b0*/  IMAD R2, R2, -0x14, R33 ;  /* 0xffffffec02027824 */ /* 0x000fe400078e0221 */
[----:B------:R-:W-:-:S03]  /*07c0*/  IMAD.WIDE.U32.X R26, R30, -0x33333334, R26, P0 ;  /* 0xcccccccc1e1a7825 */ /* 0x000fc600000e041a */
[----:B------:R-:W-:Y:S01]  /*07d0*/  ISETP.EQ.AND P0, PT, R2, RZ, PT ;  /* 0x000000ff0200720c */ /* 0x000fe20003f02270 */
[----:B------:R-:W-:Y:S01]  /*07e0*/  IMAD R0, R0, 0x5, RZ ;  /* 0x0000000500007824 */ /* 0x000fe200078e02ff */
[----:B------:R-:W-:Y:S02]  /*07f0*/  SHF.R.U64 R26, R26, 0x2, R27 ;  /* 0x000000021a1a7819 */ /* 0x000fe4000000121b */
[----:B------:R-:W-:Y:S02]  /*0800*/  ISETP.EQ.AND P1, PT, R2, 0x4, PT ;  /* 0x000000040200780c */ /* 0x000fe40003f22270 */
[----:B------:R-:W-:Y:S01]  /*0810*/  LOP3.LUT R0, RZ, R0, RZ, 0x33, !PT ;  /* 0x00000000ff007212 */ /* 0x000fe200078e33ff */
[----:B------:R-:W-:Y:S01]  /*0820*/  IMAD R35, R26, -0x14, R17 ;  /* 0xffffffec1a237824 */ /* 0x000fe200078e0211 */
[C---:B------:R-:W-:Y:S02]  /*0830*/  ISETP.EQ.AND P6, PT, R2.reuse, 0x8, PT ;  /* 0x000000080200780c */ /* 0x040fe40003fc2270 */
[----:B------:R-:W-:Y:S01]  /*0840*/  ISETP.EQ.AND P5, PT, R2, 0xc, PT ;  /* 0x0000000c0200780c */ /* 0x000fe20003fa2270 */
[----:B------:R-:W-:Y:S01]  /*0850*/  IMAD.IADD R0, R0, 0x1, R21 ;  /* 0x0000000100007824 */ /* 0x000fe200078e0215 */
[----:B------:R-:W-:Y:S01]  /*0860*/  ISETP.EQ.AND P4, PT, R35, RZ, PT ;  /* 0x000000ff2300720c */ /* 0x000fe20003f82270 */
[----:B-----5:R-:W-:Y:S01]  /*0870*/  @P0 IMAD.MOV.U32 R3, RZ, RZ, R11 ;  /* 0x000000ffff030224 */ /* 0x020fe200078e000b */
[----:B------:R-:W-:Y:S01]  /*0880*/  ISETP.EQ.AND P2, PT, R2, 0x10, PT ;  /* 0x000000100200780c */ /* 0x000fe20003f42270 */
[----:B------:R-:W-:Y:S01]  /*0890*/  IMAD.HI.U32 R2, R21, -0x33333333, RZ ;  /* 0xcccccccd15027827 */ /* 0x000fe200078e00ff */
[----:B------:R-:W-:-:S02]  /*08a0*/  ISETP.EQ.AND P3, PT, R35, 0x4, PT ;  /* 0x000000042300780c */ /* 0x000fc40003f62270 */
[----:B------:R-:W-:Y:S01]  /*08b0*/  SHF.L.U32 R36, R0, 0x2, RZ ;  /* 0x0000000200247819 */ /* 0x000fe200000006ff */
[----:B------:R-:W-:Y:S01]  /*08c0*/  IMAD.HI.U32 R0, R22, -0x33333333, RZ ;  /* 0xcccccccd16007827 */ /* 0x000fe200078e00ff */
[----:B------:R-:W-:Y:S02]  /*08d0*/  SHF.R.U32.HI R2, RZ, 0x2, R2 ;  /* 0x00000002ff027819 */ /* 0x000fe40000011602 */
[----:B------:R-:W-:Y:S01]  /*08e0*/  ISETP.EQ.AND P0, PT, R36, RZ, PT ;  /* 0x000000ff2400720c */ /* 0x000fe20003f02270 */
[----:B------:R-:W-:Y:S01]  /*08f0*/  @P1 IMAD.MOV.U32 R3, RZ, RZ, R12 ;  /* 0x000000ffff031224 */ /* 0x000fe200078e000c */
[----:B------:R-:W-:Y:S01]  /*0900*/  @P6 MOV R3, R13 ;  /* 0x0000000d00036202 */ /* 0x000fe20000000f00 */
[----:B------:R-:W-:Y:S01]  /*0910*/  IMAD R2, R2, -0x5, R21 ;  /* 0xfffffffb02027824 */ /* 0x000fe200078e0215 */
[C---:B------:R-:W-:Y:S01]  /*0920*/  ISETP.EQ.AND P6, PT, R36.reuse, 0x4, PT ;  /* 0x000000042400780c */ /* 0x040fe20003fc2270 */
[----:B------:R-:W-:Y:S01]  /*0930*/  @P4 IMAD.MOV.U32 R26, RZ, RZ, R11 ;  /* 0x000000ffff1a4224 */ /* 0x000fe200078e000b */
[----:B------:R-:W-:Y:S01]  /*0940*/  SHF.R.U32.HI R0, RZ, 0x2, R0 ;  /* 0x00000002ff007819 */ /* 0x000fe20000011600 */
[----:B------:R-:W-:Y:S01]  /*0950*/  @P3 IMAD.MOV.U32 R26, RZ, RZ, R12 ;  /* 0x000000ffff1a3224 */ /* 0x000fe200078e000c */
[C---:B------:R-:W-:Y:S01]  /*0960*/  ISETP.EQ.AND P1, PT, R35.reuse, 0x8, PT ;  /* 0x000000082300780c */ /* 0x040fe20003f22270 */
[----:B------:R-:W-:Y:S01]  /*0970*/  @P5 IMAD.MOV.U32 R3, RZ, RZ, R14 ;  /* 0x000000ffff035224 */ /* 0x000fe200078e000e */
[----:B------:R-:W-:Y:S01]  /*0980*/  ISETP.EQ.AND P4, PT, R36, 0x8, PT ;  /* 0x000000082400780c */ /* 0x000fe20003f82270 */
[----:B------:R-:W-:Y:S01]  /*0990*/  IMAD R0, R0, -0x5, R21 ;  /* 0xfffffffb00007824 */ /* 0x000fe200078e0215 */
[----:B------:R-:W-:Y:S01]  /*09a0*/  ISETP.EQ.AND P3, PT, R35, 0xc, PT ;  /* 0x0000000c2300780c */ /* 0x000fe20003f62270 */
[----:B------:R-:W-:Y:S01]  /*09b0*/  @P0 IMAD.MOV.U32 R27, RZ, RZ, R11 ;  /* 0x000000ffff1b0224 */ /* 0x000fe200078e000b */
[----:B------:R-:W-:Y:S01]  /*09c0*/  SHF.L.U32 R37, R2, 0x2, RZ ;  /* 0x0000000202257819 */ /* 0x000fe200000006ff */
[----:B------:R-:W-:Y:S01]  /*09d0*/  @P2 IMAD.MOV.U32 R3, RZ, RZ, R15 ;  /* 0x000000ffff032224 */ /* 0x000fe200078e000f */
[----:B------:R-:W-:Y:S01]  /*09e0*/  IADD3 R0, PT, PT, R0, 0x1, RZ ;  /* 0x0000000100007810 */ /* 0x000fe20007ffe0ff */
[----:B------:R-:W-:Y:S01]  /*09f0*/  @P6 IMAD.MOV.U32 R27, RZ, RZ, R12 ;  /* 0x000000ffff1b6224 */ /* 0x000fe200078e000c */
[C---:B------:R-:W-:Y:S01]  /*0a00*/  ISETP.EQ.AND P0, PT, R37.reuse, RZ, PT ;  /* 0x000000ff2500720c */ /* 0x040fe20003f02270 */
[----:B------:R-:W-:Y:S01]  /*0a10*/  HFMA2 R2, -RZ, RZ, 2.3125, 0 ;  /* 0x40a00000ff027431 */ /* 0x000fe200000001ff */
[----:B------:R-:W-:Y:S01]  /*0a20*/  ISETP.EQ.AND P6, PT, R37, 0x4, PT ;  /* 0x000000042500780c */ /* 0x000fe20003fc2270 */
[--C-:B------:R-:W-:Y:S01]  /*0a30*/  @P1 IMAD.MOV.U32 R26, RZ, RZ, R13.reuse ;  /* 0x000000ffff1a1224 */ /* 0x100fe200078e000d */
[----:B------:R-:W-:Y:S01]  /*0a40*/  SHF.L.U32 R38, R0, 0x2, RZ ;  /* 0x0000000200267819 */ /* 0x000fe200000006ff */
[----:B------:R-:W-:Y:S01]  /*0a50*/  @P4 IMAD.MOV.U32 R27, RZ, RZ, R13 ;  /* 0x000000ffff1b4224 */ /* 0x000fe200078e000d */
[----:B------:R-:W-:Y:S01]  /*0a60*/  ISETP.EQ.AND P1, PT, R36, 0xc, PT ;  /* 0x0000000c2400780c */ /* 0x000fe20003f22270 */
[----:B------:R-:W-:Y:S01]  /*0a70*/  @P3 IMAD.MOV.U32 R26, RZ, RZ, R14 ;  /* 0x000000ffff1a3224 */ /* 0x000fe200078e000e */
[----:B------:R-:W-:-:S02]  /*0a80*/  ISETP.EQ.AND P5, PT, R35, 0x10, PT ;  /* 0x000000102300780c */ /* 0x000fc40003fa2270 */
[C---:B------:R-:W-:Y:S02]  /*0a90*/  ISETP.EQ.AND P4, PT, R37.reuse, 0x8, PT ;  /* 0x000000082500780c */ /* 0x040fe40003f82270 */
[----:B------:R-:W-:Y:S01]  /*0aa0*/  ISETP.EQ.AND P3, PT, R38, RZ, PT ;  /* 0x000000ff2600720c */ /* 0x000fe20003f62270 */
[----:B------:R-:W-:Y:S01]  /*0ab0*/  @P0 IMAD.MOV.U32 R29, RZ, RZ, R11 ;  /* 0x000000ffff1d0224 */ /* 0x000fe200078e000b */
[C---:B------:R-:W-:Y:S02]  /*0ac0*/  ISETP.EQ.AND P2, PT, R37.reuse, 0xc, PT ;  /* 0x0000000c2500780c */ /* 0x040fe40003f42270 */
[----:B------:R-:W-:Y:S02]  /*0ad0*/  @P6 MOV R29, R12 ;  /* 0x0000000c001d6202 */ /* 0x000fe40000000f00 */
[----:B------:R-:W-:Y:S02]  /*0ae0*/  ISETP.EQ.AND P6, PT, R36, 0x10, PT ;  /* 0x000000102400780c */ /* 0x000fe40003fc2270 */
[----:B------:R-:W-:Y:S01]  /*0af0*/  @P1 MOV R27, R14 ;  /* 0x0000000e001b1202 */ /* 0x000fe20000000f00 */
[----:B------:R-:W-:Y:S01]  /*0b00*/  @P5 IMAD.MOV.U32 R26, RZ, RZ, R15 ;  /* 0x000000ffff1a5224 */ /* 0x000fe200078e000f */
[----:B------:R-:W-:Y:S01]  /*0b10*/  ISETP.EQ.AND P1, PT, R38, 0x4, PT ;  /* 0x000000042600780c */ /* 0x000fe20003f22270 */
[----:B------:R-:W-:Y:S01]  /*0b20*/  @P4 IMAD.MOV.U32 R29, RZ, RZ, R13 ;  /* 0x000000ffff1d4224 */ /* 0x000fe200078e000d */
[----:B------:R-:W-:Y:S01]  /*0b30*/  ISETP.EQ.AND P5, PT, R37, 0x10, PT ;  /* 0x000000102500780c */ /* 0x000fe20003fa2270 */
[----:B------:R-:W-:Y:S01]  /*0b40*/  FMUL R0, R26, 1.3999999761581420898 ;  /* 0x3fb333331a007820 */ /* 0x000fe20000400000 */
[C---:B------:R-:W-:Y:S01]  /*0b50*/  ISETP.EQ.AND P0, PT, R38.reuse, 0x8, PT ;  /* 0x000000082600780c */ /* 0x040fe20003f02270 */
[----:B------:R-:W-:Y:S01]  /*0b60*/  @P2 IMAD.MOV.U32 R29, RZ, RZ, R14 ;  /* 0x000000ffff1d2224 */ /* 0x000fe200078e000e */
[C---:B------:R-:W-:Y:S01]  /*0b70*/  ISETP.EQ.AND P4, PT, R38.reuse, 0xc, PT ;  /* 0x0000000c2600780c */ /* 0x040fe20003f82270 */
[----:B------:R-:W-:Y:S01]  /*0b80*/  FFMA R0, R3, 1.7000000476837158203, R0 ;  /* 0x3fd9999a03007823 */ /* 0x000fe20000000000 */
[----:B------:R-:W-:Y:S01]  /*0b90*/  @P3 MOV R39, R11 ;  /* 0x0000000b00273202 */ /* 0x000fe20000000f00 */
[----:B------:R-:W-:Y:S01]  /*0ba0*/  @P6 IMAD.MOV.U32 R27, RZ, RZ, R15 ;  /* 0x000000ffff1b6224 */ /* 0x000fe200078e000f */
[----:B------:R-:W-:Y:S01]  /*0bb0*/  ISETP.EQ.AND P3, PT, R38, 0x10, PT ;  /* 0x000000102600780c */ /* 0x000fe20003f62270 */
[----:B------:R-:W-:-:S02]  /*0bc0*/  IMAD.MOV.U32 R3, RZ, RZ, 0x3e4ccccd ;  /* 0x3e4ccccdff037424 */ /* 0x000fc400078e00ff */
[----:B------:R-:W-:Y:S02]  /*0bd0*/  @P1 IMAD.MOV.U32 R39, RZ, RZ, R12 ;  /* 0x000000ffff271224 */ /* 0x000fe400078e000c */
[----:B------:R-:W-:Y:S01]  /*0be0*/  FADD R0, R0, R27 ;  /* 0x0000001b00007221 */ /* 0x000fe20000000000 */
[----:B------:R-:W-:Y:S02]  /*0bf0*/  @P5 IMAD.MOV.U32 R29, RZ, RZ, R15 ;  /* 0x000000ffff1d5224 */ /* 0x000fe400078e000f */
[----:B------:R-:W-:Y:S01]  /*0c00*/  FFMA R2, R3, -R2, 1 ;  /* 0x3f80000003027423 */ /* 0x000fe20000000802 */
[----:B------:R-:W-:Y:S01]  /*0c10*/  @P0 MOV R39, R13 ;  /* 0x0000000d00270202 */ /* 0x000fe20000000f00 */
[----:B------:R-:W-:Y:S02]  /*0c20*/  @P4 IMAD.MOV.U32 R39, RZ, RZ, R14 ;  /* 0x000000ffff274224 */ /* 0x000fe400078e000e */
[----:B------:R-:W-:Y:S01]  /*0c30*/  FFMA R0, R29, 0.60000002384185791016, R0 ;  /* 0x3f19999a1d007823 */ /* 0x000fe20000000000 */
[----:B------:R-:W-:Y:S01]  /*0c40*/  FFMA R26, R2, R3, 0.20000000298023223877 ;  /* 0x3e4ccccd021a7423 */ /* 0x000fe20000000003 */
[----:B------:R-:W-:Y:S01]  /*0c50*/  IMAD.HI.U32 R2, R20, -0x33333333, RZ ;  /* 0xcccccccd14027827 */ /* 0x000fe200078e00ff */
[----:B------:R-:W-:-:S03]  /*0c60*/  @P3 MOV R39, R15 ;  /* 0x0000000f00273202 */ /* 0x000fc60000000f00 */
[----:B------:R-:W-:Y:S01]  /*0c70*/  IMAD.MOV.U32 R29, RZ, RZ, 0x4 ;  /* 0x00000004ff1d7424 */ /* 0x000fe200078e00ff */
[----:B------:R-:W-:Y:S01]  /*0c80*/  SHF.R.U32.HI R41, RZ, 0x2, R2 ;  /* 0x00000002ff297819 */ /* 0x000fe20000011602 */
[----:B------:R-:W-:Y:S01]  /*0c90*/  FFMA R3, R39, 0.30000001192092895508, R0 ;  /* 0x3e99999a27037823 */ /* 0x000fe20000000000 */
[----:B------:R-:W-:-:S03]  /*0ca0*/  IMAD.HI.U32 R0, R19, -0x33333333, RZ ;  /* 0xcccccccd13007827 */ /* 0x000fc600078e00ff */
[----:B------:R-:W0:Y:S01]  /*0cb0*/  FCHK P0, R3, 5 ;  /* 0x40a0000003007902 */ /* 0x000e220000000000 */
[----:B------:R-:W-:Y:S01]  /*0cc0*/  FFMA R27, R3, R26, RZ ;  /* 0x0000001a031b7223 */ /* 0x000fe200000000ff */
[----:B------:R-:W-:Y:S01]  /*0cd0*/  IMAD.WIDE R28, R4, R29, UR8 ;  /* 0x00000008041c7e25 */ /* 0x000fe2000f8e021d */
[----:B------:R-:W-:-:S03]  /*0ce0*/  SHF.R.U32.HI R0, RZ, 0x2, R0 ;  /* 0x00000002ff007819 */ /* 0x000fc60000011600 */
[----:B------:R-:W-:Y:S01]  /*0cf0*/  FFMA R2, R27, -5, R3 ;  /* 0xc0a000001b027823 */ /* 0x000fe20000000003 */
[----:B------:R-:W-:Y:S02]  /*0d00*/  IMAD.MOV.U32 R39, RZ, RZ, 0x4 ;  /* 0x00000004ff277424 */ /* 0x000fe400078e00ff */
[----:B------:R-:W-:-:S04]  /*0d10*/  IMAD.WIDE R28, R18, 0x4, R28 ;  /* 0x00000004121c7825 */ /* 0x000fc800078e021c */
[----:B------:R-:W-:Y:S01]  /*0d20*/  FFMA R43, R26, R2, R27 ;  /* 0x000000021a2b7223 */ /* 0x000fe2000000001b */
[----:B------:R-:W-:Y:S01]  /*0d30*/  IADD3 R18, PT, PT, R18, 0x2, RZ ;  /* 0x0000000212127810 */ /* 0x000fe20007ffe0ff */
[----:B------:R-:W-:-:S04]  /*0d40*/  IMAD.WIDE R26, R16, R39, UR6 ;  /* 0x00000006101a7e25 */ /* 0x000fc8000f8e0227 */
[----:B------:R-:W-:Y:S02]  /*0d50*/  IMAD R39, R0, -0x5, R19 ;  /* 0xfffffffb00277824 */ /* 0x000fe400078e0213 */
[----:B------:R-:W-:Y:S01]  /*0d60*/  IMAD R40, R41, -0x5, R20 ;  /* 0xfffffffb29287824 */ /* 0x000fe200078e0214 */
[----:B0-----:R-:W-:Y:S06]  /*0d70*/  @!P0 BRA `(.L_x_129) ;  /* 0x0000000000108947 */ /* 0x001fec0003800000 */
[----:B------:R-:W-:Y:S01]  /*0d80*/  IMAD.MOV.U32 R0, RZ, RZ, 0x40a00000 ;  /* 0x40a00000ff007424 */ /* 0x000fe200078e00ff */
[----:B------:R-:W-:-:S07]  /*0d90*/  MOV R2, 0xdb0 ;  /* 0x00000db000027802 */ /* 0x000fce0000000f00 */
[----:B------:R-:W-:Y:S05]  /*0da0*/  CALL.REL.NOINC `($__internal_2_$__cuda_sm3x_div_rn_noftz_f32_slowpath) ;  /* 0x0000003000fc7944 */ /* 0x000fea0003c00000 */
[----:B------:R-:W-:-:S07]  /*0db0*/  IMAD.MOV.U32 R43, RZ, RZ, R0 ;  /* 0x000000ffff2b7224 */ /* 0x000fce00078e0000 */
.L_x_129:
[----:B------:R-:W-:Y:S05]  /*0dc0*/  BSYNC.RECONVERGENT B2 ;  /* 0x0000000000027941 */ /* 0x000fea0003800200 */
.L_x_128:
[----:B------:R0:W-:Y:S04]  /*0dd0*/  STG.E desc[UR18][R26.64], R43 ;  /* 0x0000002b1a007986 */ /* 0x0001e8000c101912 */
[----:B------:R-:W2:Y:S01]  /*0de0*/  LDG.E R0, desc[UR18][R28.64+0xc] ;  /* 0x00000c121c007981 */ /* 0x000ea2000c1e1900 */
[----:B------:R-:W-:Y:S01]  /*0df0*/  SHF.L.U32 R40, R40, 0x2, RZ ;  /* 0x0000000228287819 */ /* 0x000fe200000006ff */
[----:B------:R-:W-:Y:S01]  /*0e00*/  BSSY.RECONVERGENT B2, `(.L_x_130) ;  /* 0x0000045000027945 */ /* 0x000fe20003800200 */
[----:B------:R-:W-:Y:S02]  /*0e10*/  ISETP.EQ.AND P1, PT, R35, RZ, PT ;  /* 0x000000ff2300720c */ /* 0x000fe40003f22270 */
[C---:B------:R-:W-:Y:S02]  /*0e20*/  ISETP.EQ.AND P5, PT, R40.reuse, RZ, PT ;  /* 0x000000ff2800720c */ /* 0x040fe40003fa2270 */
[----:B------:R-:W-:-:S02]  /*0e30*/  ISETP.EQ.AND P2, PT, R40, 0x8, PT ;  /* 0x000000082800780c */ /* 0x000fc40003f42270 */
[C---:B------:R-:W-:Y:S02]  /*0e40*/  ISETP.EQ.AND P6, PT, R40.reuse, 0x4, PT ;  /* 0x000000042800780c */ /* 0x040fe40003fc2270 */
[C---:B------:R-:W-:Y:S02]  /*0e50*/  ISETP.EQ.AND P3, PT, R40.reuse, 0xc, PT ;  /* 0x0000000c2800780c */ /* 0x040fe40003f62270 */
[----:B------:R-:W-:Y:S02]  /*0e60*/  ISETP.EQ.AND P4, PT, R40, 0x10, PT ;  /* 0x000000102800780c */ /* 0x000fe40003f82270 */
[----:B------:R-:W-:-:S03]  /*0e70*/  ISETP.EQ.AND P0, PT, R35, 0x4, PT ;  /* 0x000000042300780c */ /* 0x000fc60003f02270 */
[----:B--2---:R-:W-:Y:S01]  /*0e80*/  @P5 IMAD.MOV.U32 R11, RZ, RZ, R0 ;  /* 0x000000ffff0b5224 */ /* 0x004fe200078e0000 */
[----:B------:R-:W-:-:S03]  /*0e90*/  ISETP.EQ.AND P5, PT, R36, RZ, PT ;  /* 0x000000ff2400720c */ /* 0x000fc60003fa2270 */
[--C-:B------:R-:W-:Y:S01]  /*0ea0*/  @P6 IMAD.MOV.U32 R12, RZ, RZ, R0.reuse ;  /* 0x000000ffff0c6224 */ /* 0x100fe200078e0000 */
[-C--:B------:R-:W-:Y:S01]  /*0eb0*/  @P2 MOV R13, R0.reuse ;  /* 0x00000000000d2202 */ /* 0x080fe20000000f00 */
[----:B------:R-:W-:Y:S01]  /*0ec0*/  @P3 IMAD.MOV.U32 R14, RZ, RZ, R0 ;  /* 0x000000ffff0e3224 */ /* 0x000fe200078e0000 */
[C---:B------:R-:W-:Y:S01]  /*0ed0*/  ISETP.EQ.AND P2, PT, R36.reuse, 0x4, PT ;  /* 0x000000042400780c */ /* 0x040fe20003f42270 */
[--C-:B------:R-:W-:Y:S01]  /*0ee0*/  @P1 IMAD.MOV.U32 R2, RZ, RZ, R11.reuse ;  /* 0x000000ffff021224 */ /* 0x100fe200078e000b */
[----:B------:R-:W-:Y:S01]  /*0ef0*/  ISETP.EQ.AND P6, PT, R35, 0x8, PT ;  /* 0x000000082300780c */ /* 0x000fe20003fc2270 */
[----:B------:R-:W-:Y:S01]  /*0f00*/  @P0 IMAD.MOV.U32 R2, RZ, RZ, R12 ;  /* 0x000000ffff020224 */ /* 0x000fe200078e000c */
[C---:B------:R-:W-:Y:S02]  /*0f10*/  ISETP.EQ.AND P3, PT, R37.reuse, RZ, PT ;  /* 0x000000ff2500720c */ /* 0x040fe40003f62270 */
[----:B------:R-:W-:Y:S02]  /*0f20*/  @P4 MOV R15, R0 ;  /* 0x00000000000f4202 */ /* 0x000fe40000000f00 */
[----:B------:R-:W-:Y:S01]  /*0f30*/  ISETP.EQ.AND P4, PT, R36, 0x8, PT ;  /* 0x000000082400780c */ /* 0x000fe20003f82270 */
[----:B------:R-:W-:Y:S01]  /*0f40*/  @P5 IMAD.MOV.U32 R3, RZ, RZ, R11 ;  /* 0x000000ffff035224 */ /* 0x000fe200078e000b */
[----:B------:R-:W-:-:S02]  /*0f50*/  ISETP.EQ.AND P1, PT, R37, 0x4, PT ;  /* 0x000000042500780c */ /* 0x000fc40003f22270 */
[----:B------:R-:W-:Y:S01]  /*0f60*/  ISETP.EQ.AND P5, PT, R37, 0x8, PT ;  /* 0x000000082500780c */ /* 0x000fe20003fa2270 */
[--C-:B------:R-:W-:Y:S01]  /*0f70*/  @P2 IMAD.MOV.U32 R3, RZ, RZ, R12.reuse ;  /* 0x000000ffff032224 */ /* 0x100fe200078e000c */
[----:B------:R-:W-:Y:S02]  /*0f80*/  ISETP.EQ.AND P2, PT, R36, 0xc, PT ;  /* 0x0000000c2400780c */ /* 0x000fe40003f42270 */
[----:B------:R-:W-:Y:S01]  /*0f90*/  ISETP.EQ.AND P0, PT, R35, 0xc, PT ;  /* 0x0000000c2300780c */ /* 0x000fe20003f02270 */
[----:B------:R-:W-:Y:S01]  /*0fa0*/  @P3 IMAD.MOV.U32 R40, RZ, RZ, R11 ;  /* 0x000000ffff283224 */ /* 0x000fe200078e000b */
[-C--:B------:R-:W-:Y:S02]  /*0fb0*/  @P6 MOV R2, R13.reuse ;  /* 0x0000000d00026202 */ /* 0x080fe40000000f00 */
[C---:B------:R-:W-:Y:S02]  /*0fc0*/  ISETP.EQ.AND P6, PT, R38.reuse, RZ, PT ;  /* 0x000000ff2600720c */ /* 0x040fe40003fc2270 */
[----:B------:R-:W-:Y:S01]  /*0fd0*/  ISETP.EQ.AND P3, PT, R38, 0x4, PT ;  /* 0x000000042600780c */ /* 0x000fe20003f62270 */
[----:B------:R-:W-:Y:S01]  /*0fe0*/  @P1 IMAD.MOV.U32 R40, RZ, RZ, R12 ;  /* 0x000000ffff281224 */ /* 0x000fe200078e000c */
[----:B------:R-:W-:-:S02]  /*0ff0*/  @P4 MOV R3, R13 ;  /* 0x0000000d00034202 */ /* 0x000fc40000000f00 */
[----:B------:R-:W-:Y:S01]  /*1000*/  ISETP.EQ.AND P4, PT, R36, 0x10, PT ;  /* 0x000000102400780c */ /* 0x000fe20003f82270 */
[--C-:B------:R-:W-:Y:S01]  /*1010*/  @P2 IMAD.MOV.U32 R3, RZ, RZ, R14.reuse ;  /* 0x000000ffff032224 */ /* 0x100fe200078e000e */
[----:B------:R-:W-:Y:S01]  /*1020*/  @P5 MOV R40, R13 ;  /* 0x0000000d00285202 */ /* 0x000fe20000000f00 */
[----:B------:R-:W-:Y:S01]  /*1030*/  @P0 IMAD.MOV.U32 R2, RZ, RZ, R14 ;  /* 0x000000ffff020224 */ /* 0x000fe200078e000e */
[----:B------:R-:W-:Y:S01]  /*1040*/  ISETP.EQ.AND P5, PT, R35, 0x10, PT ;  /* 0x000000102300780c */ /* 0x000fe20003fa2270 */
[----:B------:R-:W-:Y:S01]  /*1050*/  HFMA2 R35, -RZ, RZ, 2.3125, 0 ;  /* 0x40a00000ff237431 */ /* 0x000fe200000001ff */
[C---:B------:R-:W-:Y:S01]  /*1060*/  ISETP.EQ.AND P1, PT, R37.reuse, 0xc, PT ;  /* 0x0000000c2500780c */ /* 0x040fe20003f22270 */
[----:B------:R-:W-:Y:S01]  /*1070*/  @P6 IMAD.MOV.U32 R36, RZ, RZ, R11 ;  /* 0x000000ffff246224 */ /* 0x000fe200078e000b */
[----:B------:R-:W-:Y:S02]  /*1080*/  ISETP.EQ.AND P2, PT, R37, 0x10, PT ;  /* 0x000000102500780c */ /* 0x000fe40003f42270 */
[----:B------:R-:W-:-:S02]  /*1090*/  ISETP.EQ.AND P0, PT, R38, 0x8, PT ;  /* 0x000000082600780c */ /* 0x000fc40003f02270 */
[C---:B------:R-:W-:Y:S01]  /*10a0*/  ISETP.EQ.AND P6, PT, R38.reuse, 0xc, PT ;  /* 0x0000000c2600780c */ /* 0x040fe20003fc2270 */
[--C-:B------:R-:W-:Y:S01]  /*10b0*/  @P4 IMAD.MOV.U32 R3, RZ, RZ, R15.reuse ;  /* 0x000000ffff034224 */ /* 0x100fe200078e000f */
[----:B------:R-:W-:Y:S02]  /*10c0*/  @P3 MOV R36, R12 ;  /* 0x0000000c00243202 */ /* 0x000fe40000000f00 */
[----:B------:R-:W-:Y:S01]  /*10d0*/  ISETP.EQ.AND P3, PT, R38, 0x10, PT ;  /* 0x000000102600780c */ /* 0x000fe20003f62270 */
[----:B------:R-:W-:Y:S02]  /*10e0*/  @P5 IMAD.MOV.U32 R2, RZ, RZ, R15 ;  /* 0x000000ffff025224 */ /* 0x000fe400078e000f */
[----:B------:R-:W-:Y:S01]  /*10f0*/  FMUL R3, R3, 1.3999999761581420898 ;  /* 0x3fb3333303037820 */ /* 0x000fe20000400000 */
[----:B------:R-:W-:Y:S02]  /*1100*/  @P1 MOV R40, R14 ;  /* 0x0000000e00281202 */ /* 0x000fe40000000f00 */
[----:B------:R-:W-:Y:S01]  /*1110*/  @P2 MOV R40, R15 ;  /* 0x0000000f00282202 */ /* 0x000fe20000000f00 */
[----:B------:R-:W-:Y:S01]  /*1120*/  FFMA R3, R2, 1.7000000476837158203, R3 ;  /* 0x3fd9999a02037823 */ /* 0x000fe20000000003 */
[----:B------:R-:W-:-:S02]  /*1130*/  @P0 IMAD.MOV.U32 R36, RZ, RZ, R13 ;  /* 0x000000ffff240224 */ /* 0x000fc400078e000d */
[----:B------:R-:W-:Y:S02]  /*1140*/  @P6 IMAD.MOV.U32 R36, RZ, RZ, R14 ;  /* 0x000000ffff246224 */ /* 0x000fe400078e000e */
[----:B------:R-:W-:Y:S01]  /*1150*/  FADD R3, R3, R40 ;  /* 0x0000002803037221 */ /* 0x000fe20000000000 */
[----:B------:R-:W-:Y:S02]  /*1160*/  IMAD.MOV.U32 R2, RZ, RZ, 0x3e4ccccd ;  /* 0x3e4ccccdff027424 */ /* 0x000fe400078e00ff */
[----:B------:R-:W-:Y:S02]  /*1170*/  @P3 IMAD.MOV.U32 R36, RZ, RZ, R15 ;  /* 0x000000ffff243224 */ /* 0x000fe400078e000f */
[----:B------:R-:W-:Y:S02]  /*1180*/  FFMA R35, R2, -R35, 1 ;  /* 0x3f80000002237423 */ /* 0x000fe40000000823 */
[----:B------:R-:W-:-:S04]  /*1190*/  FFMA R3, R36, 0.60000002384185791016, R3 ;  /* 0x3f19999a24037823 */ /* 0x000fc80000000003 */
[----:B------:R-:W-:Y:S01]  /*11a0*/  FFMA R36, R0, 0.30000001192092895508, R3 ;  /* 0x3e99999a00247823 */ /* 0x000fe20000000003 */
[----:B------:R-:W-:-:S03]  /*11b0*/  FFMA R0, R35, R2, 0.20000000298023223877 ;  /* 0x3e4ccccd23007423 */ /* 0x000fc60000000002 */
[----:B------:R-:W1:Y:S01]  /*11c0*/  FCHK P0, R36, 5 ;  /* 0x40a0000024007902 */ /* 0x000e620000000000 */
[----:B------:R-:W-:-:S04]  /*11d0*/  FFMA R3, R0, R36, RZ ;  /* 0x0000002400037223 */ /* 0x000fc800000000ff */
[----:B------:R-:W-:-:S04]  /*11e0*/  FFMA R2, R3, -5, R36 ;  /* 0xc0a0000003027823 */ /* 0x000fc80000000024 */
[----:B------:R-:W-:Y:S01]  /*11f0*/  FFMA R0, R0, R2, R3 ;  /* 0x0000000200007223 */ /* 0x000fe20000000003 */
[----:B01----:R-:W-:Y:S06]  /*1200*/  @!P0 BRA `(.L_x_131) ;  /* 0x0000000000108947 */ /* 0x003fec0003800000 */
[----:B------:R-:W-:Y:S01]  /*1210*/  IMAD.MOV.U32 R3, RZ, RZ, R36 ;  /* 0x000000ffff037224 */ /* 0x000fe200078e0024 */
[----:B------:R-:W-:Y:S01]  /*1220*/  MOV R2, 0x1250 ;  /* 0x0000125000027802 */ /* 0x000fe20000000f00 */
[----:B------:R-:W-:-:S07]  /*1230*/  IMAD.MOV.U32 R0, RZ, RZ, 0x40a00000 ;  /* 0x40a00000ff007424 */ /* 0x000fce00078e00ff */
[----:B------:R-:W-:Y:S05]  /*1240*/  CALL.REL.NOINC `($__internal_2_$__cuda_sm3x_div_rn_noftz_f32_slowpath) ;  /* 0x0000002c00d47944 */ /* 0x000fea0003c00000 */
.L_x_131:
[----:B------:R-:W-:Y:S05]  /*1250*/  BSYNC.RECONVERGENT B2 ;  /* 0x0000000000027941 */ /* 0x000fea0003800200 */
.L_x_130:
[----:B------:R0:W-:Y:S04]  /*1260*/  STG.E desc[UR18][R26.64+0x4], R0 ;  /* 0x000004001a007986 */ /* 0x0001e8000c101912 */
[----:B------:R-:W2:Y:S01]  /*1270*/  LDG.E R28, desc[UR18][R28.64+0x10] ;  /* 0x000010121c1c7981 */ /* 0x000ea2000c1e1900 */
[----:B------:R-:W-:Y:S01]  /*1280*/  SHF.L.U32 R39, R39, 0x2, RZ ;  /* 0x0000000227277819 */ /* 0x000fe200000006ff */
[----:B------:R-:W-:Y:S01]  /*1290*/  VIADD R19, R19, 0x2 ;  /* 0x0000000213137836 */ /* 0x000fe20000000000 */
[----:B------:R-:W-:Y:S01]  /*12a0*/  IADD3 R34, PT, PT, R34, 0x2, RZ ;  /* 0x0000000222227810 */ /* 0x000fe20007ffe0ff */
[----:B------:R-:W-:Y:S01]  /*12b0*/  VIADD R20, R20, 0x2 ;  /* 0x0000000214147836 */ /* 0x000fe20000000000 */
[C---:B------:R-:W-:Y:S01]  /*12c0*/  ISETP.EQ.AND P0, PT, R39.reuse, RZ, PT ;  /* 0x000000ff2700720c */ /* 0x040fe20003f02270 */
[----:B------:R-:W-:Y:S01]  /*12d0*/  VIADD R22, R22, 0x2 ;  /* 0x0000000216167836 */ /* 0x000fe20000000000 */
[----:B------:R-:W-:Y:S01]  /*12e0*/  ISETP.EQ.AND P1, PT, R39, 0x4, PT ;  /* 0x000000042700780c */ /* 0x000fe20003f22270 */
[----:B------:R-:W-:Y:S01]  /*12f0*/  VIADD R17, R17, 0x8 ;  /* 0x0000000811117836 */ /* 0x000fe20000000000 */
[C---:B------:R-:W-:Y:S01]  /*1300*/  ISETP.EQ.AND P2, PT, R39.reuse, 0x8, PT ;  /* 0x000000082700780c */ /* 0x040fe20003f42270 */
[----:B------:R-:W-:Y:S01]  /*1310*/  VIADD R16, R16, 0x2 ;  /* 0x0000000210107836 */ /* 0x000fe20000000000 */
[----:B------:R-:W-:-:S02]  /*1320*/  ISETP.EQ.AND P3, PT, R39, 0xc, PT ;  /* 0x0000000c2700780c */ /* 0x000fc40003f62270 */
[----:B------:R-:W-:Y:S02]  /*1330*/  ISETP.EQ.AND P4, PT, R39, 0x10, PT ;  /* 0x000000102700780c */ /* 0x000fe40003f82270 */
[----:B------:R-:W-:Y:S02]  /*1340*/  IADD3 R21, PT, PT, R21, 0x2, RZ ;  /* 0x0000000215157810 */ /* 0x000fe40007ffe0ff */
[----:B------:R-:W-:Y:S01]  /*1350*/  IADD3 R33, PT, PT, R33, 0x8, RZ ;  /* 0x0000000821217810 */ /* 0x000fe20007ffe0ff */
[--C-:B--2---:R-:W-:Y:S01]  /*1360*/  @P0 IMAD.MOV.U32 R11, RZ, RZ, R28.reuse ;  /* 0x000000ffff0b0224 */ /* 0x104fe200078e001c */
[----:B------:R-:W-:Y:S01]  /*1370*/  ISETP.NE.AND P0, PT, R34, RZ, PT ;  /* 0x000000ff2200720c */ /* 0x000fe20003f05270 */
[--C-:B------:R-:W-:Y:S02]  /*1380*/  @P1 IMAD.MOV.U32 R12, RZ, RZ, R28.reuse ;  /* 0x000000ffff0c1224 */ /* 0x100fe400078e001c */
[----:B------:R-:W-:Y:S02]  /*1390*/  @P2 MOV R13, R28 ;  /* 0x0000001c000d2202 */ /* 0x000fe40000000f00 */
[--C-:B------:R-:W-:Y:S01]  /*13a0*/  @P3 IMAD.MOV.U32 R14, RZ, RZ, R28.reuse ;  /* 0x000000ffff0e3224 */ /* 0x100fe200078e001c */
[----:B------:R-:W-:Y:S01]  /*13b0*/  IADD3 R23, P1, PT, R23, 0x2, RZ ;  /* 0x0000000217177810 */ /* 0x000fe20007f3e0ff */
[----:B------:R-:W-:Y:S01]  /*13c0*/  @P4 IMAD.MOV.U32 R15, RZ, RZ, R28 ;  /* 0x000000ffff0f4224 */ /* 0x000fe200078e001c */
[----:B------:R-:W-:-:S03]  /*13d0*/  IADD3 R31, P2, PT, R31, 0x2, RZ ;  /* 0x000000021f1f7810 */ /* 0x000fc60007f5e0ff */
[----:B------:R-:W-:Y:S01]  /*13e0*/  IMAD.X R30, RZ, RZ, R30, P1 ;  /* 0x000000ffff1e7224 */ /* 0x000fe200008e061e */
[----:B------:R-:W-:Y:S01]  /*13f0*/  IADD3.X R32, PT, PT, RZ, R32, RZ, P2, !PT ;  /* 0x00000020ff207210 */ /* 0x000fe200017fe4ff */
[----:B0-----:R-:W-:Y:S08]  /*1400*/  @P0 BRA `(.L_x_132) ;  /* 0xfffffff000a40947 */ /* 0x001ff0000383ffff */
[----:B------:R-:W-:-:S07]  /*1410*/  VIADD R21, R21, 0xffffffff ;  /* 0xffffffff15157836 */ /* 0x000fce0000000000 */
.L_x_127:
[----:B------:R-:W-:-:S09]  /*1420*/  ULOP3.LUT UP0, URZ, UR22, 0x1, URZ, 0xc0, !UPT ;  /* 0x0000000116ff7892 */ /* 0x000fd2000f80c0ff */
[----:B------:R-:W-:Y:S05]  /*1430*/  BRA.U !UP0, `(.L_x_133) ;  /* 0x0000000508cc7547 */ /* 0x000fea000b800000 */
[C---:B------:R-:W-:Y:S01]  /*1440*/  VIADD R0, R21.reuse, 0xfffffffe ;  /* 0xfffffffe15007836 */ /* 0x040fe20000000000 */
[C---:B------:R-:W-:Y:S01]  /*1450*/  IADD3 R16, PT, PT, R21.reuse, -0x1, RZ ;  /* 0xffffffff15107810 */ /* 0x040fe20007ffe0ff */
[----:B------:R-:W-:Y:S01]  /*1460*/  VIADD R18, R21, 0x2 ;  /* 0x0000000215127836 */ /* 0x000fe20000000000 */
[----:B------:R-:W-:Y:S01]  /*1470*/  BSSY.RECONVERGENT B2, `(.L_x_134) ;  /* 0x000005a000027945 */ /* 0x000fe20003800200 */
[----:B------:R-:W-:-:S04]  /*1480*/  IMAD.HI.U32 R2, R0, -0x33333333, RZ ;  /* 0xcccccccd00027827 */ /* 0x000fc800078e00ff */
[----:B------:R-:W-:Y:S01]  /*1490*/  IMAD.HI.U32 R20, R18, -0x33333333, RZ ;  /* 0xcccccccd12147827 */ /* 0x000fe200078e00ff */
[----:B------:R-:W-:-:S03]  /*14a0*/  SHF.R.U32.HI R3, RZ, 0x2, R2 ;  /* 0x00000002ff037819 */ /* 0x000fc60000011602 */
[----:B------:R-:W-:Y:S01]  /*14b0*/  IMAD.HI.U32 R2, R16, -0x33333333, RZ ;  /* 0xcccccccd10027827 */ /* 0x000fe200078e00ff */
[----:B------:R-:W-:-:S03]  /*14c0*/  SHF.R.U32.HI R23, RZ, 0x2, R20 ;  /* 0x00000002ff177819 */ /* 0x000fc60000011614 */
[----:B------:R-:W-:Y:S01]  /*14d0*/  IMAD R3, R3, -0x5, R0 ;  /* 0xfffffffb03037824 */ /* 0x000fe200078e0200 */
[----:B------:R-:W-:Y:S01]  /*14e0*/  SHF.R.U32.HI R17, RZ, 0x2, R2 ;  /* 0x00000002ff117819 */ /* 0x000fe20000011602 */
[----:B------:R-:W-:-:S03]  /*14f0*/  IMAD.HI.U32 R0, R21, -0x33333333, RZ ;  /* 0xcccccccd15007827 */ /* 0x000fc600078e00ff */
[----:B------:R-:W-:Y:S01]  /*1500*/  SHF.L.U32 R3, R3, 0x2, RZ ;  /* 0x0000000203037819 */ /* 0x000fe200000006ff */
[----:B------:R-:W-:Y:S01]  /*1510*/  IMAD R17, R17, -0x5, R16 ;  /* 0xfffffffb11117824 */ /* 0x000fe200078e0210 */
[----:B------:R-:W-:Y:S01]  /*1520*/  SHF.R.U32.HI R0, RZ, 0x2, R0 ;  /* 0x00000002ff007819 */ /* 0x000fe20000011600 */
[----:B------:R-:W-:Y:S01]  /*1530*/  VIADD R2, R21, 0x1 ;  /* 0x0000000115027836 */ /* 0x000fe20000000000 */
[----:B------:R-:W-:Y:S01]  /*1540*/  ISETP.EQ.AND P0, PT, R3, RZ, PT ;  /* 0x000000ff0300720c */ /* 0x000fe20003f02270 */
[----:B------:R-:W-:Y:S01]  /*1550*/  IMAD R23, R23, -0x5, R18 ;  /* 0xfffffffb17177824 */ /* 0x000fe200078e0212 */
[----:B------:R-:W-:Y:S01]  /*1560*/  SHF.L.U32 R17, R17, 0x2, RZ ;  /* 0x0000000211117819 */ /* 0x000fe200000006ff */
[----:B------:R-:W-:Y:S01]  /*1570*/  IMAD.HI.U32 R16, R2, -0x33333333, RZ ;  /* 0xcccccccd02107827 */ /* 0x000fe200078e00ff */
[----:B------:R-:W-:Y:S02]  /*1580*/  ISETP.EQ.AND P2, PT, R3, 0x4, PT ;  /* 0x000000040300780c */ /* 0x000fe40003f42270 */
[----:B------:R-:W-:Y:S01]  /*1590*/  ISETP.EQ.AND P5, PT, R17, RZ, PT ;  /* 0x000000ff1100720c */ /* 0x000fe20003fa2270 */
[----:B------:R-:W-:Y:S01]  /*15a0*/  IMAD R0, R0, -0x5, R21 ;  /* 0xfffffffb00007824 */ /* 0x000fe200078e0215 */
[----:B------:R-:W-:-:S02]  /*15b0*/  ISETP.EQ.AND P6, PT, R3, 0x8, PT ;  /* 0x000000080300780c */ /* 0x000fc40003fc2270 */
[----:B------:R-:W-:Y:S01]  /*15c0*/  SHF.R.U32.HI R19, RZ, 0x2, R16 ;  /* 0x00000002ff137819 */ /* 0x000fe20000011610 */
[----:B------:R-:W-:Y:S01]  /*15d0*/  IMAD.SHL.U32 R16, R0, 0x4, RZ ;  /* 0x0000000400107824 */ /* 0x000fe200078e00ff */
[----:B------:R-:W-:Y:S02]  /*15e0*/  ISETP.EQ.AND P1, PT, R17, 0x4, PT ;  /* 0x000000041100780c */ /* 0x000fe40003f22270 */
[----:B-----5:R-:W-:Y:S01]  /*15f0*/  @P0 MOV R0, R11 ;  /* 0x0000000b00000202 */ /* 0x020fe20000000f00 */
[----:B------:R-:W-:Y:S01]  /*1600*/  IMAD R19, R19, -0x5, R2 ;  /* 0xfffffffb13137824 */ /* 0x000fe200078e0202 */
[----:B------:R-:W-:Y:S01]  /*1610*/  ISETP.EQ.AND P4, PT, R17, 0x8, PT ;  /* 0x000000081100780c */ /* 0x000fe20003f82270 */
[----:B------:R-:W-:Y:S01]  /*1620*/  @P2 IMAD.MOV.U32 R0, RZ, RZ, R12 ;  /* 0x000000ffff002224 */ /* 0x000fe200078e000c */
[C---:B------:R-:W-:Y:S01]  /*1630*/  ISETP.EQ.AND P0, PT, R16.reuse, RZ, PT ;  /* 0x000000ff1000720c */ /* 0x040fe20003f02270 */
[----:B------:R-:W-:Y:S01]  /*1640*/  IMAD.SHL.U32 R19, R19, 0x4, RZ ;  /* 0x0000000413137824 */ /* 0x000fe200078e00ff */
[----:B------:R-:W-:Y:S01]  /*1650*/  ISETP.EQ.AND P3, PT, R3, 0xc, PT ;  /* 0x0000000c0300780c */ /* 0x000fe20003f62270 */
[----:B------:R-:W-:Y:S01]  /*1660*/  @P6 IMAD.MOV.U32 R0, RZ, RZ, R13 ;  /* 0x000000ffff006224 */ /* 0x000fe200078e000d */
[----:B------:R-:W-:-:S02]  /*1670*/  ISETP.EQ.AND P2, PT, R16, 0x4, PT ;  /* 0x000000041000780c */ /* 0x000fc40003f42270 */
[-C--:B------:R-:W-:Y:S02]  /*1680*/  @P5 MOV R2, R11.reuse ;  /* 0x0000000b00025202 */ /* 0x080fe40000000f00 */
[----:B------:R-:W-:Y:S02]  /*1690*/  ISETP.EQ.AND P5, PT, R16, 0x8, PT ;  /* 0x000000081000780c */ /* 0x000fe40003fa2270 */
[----:B------:R-:W-:Y:S02]  /*16a0*/  ISETP.EQ.AND P6, PT, R17, 0xc, PT ;  /* 0x0000000c1100780c */ /* 0x000fe40003fc2270 */
[----:B------:R-:W-:Y:S01]  /*16b0*/  @P1 MOV R2, R12 ;  /* 0x0000000c00021202 */ /* 0x000fe20000000f00 */
[----:B------:R-:W-:Y:S01]  /*16c0*/  @P4 IMAD.MOV.U32 R2, RZ, RZ, R13 ;  /* 0x000000ffff024224 */ /* 0x000fe200078e000d */
[----:B------:R-:W-:Y:S01]  /*16d0*/  @P0 MOV R18, R11 ;  /* 0x0000000b00120202 */ /* 0x000fe20000000f00 */
[----:B------:R-:W-:Y:S01]  /*16e0*/  @P3 IMAD.MOV.U32 R0, RZ, RZ, R14 ;  /* 0x000000ffff003224 */ /* 0x000fe200078e000e */
[----:B------:R-:W-:-:S02]  /*16f0*/  ISETP.EQ.AND P4, PT, R3, 0x10, PT ;  /* 0x000000100300780c */ /* 0x000fc40003f82270 */
[C---:B------:R-:W-:Y:S02]  /*1700*/  ISETP.EQ.AND P0, PT, R19.reuse, RZ, PT ;  /* 0x000000ff1300720c */ /* 0x040fe40003f02270 */
[----:B------:R-:W-:Y:S01]  /*1710*/  @P2 MOV R18, R12 ;  /* 0x0000000c00122202 */ /* 0x000fe20000000f00 */
[----:B------:R-:W-:Y:S01]  /*1720*/  @P5 IMAD.MOV.U32 R18, RZ, RZ, R13 ;  /* 0x000000ffff125224 */ /* 0x000fe200078e000d */
[----:B------:R-:W-:Y:S02]  /*1730*/  ISETP.EQ.AND P3, PT, R19, 0x4, PT ;  /* 0x000000041300780c */ /* 0x000fe40003f62270 */
[----:B------:R-:W-:Y:S01]  /*1740*/  ISETP.EQ.AND P2, PT, R17, 0x10, PT ;  /* 0x000000101100780c */ /* 0x000fe20003f42270 */
[----:B------:R-:W-:Y:S01]  /*1750*/  IMAD.MOV.U32 R17, RZ, RZ, 0x40a00000 ;  /* 0x40a00000ff117424 */ /* 0x000fe200078e00ff */
[----:B------:R-:W-:Y:S02]  /*1760*/  SHF.L.U32 R23, R23, 0x2, RZ ;  /* 0x0000000217177819 */ /* 0x000fe400000006ff */
[----:B------:R-:W-:Y:S01]  /*1770*/  ISETP.EQ.AND P1, PT, R16, 0xc, PT ;  /* 0x0000000c1000780c */ /* 0x000fe20003f22270 */
[----:B------:R-:W-:Y:S01]  /*1780*/  @P4 IMAD.MOV.U32 R0, RZ, RZ, R15 ;  /* 0x000000ffff004224 */ /* 0x000fe200078e000f */
[----:B------:R-:W-:-:S02]  /*1790*/  @P6 MOV R2, R14 ;  /* 0x0000000e00026202 */ /* 0x000fc40000000f00 */
[----:B------:R-:W-:Y:S02]  /*17a0*/  ISETP.EQ.AND P5, PT, R19, 0x8, PT ;  /* 0x000000081300780c */ /* 0x000fe40003fa2270 */
[----:B------:R-:W-:Y:S02]  /*17b0*/  ISETP.EQ.AND P6, PT, R23, RZ, PT ;  /* 0x000000ff1700720c */ /* 0x000fe40003fc2270 */
[----:B------:R-:W-:Y:S01]  /*17c0*/  @P0 MOV R20, R11 ;  /* 0x0000000b00140202 */ /* 0x000fe20000000f00 */
[----:B------:R-:W-:Y:S01]  /*17d0*/  @P2 IMAD.MOV.U32 R2, RZ, RZ, R15 ;  /* 0x000000ffff022224 */ /* 0x000fe200078e000f */
[----:B------:R-:W-:Y:S02]  /*17e0*/  ISETP.EQ.AND P4, PT, R16, 0x10, PT ;  /* 0x000000101000780c */ /* 0x000fe40003f82270 */
[----:B------:R-:W-:Y:S01]  /*17f0*/  @P3 MOV R20, R12 ;  /* 0x0000000c00143202 */ /* 0x000fe20000000f00 */
[----:B------:R-:W-:Y:S01]  /*1800*/  @P1 IMAD.MOV.U32 R18, RZ, RZ, R14 ;  /* 0x000000ffff121224 */ /* 0x000fe200078e000e */
[C---:B------:R-:W-:Y:S01]  /*1810*/  ISETP.EQ.AND P3, PT, R19.reuse, 0xc, PT ;  /* 0x0000000c1300780c */ /* 0x040fe20003f62270 */
[----:B------:R-:W-:Y:S01]  /*1820*/  FMUL R3, R2, 1.3999999761581420898 ;  /* 0x3fb3333302037820 */ /* 0x000fe20000400000 */
[----:B------:R-:W-:-:S02]  /*1830*/  ISETP.EQ.AND P2, PT, R19, 0x10, PT ;  /* 0x000000101300780c */ /* 0x000fc40003f42270 */
[C---:B------:R-:W-:Y:S01]  /*1840*/  ISETP.EQ.AND P1, PT, R23.reuse, 0x4, PT ;  /* 0x000000041700780c */ /* 0x040fe20003f22270 */
[----:B------:R-:W-:Y:S01]  /*1850*/  @P6 IMAD.MOV.U32 R16, RZ, RZ, R11 ;  /* 0x000000ffff106224 */ /* 0x000fe200078e000b */
[C---:B------:R-:W-:Y:S01]  /*1860*/  ISETP.EQ.AND P0, PT, R23.reuse, 0x8, PT ;  /* 0x000000081700780c */ /* 0x040fe20003f02270 */
[----:B------:R-:W-:Y:S01]  /*1870*/  FFMA R3, R0, 1.7000000476837158203, R3 ;  /* 0x3fd9999a00037823 */ /* 0x000fe20000000003 */
[----:B------:R-:W-:Y:S01]  /*1880*/  @P5 MOV R20, R13 ;  /* 0x0000000d00145202 */ /* 0x000fe20000000f00 */
[----:B------:R-:W-:Y:S01]  /*1890*/  @P4 IMAD.MOV.U32 R18, RZ, RZ, R15 ;  /* 0x000000ffff124224 */ /* 0x000fe200078e000f */
[C---:B------:R-:W-:Y:S01]  /*18a0*/  ISETP.EQ.AND P5, PT, R23.reuse, 0xc, PT ;  /* 0x0000000c1700780c */ /* 0x040fe20003fa2270 */
[----:B------:R-:W-:Y:S01]  /*18b0*/  HFMA2 R0, -RZ, RZ, 1.57421875, -19.203125 ;  /* 0x3e4ccccdff007431 */ /* 0x000fe200000001ff */
[----:B------:R-:W-:Y:S01]  /*18c0*/  ISETP.EQ.AND P6, PT, R23, 0x10, PT ;  /* 0x000000101700780c */ /* 0x000fe20003fc2270 */
[----:B------:R-:W-:Y:S02]  /*18d0*/  @P3 IMAD.MOV.U32 R20, RZ, RZ, R14 ;  /* 0x000000ffff143224 */ /* 0x000fe400078e000e */
[----:B------:R-:W-:Y:S01]  /*18e0*/  FADD R3, R3, R18 ;  /* 0x0000001203037221 */ /* 0x000fe20000000000 */
[----:B------:R-:W-:-:S02]  /*18f0*/  @P2 MOV R20, R15 ;  /* 0x0000000f00142202 */ /* 0x000fc40000000f00 */
[----:B------:R-:W-:Y:S02]  /*1900*/  @P1 MOV R16, R12 ;  /* 0x0000000c00101202 */ /* 0x000fe40000000f00 */
[----:B------:R-:W-:Y:S01]  /*1910*/  @P0 MOV R16, R13 ;  /* 0x0000000d00100202 */ /* 0x000fe20000000f00 */
[----:B------:R-:W-:Y:S01]  /*1920*/  FFMA R3, R20, 0.60000002384185791016, R3 ;  /* 0x3f19999a14037823 */ /* 0x000fe20000000003 */
[----:B------:R-:W-:Y:S01]  /*1930*/  FFMA R17, R0, -R17, 1 ;  /* 0x3f80000000117423 */ /* 0x000fe20000000811 */
[----:B------:R-:W-:Y:S02]  /*1940*/  @P5 IMAD.MOV.U32 R16, RZ, RZ, R14 ;  /* 0x000000ffff105224 */ /* 0x000fe400078e000e */
[----:B------:R-:W-:Y:S01]  /*1950*/  @P6 MOV R16, R15 ;  /* 0x0000000f00106202 */ /* 0x000fe20000000f00 */
[----:B------:R-:W-:-:S04]  /*1960*/  FFMA R0, R17, R0, 0.20000000298023223877 ;  /* 0x3e4ccccd11007423 */ /* 0x000fc80000000000 */
[----:B------:R-:W-:-:S04]  /*1970*/  FFMA R16, R16, 0.30000001192092895508, R3 ;  /* 0x3e99999a10107823 */ /* 0x000fc80000000003 */
[----:B------:R-:W0:Y:S01]  /*1980*/  FCHK P0, R16, 5 ;  /* 0x40a0000010007902 */ /* 0x000e220000000000 */
[----:B------:R-:W-:-:S04]  /*1990*/  FFMA R3, R0, R16, RZ ;  /* 0x0000001000037223 */ /* 0x000fc800000000ff */
[----:B------:R-:W-:-:S04]  /*19a0*/  FFMA R2, R3, -5, R16 ;  /* 0xc0a0000003027823 */ /* 0x000fc80000000010 */
[----:B------:R-:W-:Y:S01]  /*19b0*/  FFMA R0, R0, R2, R3 ;  /* 0x0000000200007223 */ /* 0x000fe20000000003 */
[----:B0-----:R-:W-:Y:S06]  /*19c0*/  @!P0 BRA `(.L_x_135) ;  /* 0x0000000000108947 */ /* 0x001fec0003800000 */
[----:B------:R-:W-:Y:S01]  /*19d0*/  IMAD.MOV.U32 R3, RZ, RZ, R16 ;  /* 0x000000ffff037224 */ /* 0x000fe200078e0010 */
[----:B------:R-:W-:Y:S02]  /*19e0*/  MOV R0, 0x40a00000 ;  /* 0x40a0000000007802 */ /* 0x000fe40000000f00 */
[----:B------:R-:W-:-:S07]  /*19f0*/  MOV R2, 0x1a10 ;  /* 0x00001a1000027802 */ /* 0x000fce0000000f00 */
[----:B------:R-:W-:Y:S05]  /*1a00*/  CALL.REL.NOINC `($__internal_2_$__cuda_sm3x_div_rn_noftz_f32_slowpath) ;  /* 0x0000002400e47944 */ /* 0x000fea0003c00000 */
.L_x_135:
[----:B------:R-:W-:Y:S05]  /*1a10*/  BSYNC.RECONVERGENT B2 ;  /* 0x0000000000027941 */ /* 0x000fea0003800200 */
.L_x_134:
[----:B------:R-:W-:Y:S02]  /*1a20*/  HFMA2 R3, -RZ, RZ, 0, 2.384185791015625e-07 ;  /* 0x00000004ff037431 */ /* 0x000fe400000001ff */
[----:B------:R-:W-:Y:S02]  /*1a30*/  IMAD.IADD R2, R4, 0x1, R21 ;  /* 0x0000000104027824 */ /* 0x000fe400078e0215 */
[----:B------:R-:W-:-:S04]  /*1a40*/  IMAD.WIDE R24, R21, 0x4, R24 ;  /* 0x0000000415187825 */ /* 0x000fc800078e0218 */
[----:B------:R-:W-:-:S05]  /*1a50*/  IMAD.WIDE R2, R2, R3, UR6 ;  /* 0x0000000602027e25 */ /* 0x000fca000f8e0203 */
[----:B------:R0:W-:Y:S04]  /*1a60*/  STG.E desc[UR18][R2.64], R0 ;  /* 0x0000000002007986 */ /* 0x0001e8000c101912 */
[----:B------:R-:W2:Y:S01]  /*1a70*/  LDG.E R24, desc[UR18][R24.64+0xc] ;  /* 0x00000c1218187981 */ /* 0x000ea2000c1e1900 */
[----:B------:R-:W-:-:S04]  /*1a80*/  VIADD R21, R21, 0x3 ;  /* 0x0000000315157836 */ /* 0x000fc80000000000 */
[----:B------:R-:W-:-:S05]  /*1a90*/  IMAD.HI.U32 R16, R21, -0x33333333, RZ ;  /* 0xcccccccd15107827 */ /* 0x000fca00078e00ff */
[----:B------:R-:W-:-:S05]  /*1aa0*/  SHF.R.U32.HI R16, RZ, 0x2, R16 ;  /* 0x00000002ff107819 */ /* 0x000fca0000011610 */
[----:B------:R-:W-:-:S05]  /*1ab0*/  IMAD R16, R16, -0x5, R21 ;  /* 0xfffffffb10107824 */ /* 0x000fca00078e0215 */
[----:B------:R-:W-:-:S04]  /*1ac0*/  SHF.L.U32 R16, R16, 0x2, RZ ;  /* 0x0000000210107819 */ /* 0x000fc800000006ff */
[C---:B------:R-:W-:Y:S02]  /*1ad0*/  ISETP.EQ.AND P0, PT, R16.reuse, RZ, PT ;  /* 0x000000ff1000720c */ /* 0x040fe40003f02270 */
[C---:B------:R-:W-:Y:S02]  /*1ae0*/  ISETP.EQ.AND P1, PT, R16.reuse, 0x4, PT ;  /* 0x000000041000780c */ /* 0x040fe40003f22270 */
[C---:B------:R-:W-:Y:S02]  /*1af0*/  ISETP.EQ.AND P2, PT, R16.reuse, 0x8, PT ;  /* 0x000000081000780c */ /* 0x040fe40003f42270 */
[C---:B------:R-:W-:Y:S02]  /*1b00*/  ISETP.EQ.AND P3, PT, R16.reuse, 0xc, PT ;  /* 0x0000000c1000780c */ /* 0x040fe40003f62270 */
[----:B------:R-:W-:-:S05]  /*1b10*/  ISETP.EQ.AND P4, PT, R16, 0x10, PT ;  /* 0x000000101000780c */ /* 0x000fca0003f82270 */
[--C-:B--2---:R-:W-:Y:S02]  /*1b20*/  @P0 IMAD.MOV.U32 R11, RZ, RZ, R24.reuse ;  /* 0x000000ffff0b0224 */ /* 0x104fe400078e0018 */
[-C--:B------:R-:W-:Y:S02]  /*1b30*/  @P1 MOV R12, R24.reuse ;  /* 0x00000018000c1202 */ /* 0x080fe40000000f00 */
[--C-:B------:R-:W-:Y:S02]  /*1b40*/  @P2 IMAD.MOV.U32 R13, RZ, RZ, R24.reuse ;  /* 0x000000ffff0d2224 */ /* 0x100fe400078e0018 */
[----:B------:R-:W-:Y:S02]  /*1b50*/  @P3 MOV R14, R24 ;  /* 0x00000018000e3202 */ /* 0x000fe40000000f00 */
[----:B0-----:R-:W-:-:S07]  /*1b60*/  @P4 IMAD.MOV.U32 R15, RZ, RZ, R24 ;  /* 0x000000ffff0f4224 */ /* 0x001fce00078e0018 */
.L_x_133:
[----:B------:R-:W-:Y:S01]  /*1b70*/  UISETP.EQ.AND UP0, UPT, UR5, 0x4, UPT ;  /* 0x000000040500788c */ /* 0x000fe2000bf02270 */
[----:B------:R-:W-:Y:S01]  /*1b80*/  MOV R0, UR12 ;  /* 0x0000000c00007c02 */ /* 0x000fe20008000f00 */
[----:B------:R-:W-:Y:S01]  /*1b90*/  IMAD.U32 R3, RZ, RZ, UR15 ;  /* 0x0000000fff037e24 */ /* 0x000fe2000f8e00ff */
[----:B------:R-:W-:Y:S01]  /*1ba0*/  ISETP.EQ.AND P0, PT, RZ, UR5, PT ;  /* 0x00000005ff007c0c */ /* 0x000fe2000bf02270 */
[----:B------:R-:W-:Y:S01]  /*1bb0*/  UISETP.EQ.AND UP3, UPT, UR17, 0x4, UPT ;  /* 0x000000041100788c */ /* 0x000fe2000bf62270 */
[----:B------:R-:W-:Y:S01]  /*1bc0*/  ISETP.EQ.AND P6, PT, RZ, UR12, PT ;  /* 0x0000000cff007c0c */ /* 0x000fe2000bfc2270 */
[----:B------:R-:W-:Y:S01]  /*1bd0*/  UISETP.EQ.AND UP1, UPT, UR5, 0x8, UPT ;  /* 0x000000080500788c */ /* 0x000fe2000bf22270 */
[----:B------:R-:W-:Y:S01]  /*1be0*/  PLOP3.LUT P4, PT, PT, PT, UP0, 0x80, 0x8 ;  /* 0x000000000008781c */ /* 0x000fe20003f8f008 */
[----:B------:R-:W-:Y:S01]  /*1bf0*/  UISETP.EQ.AND UP0, UPT, UR13, 0x4, UPT ;  /* 0x000000040d00788c */ /* 0x000fe2000bf02270 */
[----:B------:R-:W-:Y:S01]  /*1c00*/  ISETP.EQ.AND P1, PT, R0, 0x4, PT ;  /* 0x000000040000780c */ /* 0x000fe20003f22270 */
[----:B------:R-:W-:-:S02]  /*1c10*/  UISETP.EQ.AND UP2, UPT, UR13, 0x8, UPT ;  /* 0x000000080d00788c */ /* 0x000fc4000bf42270 */
[----:B------:R-:W-:Y:S01]  /*1c20*/  ISETP.EQ.AND P2, PT, RZ, UR13, PT ;  /* 0x0000000dff007c0c */ /* 0x000fe2000bf42270 */
[----:B------:R-:W-:Y:S01]  /*1c30*/  BSSY.RECONVERGENT B2, `(.L_x_136) ;  /* 0x000004b000027945 */ /* 0x000fe20003800200 */
[----:B------:R-:W-:Y:S02]  /*1c40*/  ISETP.EQ.AND P5, PT, R3, 0x4, PT ;  /* 0x000000040300780c */ /* 0x000fe40003fa2270 */
[----:B------:R-:W-:Y:S01]  /*1c50*/  PLOP3.LUT P3, PT, PT, PT, UP0, 0x80, 0x8 ;  /* 0x000000000008781c */ /* 0x000fe20003f6f008 */
[--C-:B-----5:R-:W-:Y:S01]  /*1c60*/  @P0 IMAD.MOV.U32 R0, RZ, RZ, R11.reuse ;  /* 0x000000ffff000224 */ /* 0x120fe200078e000b */
[----:B------:R-:W-:Y:S01]  /*1c70*/  MOV R2, UR12 ;  /* 0x0000000c00027c02 */ /* 0x000fe20008000f00 */
[----:B------:R-:W-:Y:S01]  /*1c80*/  @P6 IMAD.MOV.U32 R17, RZ, RZ, R11 ;  /* 0x000000ffff116224 */ /* 0x000fe200078e000b */
[----:B------:R-:W-:Y:S01]  /*1c90*/  UISETP.EQ.AND UP0, UPT, UR17, 0x8, UPT ;  /* 0x000000081100788c */ /* 0x000fe2000bf02270 */
[----:B------:R-:W-:Y:S02]  /*1ca0*/  @P4 MOV R0, R12 ;  /* 0x0000000c00004202 */ /* 0x000fe40000000f00 */
[----:B------:R-:W-:Y:S01]  /*1cb0*/  ISETP.EQ.AND P4, PT, RZ, UR15, PT ;  /* 0x0000000fff007c0c */ /* 0x000fe2000bf82270 */
[----:B------:R-:W-:Y:S01]  /*1cc0*/  @P1 IMAD.MOV.U32 R17, RZ, RZ, R12 ;  /* 0x000000ffff111224 */ /* 0x000fe200078e000c */
[----:B------:R-:W-:Y:S01]  /*1cd0*/  PLOP3.LUT P1, PT, PT, PT, UP3, 0x80, 0x8 ;  /* 0x000000000008781c */ /* 0x000fe20003f2f038 */
[----:B------:R-:W-:Y:S01]  /*1ce0*/  UISETP.EQ.AND UP3, UPT, UR5, 0xc, UPT ;  /* 0x0000000c0500788c */ /* 0x000fe2000bf62270 */
[----:B------:R-:W-:-:S02]  /*1cf0*/  ISETP.EQ.AND P0, PT, R2, 0x8, PT ;  /* 0x000000080200780c */ /* 0x000fc40003f02270 */
[----:B------:R-:W-:Y:S02]  /*1d00*/  MOV R2, UR15 ;  /* 0x0000000f00027c02 */ /* 0x000fe40008000f00 */
[----:B------:R-:W-:Y:S02]  /*1d10*/  @P2 MOV R16, R11 ;  /* 0x0000000b00102202 */ /* 0x000fe40000000f00 */
[----:B------:R-:W-:Y:S01]  /*1d20*/  ISETP.EQ.AND P2, PT, R2, 0x8, PT ;  /* 0x000000080200780c */ /* 0x000fe20003f42270 */
[----:B------:R-:W-:Y:S01]  /*1d30*/  IMAD.U32 R2, RZ, RZ, UR12 ;  /* 0x0000000cff027e24 */ /* 0x000fe2000f8e00ff */
[-C--:B------:R-:W-:Y:S01]  /*1d40*/  @P3 MOV R16, R12.reuse ;  /* 0x0000000c00103202 */ /* 0x080fe20000000f00 */
[----:B------:R-:W-:Y:S01]  /*1d50*/  @P4 IMAD.MOV.U32 R18, RZ, RZ, R11 ;  /* 0x000000ffff124224 */ /* 0x000fe200078e000b */
[----:B------:R-:W-:Y:S01]  /*1d60*/  @P5 MOV R18, R12 ;  /* 0x0000000c00125202 */ /* 0x000fe20000000f00 */
[----:B------:R-:W-:Y:S01]  /*1d70*/  @P1 IMAD.MOV.U32 R11, RZ, RZ, R12 ;  /* 0x000000ffff0b1224 */ /* 0x000fe200078e000c */
[----:B------:R-:W-:Y:S01]  /*1d80*/  PLOP3.LUT P3, PT, PT, PT, UP1, 0x80, 0x8 ;  /* 0x000000000008781c */ /* 0x000fe20003f6f018 */
[--C-:B------:R-:W-:Y:S01]  /*1d90*/  @P0 IMAD.MOV.U32 R17, RZ, RZ, R13.reuse ;  /* 0x000000ffff110224 */ /* 0x100fe200078e000d */
[----:B------:R-:W-:Y:S01]  /*1da0*/  PLOP3.LUT P5, PT, PT, PT, UP2, 0x80, 0x8 ;  /* 0x000000000008781c */ /* 0x000fe20003faf028 */
[----:B------:R-:W-:Y:S01]  /*1db0*/  UISETP.EQ.AND UP1, UPT, UR13, 0xc, UPT ;  /* 0x0000000c0d00788c */ /* 0x000fe2000bf22270 */
[----:B------:R-:W-:Y:S01]  /*1dc0*/  PLOP3.LUT P1, PT, PT, PT, UP3, 0x80, 0x8 ;  /* 0x000000000008781c */ /* 0x000fe20003f2f038 */
[----:B------:R-:W-:Y:S01]  /*1dd0*/  UISETP.EQ.AND UP3, UPT, UR13, 0x10, UPT ;  /* 0x000000100d00788c */ /* 0x000fe2000bf62270 */
[----:B------:R-:W-:Y:S01]  /*1de0*/  ISETP.EQ.AND P6, PT, RZ, UR17, PT ;  /* 0x00000011ff007c0c */ /* 0x000fe2000bfc2270 */
[----:B------:R-:W-:Y:S01]  /*1df0*/  @P2 IMAD.MOV.U32 R18, RZ, RZ, R13 ;  /* 0x000000ffff122224 */ /* 0x000fe200078e000d */
[----:B------:R-:W-:Y:S01]  /*1e00*/  PLOP3.LUT P6, PT, PT, PT, UP0, 0x80, 0x8 ;  /* 0x000000000008781c */ /* 0x000fe20003fcf008 */
[----:B------:R-:W-:Y:S01]  /*1e10*/  UISETP.EQ.AND UP0, UPT, UR5, 0x10, UPT ;  /* 0x000000100500788c */ /* 0x000fe2000bf02270 */
[C---:B------:R-:W-:Y:S01]  /*1e20*/  ISETP.EQ.AND P4, PT, R2.reuse, 0xc, PT ;  /* 0x0000000c0200780c */ /* 0x040fe20003f82270 */
[----:B------:R-:W-:Y:S01]  /*1e30*/  UISETP.EQ.AND UP2, UPT, UR17, 0xc, UPT ;  /* 0x0000000c1100788c */ /* 0x000fe2000bf42270 */
[----:B------:R-:W-:Y:S01]  /*1e40*/  ISETP.EQ.AND P0, PT, R2, 0x10, PT ;  /* 0x000000100200780c */ /* 0x000fe20003f02270 */
[----:B------:R-:W-:Y:S01]  /*1e50*/  IMAD.U32 R2, RZ, RZ, UR15 ;  /* 0x0000000fff027e24 */ /* 0x000fe2000f8e00ff */
[----:B------:R-:W-:-:S02]  /*1e60*/  @P3 MOV R0, R13 ;  /* 0x0000000d00003202 */ /* 0x000fc40000000f00 */
[----:B------:R-:W-:Y:S01]  /*1e70*/  PLOP3.LUT P2, PT, PT, PT, UP0, 0x80, 0x8 ;  /* 0x000000000008781c */ /* 0x000fe20003f4f008 */
[----:B------:R-:W-:Y:S01]  /*1e80*/  UISETP.EQ.AND UP0, UPT, UR17, 0x10, UPT ;  /* 0x000000101100788c */ /* 0x000fe2000bf02270 */
[----:B------:R-:W-:Y:S02]  /*1e90*/  @P5 MOV R16, R13 ;  /* 0x0000000d00105202 */ /* 0x000fe40000000f00 */
[----:B------:R-:W-:Y:S02]  /*1ea0*/  PLOP3.LUT P5, PT, PT, PT, UP1, 0x80, 0x8 ;  /* 0x000000000008781c */ /* 0x000fe40003faf018 */
[----:B------:R-:W-:Y:S01]  /*1eb0*/  @P1 MOV R0, R14 ;  /* 0x0000000e00001202 */ /* 0x000fe20000000f00 */
[----:B------:R-:W-:Y:S01]  /*1ec0*/  @P4 IMAD.MOV.U32 R17, RZ, RZ, R14 ;  /* 0x000000ffff114224 */ /* 0x000fe200078e000e */
[----:B------:R-:W-:Y:S02]  /*1ed0*/  PLOP3.LUT P1, PT, PT, PT, UP3, 0x80, 0x8 ;  /* 0x000000000008781c */ /* 0x000fe40003f2f038 */
[----:B------:R-:W-:-:S02]  /*1ee0*/  ISETP.EQ.AND P3, PT, R3, 0xc, PT ;  /* 0x0000000c0300780c */ /* 0x000fc40003f62270 */
[----:B------:R-:W-:Y:S02]  /*1ef0*/  ISETP.EQ.AND P4, PT, R2, 0x10, PT ;  /* 0x000000100200780c */ /* 0x000fe40003f82270 */
[----:B------:R-:W-:Y:S02]  /*1f00*/  @P0 MOV R17, R15 ;  /* 0x0000000f00110202 */ /* 0x000fe40000000f00 */
[----:B------:R-:W-:Y:S01]  /*1f10*/  @P6 MOV R11, R13 ;  /* 0x0000000d000b6202 */ /* 0x000fe20000000f00 */
[--C-:B------:R-:W-:Y:S01]  /*1f20*/  @P5 IMAD.MOV.U32 R16, RZ, RZ, R14.reuse ;  /* 0x000000ffff105224 */ /* 0x100fe200078e000e */
[----:B------:R-:W-:Y:S01]  /*1f30*/  PLOP3.LUT P6, PT, PT, PT, UP2, 0x80, 0x8 ;  /* 0x000000000008781c */ /* 0x000fe20003fcf028 */
[----:B------:R-:W-:Y:S01]  /*1f40*/  FMUL R3, R17, 1.3999999761581420898 ;  /* 0x3fb3333311037820 */ /* 0x000fe20000400000 */
[----:B------:R-:W-:Y:S01]  /*1f50*/  PLOP3.LUT P0, PT, PT, PT, UP0, 0x80, 0x8 ;  /* 0x000000000008781c */ /* 0x000fe20003f0f008 */
[----:B------:R-:W-:Y:S01]  /*1f60*/  @P1 IMAD.MOV.U32 R16, RZ, RZ, R15 ;  /* 0x000000ffff101224 */ /* 0x000fe200078e000f */
[-C--:B------:R-:W-:Y:S01]  /*1f70*/  @P2 MOV R0, R15.reuse ;  /* 0x0000000f00002202 */ /* 0x080fe20000000f00 */
[----:B------:R-:W-:Y:S01]  /*1f80*/  @P3 IMAD.MOV.U32 R18, RZ, RZ, R14 ;  /* 0x000000ffff123224 */ /* 0x000fe200078e000e */
[----:B------:R-:W-:Y:S01]  /*1f90*/  MOV R2, 0x3e4ccccd ;  /* 0x3e4ccccd00027802 */ /* 0x000fe20000000f00 */
[----:B------:R-:W-:Y:S01]  /*1fa0*/  IMAD.MOV.U32 R13, RZ, RZ, 0x40a00000 ;  /* 0x40a00000ff0d7424 */ /* 0x000fe200078e00ff */
[----:B------:R-:W-:Y:S01]  /*1fb0*/  @P4 MOV R18, R15 ;  /* 0x0000000f00124202 */ /* 0x000fe20000000f00 */
[----:B------:R-:W-:-:S02]  /*1fc0*/  FFMA R3, R0, 1.7000000476837158203, R3 ;  /* 0x3fd9999a00037823 */ /* 0x000fc40000000003 */
[----:B------:R-:W-:Y:S02]  /*1fd0*/  FFMA R13, R2, -R13, 1 ;  /* 0x3f800000020d7423 */ /* 0x000fe4000000080d */
[----:B------:R-:W-:Y:S01]  /*1fe0*/  FADD R3, R3, R16 ;  /* 0x0000001003037221 */ /* 0x000fe20000000000 */
[----:B------:R-:W-:Y:S01]  /*1ff0*/  @P6 MOV R11, R14 ;  /* 0x0000000e000b6202 */ /* 0x000fe20000000f00 */
[----:B------:R-:W-:Y:S02]  /*2000*/  @P0 IMAD.MOV.U32 R11, RZ, RZ, R15 ;  /* 0x000000ffff0b0224 */ /* 0x000fe400078e000f */
[----:B------:R-:W-:-:S04]  /*2010*/  FFMA R0, R18, 0.60000002384185791016, R3 ;  /* 0x3f19999a12007823 */ /* 0x000fc80000000003 */
[----:B------:R-:W-:Y:S01]  /*2020*/  FFMA R12, R11, 0.30000001192092895508, R0 ;  /* 0x3e99999a0b0c7823 */ /* 0x000fe20000000000 */
[----:B------:R-:W-:-:S03]  /*2030*/  FFMA R0, R13, R2, 0.20000000298023223877 ;  /* 0x3e4ccccd0d007423 */ /* 0x000fc60000000002 */
[----:B------:R-:W0:Y:S01]  /*2040*/  FCHK P0, R12, 5 ;  /* 0x40a000000c007902 */ /* 0x000e220000000000 */
[----:B------:R-:W-:-:S04]  /*2050*/  FFMA R3, R0, R12, RZ ;  /* 0x0000000c00037223 */ /* 0x000fc800000000ff */
[----:B------:R-:W-:-:S04]  /*2060*/  FFMA R2, R3, -5, R12 ;  /* 0xc0a0000003027823 */ /* 0x000fc8000000000c */
[----:B------:R-:W-:Y:S01]  /*2070*/  FFMA R13, R0, R2, R3 ;  /* 0x00000002000d7223 */ /* 0x000fe20000000003 */
[----:B0-----:R-:W-:Y:S06]  /*2080*/  @!P0 BRA `(.L_x_137) ;  /* 0x0000000000148947 */ /* 0x001fec0003800000 */
[----:B------:R-:W-:Y:S01]  /*2090*/  MOV R3, R12 ;  /* 0x0000000c00037202 */ /* 0x000fe20000000f00 */
[----:B------:R-:W-:Y:S01]  /*20a0*/  IMAD.MOV.U32 R0, RZ, RZ, 0x40a00000 ;  /* 0x40a00000ff007424 */ /* 0x000fe200078e00ff */
[----:B------:R-:W-:-:S07]  /*20b0*/  MOV R2, 0x20d0 ;  /* 0x000020d000027802 */ /* 0x000fce0000000f00 */
[----:B------:R-:W-:Y:S05]  /*20c0*/  CALL.REL.NOINC `($__internal_2_$__cuda_sm3x_div_rn_noftz_f32_slowpath) ;  /* 0x0000002000347944 */ /* 0x000fea0003c00000 */
[----:B------:R-:W-:-:S07]  /*20d0*/  MOV R13, R0 ;  /* 0x00000000000d7202 */ /* 0x000fce0000000f00 */
.L_x_137:
[----:B------:R-:W-:Y:S05]  /*20e0*/  BSYNC.RECONVERGENT B2 ;  /* 0x0000000000027941 */ /* 0x000fea0003800200 */
.L_x_136:
[----:B------:R-:W-:Y:S01]  /*20f0*/  FMUL R0, R16, 1.3999999761581420898 ;  /* 0x3fb3333310007820 */ /* 0x000fe20000400000 */
[----:B------:R-:W-:Y:S02]  /*2100*/  IMAD.MOV.U32 R3, RZ, RZ, 0x4 ;  /* 0x00000004ff037424 */ /* 0x000fe400078e00ff */
[----:B------:R-:W-:Y:S02]  /*2110*/  HFMA2 R12, -RZ, RZ, 1.57421875, -19.203125 ;  /* 0x3e4ccccdff0c7431 */ /* 0x000fe400000001ff */
[----:B------:R-:W-:Y:S02]  /*2120*/  IMAD.MOV.U32 R15, RZ, RZ, 0x40a00000 ;  /* 0x40a00000ff0f7424 */ /* 0x000fe400078e00ff */
[----:B------:R-:W-:Y:S01]  /*2130*/  FFMA R17, R17, 1.7000000476837158203, R0 ;  /* 0x3fd9999a11117823 */ /* 0x000fe20000000000 */
[----:B------:R-:W-:Y:S01]  /*2140*/  IMAD.WIDE.U32 R2, R6, R3, UR6 ;  /* 0x0000000606027e25 */ /* 0x000fe2000f8e0003 */
[----:B------:R-:W-:Y:S03]  /*2150*/  BSSY.RECONVERGENT B2, `(.L_x_138) ;  /* 0x0000011000027945 */ /* 0x000fe60003800200 */
[----:B------:R-:W-:Y:S01]  /*2160*/  FADD R0, R18, R17 ;  /* 0x0000001112007221 */ /* 0x000fe20000000000 */
[----:B------:R0:W-:Y:S03]  /*2170*/  STG.E desc[UR18][R2.64], R13 ;  /* 0x0000000d02007986 */ /* 0x0001e6000c101912 */
        /* <DEDUP_REMOVED lines=8> */
[----:B01----:R-:W-:Y:S06]  /*2200*/  @!P0 BRA `(.L_x_139) ;  /* 0x0000000000148947 */ /* 0x003fec0003800000 */
[----:B------:R-:W-:Y:S01]  /*2210*/  MOV R3, R14 ;  /* 0x0000000e00037202 */ /* 0x000fe20000000f00 */
[----:B------:R-:W-:Y:S01]  /*2220*/  IMAD.MOV.U32 R0, RZ, RZ, 0x40a00000 ;  /* 0x40a00000ff007424 */ /* 0x000fe200078e00ff */
[----:B------:R-:W-:-:S07]  /*2230*/  MOV R2, 0x2250 ;  /* 0x0000225000027802 */ /* 0x000fce0000000f00 */
[----:B------:R-:W-:Y:S05]  /*2240*/  CALL.REL.NOINC `($__internal_2_$__cuda_sm3x_div_rn_noftz_f32_slowpath) ;  /* 0x0000001c00d47944 */ /* 0x000fea0003c00000 */
[----:B------:R-:W-:-:S07]  /*2250*/  MOV R15, R0 ;  /* 0x00000000000f7202 */ /* 0x000fce0000000f00 */
.L_x_139:
[----:B------:R-:W-:Y:S05]  /*2260*/  BSYNC.RECONVERGENT B2 ;  /* 0x0000000000027941 */ /* 0x000fea0003800200 */
.L_x_138:
        /* <DEDUP_REMOVED lines=11> */
[----:B------:R-:W-:Y:S01]  /*2320*/  FADD R14, R11, R8 ;  /* 0x000000080b0e7221 */ /* 0x000fe20000000000 */
        /* <DEDUP_REMOVED lines=10> */
.L_x_141:
[----:B------:R-:W-:Y:S05]  /*23d0*/  BSYNC.RECONVERGENT B2 ;  /* 0x0000000000027941 */ /* 0x000fea0003800200 */
.L_x_140:
[----:B------:R-:W0:Y:S01]  /*23e0*/  LDC R11, c[0x0][0x390] ;  /* 0x0000e400ff0b7b82 */ /* 0x000e220000000800 */
[----:B------:R-:W-:Y:S01]  /*23f0*/  UIADD3 UR8, UPT, UPT, UR4, 0x1, URZ ;  /* 0x0000000104087890 */ /* 0x000fe2000fffe0ff */
[----:B------:R-:W-:-:S05]  /*2400*/  MOV R2, 0x4 ;  /* 0x0000000400027802 */ /* 0x000fca0000000f00 */
[----:B------:R-:W-:-:S05]  /*2410*/  IMAD.WIDE.U32 R2, R9, R2, UR6 ;  /* 0x0000000609027e25 */ /* 0x000fca000f8e0002 */
[----:B------:R1:W-:Y:S01]  /*2420*/  STG.E desc[UR18][R2.64], R0 ;  /* 0x0000000002007986 */ /* 0x0003e2000c101912 */
[----:B0-----:R-:W-:-:S13]  /*2430*/  ISETP.NE.AND P0, PT, R11, UR8, PT ;  /* 0x000000080b007c0c */ /* 0x001fda000bf05270 */
[----:B-1----:R-:W-:Y:S05]  /*2440*/  @!P0 EXIT ;  /* 0x000000000000894d */ /* 0x002fea0003800000 */
[----:B------:R-:W-:Y:S01]  /*2450*/  UMOV UR4, UR8 ;  /* 0x0000000800047c82 */ /* 0x000fe20008000000 */
[----:B------:R-:W-:Y:S01]  /*2460*/  UMOV UR8, UR6 ;  /* 0x0000000600087c82 */ /* 0x000fe20008000000 */
[----:B------:R-:W-:Y:S01]  /*2470*/  UMOV UR9, UR7 ;  /* 0x0000000700097c82 */ /* 0x000fe20008000000 */
[----:B------:R-:W-:Y:S01]  /*2480*/  UMOV UR6, UR10 ;  /* 0x0000000a00067c82 */ /* 0x000fe20008000000 */
[----:B------:R-:W-:Y:S01]  /*2490*/  UMOV UR7, UR11 ;  /* 0x0000000b00077c82 */ /* 0x000fe20008000000 */
[----:B------:R-:W-:Y:S05]  /*24a0*/  BRA `(.L_x_142) ;  /* 0xffffffe0001c7947 */ /* 0x000fea000383ffff */
.L_x_126:
[----:B------:R-:W1:Y:S02]  /*24b0*/  LDCU UR6, c[0x0][0x390] ;  /* 0x00007200ff0677ac */ /* 0x000e640008000800 */
[----:B-1----:R-:W-:-:S09]  /*24c0*/  UISETP.NE.AND UP0, UPT, UR6, 0x1, UPT ;  /* 0x000000010600788c */ /* 0x002fd2000bf05270 */
[----:B------:R-:W-:Y:S05]  /*24d0*/  BRA.U !UP0, `(.L_x_143) ;  /* 0x0000001108d47547 */ /* 0x000fea000b800000 */
[----:B------:R-:W1:Y:S01]  /*24e0*/  LDC.64 R28, c[0x0][0x380] ;  /* 0x0000e000ff1c7b82 */ /* 0x000e620000000a00 */
[C---:B------:R-:W-:Y:S01]  /*24f0*/  IADD3 R11, PT, PT, R4.reuse, 0x2, RZ ;  /* 0x00000002040b7810 */ /* 0x040fe20007ffe0ff */
[C---:B------:R-:W-:Y:S01]  /*2500*/  VIADD R21, R4.reuse, 0x1 ;  /* 0x0000000104157836 */ /* 0x040fe20000000000 */
[C---:B------:R-:W-:Y:S01]  /*2510*/  IADD3 R15, PT, PT, R4.reuse, 0x4, RZ ;  /* 0x00000004040f7810 */ /* 0x040fe20007ffe0ff */
[----:B------:R-:W-:Y:S01]  /*2520*/  VIADD R13, R4, 0x3 ;  /* 0x00000003040d7836 */ /* 0x000fe20000000000 */
[----:B------:R-:W-:Y:S01]  /*2530*/  ULOP3.LUT UR6, UR6, 0xfffffffe, URZ, 0xc0, !UPT ;  /* 0xfffffffe06067892 */ /* 0x000fe2000f8ec0ff */
[----:B------:R-:W-:Y:S02]  /*2540*/  UMOV UR4, URZ ;  /* 0x000000ff00047c82 */ /* 0x000fe40008000000 */
[----:B------:R-:W2:Y:S01]  /*2550*/  LDC.64 R22, c[0x0][0x398] ;  /* 0x0000e600ff167b82 */ /* 0x000ea20000000a00 */
[----:B-1----:R-:W-:-:S04]  /*2560*/  IMAD.WIDE R34, R21, 0x4, R28 ;  /* 0x0000000415227825 */ /* 0x002fc800078e021c */
[----:B------:R-:W-:-:S04]  /*2570*/  IMAD.WIDE R32, R11, 0x4, R28 ;  /* 0x000000040b207825 */ /* 0x000fc800078e021c */
[----:B------:R-:W-:-:S04]  /*2580*/  IMAD.WIDE R30, R13, 0x4, R28 ;  /* 0x000000040d1e7825 */ /* 0x000fc800078e021c */
[----:B------:R-:W-:-:S04]  /*2590*/  IMAD.WIDE.U32 R26, R6, 0x4, R28 ;  /* 0x00000004061a7825 */ /* 0x000fc800078e001c */
[----:B------:R-:W-:-:S04]  /*25a0*/  IMAD.WIDE R28, R15, 0x4, R28 ;  /* 0x000000040f1c7825 */ /* 0x000fc800078e021c */
[----:B--2---:R-:W-:-:S04]  /*25b0*/  IMAD.WIDE R20, R21, 0x4, R22 ;  /* 0x0000000415147825 */ /* 0x004fc800078e0216 */
[----:B------:R-:W-:-:S04]  /*25c0*/  IMAD.WIDE R10, R11, 0x4, R22 ;  /* 0x000000040b0a7825 */ /* 0x000fc800078e0216 */
[----:B------:R-:W-:-:S04]  /*25d0*/  IMAD.WIDE R12, R13, 0x4, R22 ;  /* 0x000000040d0c7825 */ /* 0x000fc800078e0216 */
[----:B------:R-:W-:-:S04]  /*25e0*/  IMAD.WIDE R14, R15, 0x4, R22 ;  /* 0x000000040f0e7825 */ /* 0x000fc800078e0216 */
[----:B------:R-:W-:-:S04]  /*25f0*/  IMAD.WIDE.U32 R24, R9, 0x4, R22 ;  /* 0x0000000409187825 */ /* 0x000fc800078e0016 */
[----:B------:R-:W-:-:S07]  /*2600*/  IMAD.WIDE R22, R4, 0x4, R22 ;  /* 0x0000000404167825 */ /* 0x000fce00078e0216 */
.L_x_156:
[----:B-1----:R-:W1:Y:S01]  /*2610*/  LDC.64 R2, c[0x0][0x380] ;  /* 0x0000e000ff027b82 */ /* 0x002e620000000a00 */
[----:B0-----:R-:W2:Y:S04]  /*2620*/  LDG.E R0, desc[UR18][R34.64] ;  /* 0x0000001222007981 */ /* 0x001ea8000c1e1900 */
[----:B------:R-:W3:Y:S04]  /*2630*/  LDG.E R36, desc[UR18][R32.64] ;  /* 0x0000001220247981 */ /* 0x000ee8000c1e1900 */
[----:B------:R-:W4:Y:S04]  /*2640*/  LDG.E R37, desc[UR18][R30.64] ;  /* 0x000000121e257981 */ /* 0x000f28000c1e1900 */
[----:B------:R-:W5:Y:S01]  /*2650*/  LDG.E R38, desc[UR18][R28.64] ;  /* 0x000000121c267981 */ /* 0x000f62000c1e1900 */
[----:B-1----:R-:W-:-:S05]  /*2660*/  IMAD.WIDE R2, R4, 0x4, R2 ;  /* 0x0000000404027825 */ /* 0x002fca00078e0202 */
[----:B------:R0:W2:Y:S01]  /*2670*/  LDG.E R16, desc[UR18][R2.64] ;  /* 0x0000001202107981 */ /* 0x0000a2000c1e1900 */
[----:B------:R-:W-:Y:S01]  /*2680*/  UISETP.EQ.AND UP0, UPT, UR5, 0x4, UPT ;  /* 0x000000040500788c */ /* 0x000fe2000bf02270 */
[----:B------:R-:W-:Y:S01]  /*2690*/  IMAD.U32 R17, RZ, RZ, UR12 ;  /* 0x0000000cff117e24 */ /* 0x000fe2000f8e00ff */
[----:B------:R-:W-:Y:S02]  /*26a0*/  ISETP.EQ.AND P0, PT, RZ, UR5, PT ;  /* 0x00000005ff007c0c */ /* 0x000fe4000bf02270 */
[----:B------:R-:W-:Y:S02]  /*26b0*/  ISETP.EQ.AND P6, PT, RZ, UR12, PT ;  /* 0x0000000cff007c0c */ /* 0x000fe4000bfc2270 */
[----:B------:R-:W-:Y:S02]  /*26c0*/  PLOP3.LUT P4, PT, PT, PT, UP0, 0x80, 0x8 ;  /* 0x000000000008781c */ /* 0x000fe40003f8f008 */
[----:B------:R-:W-:Y:S01]  /*26d0*/  ISETP.EQ.AND P1, PT, R17, 0x4, PT ;  /* 0x000000041100780c */ /* 0x000fe20003f22270 */
[----:B------:R-:W-:Y:S01]  /*26e0*/  UISETP.EQ.AND UP0, UPT, UR13, 0x4, UPT ;  /* 0x000000040d00788c */ /* 0x000fe2000bf02270 */
[----:B------:R-:W-:Y:S01]  /*26f0*/  MOV R18, UR15 ;  /* 0x0000000f00127c02 */ /* 0x000fe20008000f00 */
[----:B------:R-:W-:Y:S01]  /*2700*/  UISETP.EQ.AND UP3, UPT, UR17, 0x4, UPT ;  /* 0x000000041100788c */ /* 0x000fe2000bf62270 */
[----:B------:R-:W-:Y:S01]  /*2710*/  ISETP.EQ.AND P2, PT, RZ, UR13, PT ;  /* 0x0000000dff007c0c */ /* 0x000fe2000bf42270 */
[----:B0-----:R-:W-:Y:S01]  /*2720*/  IMAD.U32 R3, RZ, RZ, UR12 ;  /* 0x0000000cff037e24 */ /* 0x001fe2000f8e00ff */
[----:B------:R-:W-:-:S02]  /*2730*/  ISETP.EQ.AND P5, PT, R18, 0x4, PT ;  /* 0x000000041200780c */ /* 0x000fc40003fa2270 */
[----:B------:R-:W-:Y:S01]  /*2740*/  PLOP3.LUT P3, PT, PT, PT, UP0, 0x80, 0x8 ;  /* 0x000000000008781c */ /* 0x000fe20003f6f008 */
[----:B------:R-:W-:Y:S02]  /*2750*/  UISETP.EQ.AND UP1, UPT, UR5, 0x8, UPT ;  /* 0x000000080500788c */ /* 0x000fe4000bf22270 */
[----:B------:R-:W-:Y:S02]  /*2760*/  UISETP.EQ.AND UP2, UPT, UR13, 0x8, UPT ;  /* 0x000000080d00788c */ /* 0x000fe4000bf42270 */
[----:B------:R-:W-:Y:S02]  /*2770*/  UISETP.EQ.AND UP0, UPT, UR17, 0x8, UPT ;  /* 0x000000081100788c */ /* 0x000fe4000bf02270 */
[----:B------:R-:W-:Y:S01]  /*2780*/  UIADD3 UR4, UPT, UPT, UR4, 0x2, URZ ;  /* 0x0000000204047890 */ /* 0x000fe2000fffe0ff */
[----:B------:R-:W-:Y:S01]  /*2790*/  BSSY.RECONVERGENT B2, `(.L_x_144) ;  /* 0x000004a000027945 */ /* 0x000fe20003800200 */
[----:B--2---:R-:W-:Y:S01]  /*27a0*/  @P0 MOV R2, R16 ;  /* 0x0000001000020202 */ /* 0x004fe20000000f00 */
[----:B------:R-:W-:Y:S01]  /*27b0*/  @P4 IMAD.MOV.U32 R2, RZ, RZ, R0 ;  /* 0x000000ffff024224 */ /* 0x000fe200078e0000 */
[----:B------:R-:W-:-:S02]  /*27c0*/  ISETP.EQ.AND P4, PT, RZ, UR15, PT ;  /* 0x0000000fff007c0c */ /* 0x000fc4000bf82270 */
[----:B------:R-:W-:Y:S02]  /*27d0*/  @P6 MOV R19, R16 ;  /* 0x0000001000136202 */ /* 0x000fe40000000f00 */
[----:B------:R-:W-:Y:S02]  /*27e0*/  @P1 MOV R19, R0 ;  /* 0x0000000000131202 */ /* 0x000fe40000000f00 */
[----:B------:R-:W-:Y:S02]  /*27f0*/  PLOP3.LUT P1, PT, PT, PT, UP3, 0x80, 0x8 ;  /* 0x000000000008781c */ /* 0x000fe40003f2f038 */
[----:B------:R-:W-:Y:S01]  /*2800*/  ISETP.EQ.AND P0, PT, R3, 0x8, PT ;  /* 0x000000080300780c */ /* 0x000fe20003f02270 */
[----:B------:R-:W-:Y:S01]  /*2810*/  IMAD.U32 R3, RZ, RZ, UR15 ;  /* 0x0000000fff037e24 */ /* 0x000fe2000f8e00ff */
[----:B------:R-:W-:Y:S01]  /*2820*/  UISETP.EQ.AND UP3, UPT, UR5, 0xc, UPT ;  /* 0x0000000c0500788c */ /* 0x000fe2000bf62270 */
[----:B------:R-:W-:Y:S02]  /*2830*/  @P2 IMAD.MOV.U32 R18, RZ, RZ, R16 ;  /* 0x000000ffff122224 */ /* 0x000fe400078e0010 */
[----:B------:R-:W-:Y:S01]  /*2840*/  @P4 MOV R17, R16 ;  /* 0x0000001000114202 */ /* 0x000fe20000000f00 */
[--C-:B------:R-:W-:Y:S01]  /*2850*/  @P3 IMAD.MOV.U32 R18, RZ, RZ, R0.reuse ;  /* 0x000000ffff123224 */ /* 0x100fe200078e0000 */
[----:B------:R-:W-:Y:S01]  /*2860*/  ISETP.EQ.AND P2, PT, R3, 0x8, PT ;  /* 0x000000080300780c */ /* 0x000fe20003f42270 */
[----:B------:R-:W-:Y:S01]  /*2870*/  @P5 IMAD.MOV.U32 R17, RZ, RZ, R0 ;  /* 0x000000ffff115224 */ /* 0x000fe200078e0000 */
[----:B------:R-:W-:-:S02]  /*2880*/  PLOP3.LUT P3, PT, PT, PT, UP1, 0x80, 0x8 ;  /* 0x000000000008781c */ /* 0x000fc40003f6f018 */
[----:B------:R-:W-:Y:S02]  /*2890*/  PLOP3.LUT P5, PT, PT, PT, UP2, 0x80, 0x8 ;  /* 0x000000000008781c */ /* 0x000fe40003faf028 */
[----:B------:R-:W-:Y:S02]  /*28a0*/  @P1 MOV R16, R0 ;  /* 0x0000000000101202 */ /* 0x000fe40000000f00 */
[----:B------:R-:W-:Y:S02]  /*28b0*/  PLOP3.LUT P1, PT, PT, PT, UP3, 0x80, 0x8 ;  /* 0x000000000008781c */ /* 0x000fe40003f2f038 */
[----:B------:R-:W-:Y:S02]  /*28c0*/  MOV R3, UR12 ;  /* 0x0000000c00037c02 */ /* 0x000fe40008000f00 */
[----:B------:R-:W-:Y:S02]  /*28d0*/  ISETP.EQ.AND P6, PT, RZ, UR17, PT ;  /* 0x00000011ff007c0c */ /* 0x000fe4000bfc2270 */
[----:B------:R-:W-:-:S02]  /*28e0*/  MOV R0, UR12 ;  /* 0x0000000c00007c02 */ /* 0x000fc40008000f00 */
[----:B------:R-:W-:Y:S01]  /*28f0*/  PLOP3.LUT P6, PT, PT, PT, UP0, 0x80, 0x8 ;  /* 0x000000000008781c */ /* 0x000fe20003fcf008 */
[----:B------:R-:W-:Y:S01]  /*2900*/  UISETP.EQ.AND UP0, UPT, UR5, 0x10, UPT ;  /* 0x000000100500788c */ /* 0x000fe2000bf02270 */
[----:B------:R-:W-:Y:S01]  /*2910*/  ISETP.EQ.AND P4, PT, R3, 0xc, PT ;  /* 0x0000000c0300780c */ /* 0x000fe20003f82270 */
[----:B------:R-:W-:Y:S01]  /*2920*/  UISETP.EQ.AND UP1, UPT, UR13, 0xc, UPT ;  /* 0x0000000c0d00788c */ /* 0x000fe2000bf22270 */
[-C--:B---3--:R-:W-:Y:S01]  /*2930*/  @P0 MOV R19, R36.reuse ;  /* 0x0000002400130202 */ /* 0x088fe20000000f00 */
[----:B------:R-:W-:Y:S01]  /*2940*/  UISETP.EQ.AND UP3, UPT, UR13, 0x10, UPT ;  /* 0x000000100d00788c */ /* 0x000fe2000bf62270 */
[----:B------:R-:W-:Y:S02]  /*2950*/  ISETP.EQ.AND P0, PT, R0, 0x10, PT ;  /* 0x000000100000780c */ /* 0x000fe40003f02270 */
[----:B------:R-:W-:Y:S01]  /*2960*/  @P2 MOV R17, R36 ;  /* 0x0000002400112202 */ /* 0x000fe20000000f00 */
[--C-:B------:R-:W-:Y:S01]  /*2970*/  @P3 IMAD.MOV.U32 R2, RZ, RZ, R36.reuse ;  /* 0x000000ffff023224 */ /* 0x100fe200078e0024 */
[----:B------:R-:W-:Y:S01]  /*2980*/  PLOP3.LUT P2, PT, PT, PT, UP0, 0x80, 0x8 ;  /* 0x000000000008781c */ /* 0x000fe20003f4f008 */
[----:B------:R-:W-:Y:S01]  /*2990*/  @P5 IMAD.MOV.U32 R18, RZ, RZ, R36 ;  /* 0x000000ffff125224 */ /* 0x000fe200078e0024 */
[----:B------:R-:W-:Y:S01]  /*29a0*/  PLOP3.LUT P5, PT, PT, PT, UP1, 0x80, 0x8 ;  /* 0x000000000008781c */ /* 0x000fe20003faf018 */
[----:B------:R-:W-:-:S02]  /*29b0*/  IMAD.U32 R3, RZ, RZ, UR15 ;  /* 0x0000000fff037e24 */ /* 0x000fc4000f8e00ff */
[----:B----4-:R-:W-:Y:S01]  /*29c0*/  @P1 IMAD.MOV.U32 R2, RZ, RZ, R37 ;  /* 0x000000ffff021224 */ /* 0x010fe200078e0025 */
[----:B------:R-:W-:Y:S01]  /*29d0*/  PLOP3.LUT P1, PT, PT, PT, UP3, 0x80, 0x8 ;  /* 0x000000000008781c */ /* 0x000fe20003f2f038 */
[----:B------:R-:W-:Y:S01]  /*29e0*/  UISETP.EQ.AND UP2, UPT, UR17, 0xc, UPT ;  /* 0x0000000c1100788c */ /* 0x000fe2000bf42270 */
[----:B------:R-:W-:Y:S01]  /*29f0*/  MOV R0, UR15 ;  /* 0x0000000f00007c02 */ /* 0x000fe20008000f00 */
[----:B------:R-:W-:Y:S01]  /*2a00*/  UISETP.EQ.AND UP0, UPT, UR17, 0x10, UPT ;  /* 0x000000101100788c */ /* 0x000fe2000bf02270 */
[----:B------:R-:W-:Y:S02]  /*2a10*/  ISETP.EQ.AND P3, PT, R3, 0xc, PT ;  /* 0x0000000c0300780c */ /* 0x000fe40003f62270 */
[----:B------:R-:W-:Y:S01]  /*2a20*/  @P4 MOV R19, R37 ;  /* 0x0000002500134202 */ /* 0x000fe20000000f00 */
[----:B------:R-:W-:Y:S01]  /*2a30*/  @P6 IMAD.MOV.U32 R16, RZ, RZ, R36 ;  /* 0x000000ffff106224 */ /* 0x000fe200078e0024 */
[----:B------:R-:W-:Y:S01]  /*2a40*/  ISETP.EQ.AND P4, PT, R0, 0x10, PT ;  /* 0x000000100000780c */ /* 0x000fe20003f82270 */
[----:B-----5:R-:W-:Y:S01]  /*2a50*/  @P0 IMAD.MOV.U32 R19, RZ, RZ, R38 ;  /* 0x000000ffff130224 */ /* 0x020fe200078e0026 */
[----:B------:R-:W-:-:S02]  /*2a60*/  PLOP3.LUT P6, PT, PT, PT, UP2, 0x80, 0x8 ;  /* 0x000000000008781c */ /* 0x000fc40003fcf028 */
[----:B------:R-:W-:Y:S01]  /*2a70*/  PLOP3.LUT P0, PT, PT, PT, UP0, 0x80, 0x8 ;  /* 0x000000000008781c */ /* 0x000fe20003f0f008 */
[--C-:B------:R-:W-:Y:S02]  /*2a80*/  @P2 IMAD.MOV.U32 R2, RZ, RZ, R38.reuse ;  /* 0x000000ffff022224 */ /* 0x100fe400078e0026 */
[----:B------:R-:W-:Y:S01]  /*2a90*/  FMUL R3, R19, 1.3999999761581420898 ;  /* 0x3fb3333313037820 */ /* 0x000fe20000400000 */
[-C--:B------:R-:W-:Y:S02]  /*2aa0*/  @P5 MOV R18, R37.reuse ;  /* 0x0000002500125202 */ /* 0x080fe40000000f00 */
[----:B------:R-:W-:Y:S01]  /*2ab0*/  @P1 MOV R18, R38 ;  /* 0x0000002600121202 */ /* 0x000fe20000000f00 */
[----:B------:R-:W-:Y:S01]  /*2ac0*/  FFMA R3, R2, 1.7000000476837158203, R3 ;  /* 0x3fd9999a02037823 */ /* 0x000fe20000000003 */
[----:B------:R-:W-:Y:S01]  /*2ad0*/  @P3 MOV R17, R37 ;  /* 0x0000002500113202 */ /* 0x000fe20000000f00 */
[----:B------:R-:W-:Y:S02]  /*2ae0*/  @P4 IMAD.MOV.U32 R17, RZ, RZ, R38 ;  /* 0x000000ffff114224 */ /* 0x000fe400078e0026 */
[----:B------:R-:W-:Y:S01]  /*2af0*/  FADD R0, R3, R18 ;  /* 0x0000001203007221 */ /* 0x000fe20000000000 */
[----:B------:R-:W-:-:S02]  /*2b00*/  @P6 IMAD.MOV.U32 R16, RZ, RZ, R37 ;  /* 0x000000ffff106224 */ /* 0x000fc400078e0025 */
[----:B------:R-:W-:Y:S01]  /*2b10*/  HFMA2 R37, -RZ, RZ, 2.3125, 0 ;  /* 0x40a00000ff257431 */ /* 0x000fe200000001ff */
[----:B------:R-:W-:Y:S01]  /*2b20*/  @P0 MOV R16, R38 ;  /* 0x0000002600100202 */ /* 0x000fe20000000f00 */
[----:B------:R-:W-:Y:S01]  /*2b30*/  FFMA R3, R17, 0.60000002384185791016, R0 ;  /* 0x3f19999a11037823 */ /* 0x000fe20000000000 */
[----:B------:R-:W-:-:S03]  /*2b40*/  IMAD.MOV.U32 R2, RZ, RZ, 0x3e4ccccd ;  /* 0x3e4ccccdff027424 */ /* 0x000fc600078e00ff */
[----:B------:R-:W-:-:S04]  /*2b50*/  FFMA R36, R16, 0.30000001192092895508, R3 ;  /* 0x3e99999a10247823 */ /* 0x000fc80000000003 */
[----:B------:R-:W0:Y:S01]  /*2b60*/  FCHK P0, R36, 5 ;  /* 0x40a0000024007902 */ /* 0x000e220000000000 */
[----:B------:R-:W-:-:S04]  /*2b70*/  FFMA R37, R2, -R37, 1 ;  /* 0x3f80000002257423 */ /* 0x000fc80000000825 */
[----:B------:R-:W-:-:S04]  /*2b80*/  FFMA R0, R37, R2, 0.20000000298023223877 ;  /* 0x3e4ccccd25007423 */ /* 0x000fc80000000002 */
[----:B------:R-:W-:Y:S01]  /*2b90*/  FFMA R3, R0, R36, RZ ;  /* 0x0000002400037223 */ /* 0x000fe200000000ff */
[----:B------:R-:W-:-:S03]  /*2ba0*/  UISETP.NE.AND UP0, UPT, UR4, UR6, UPT ;  /* 0x000000060400728c */ /* 0x000fc6000bf05270 */
[----:B------:R-:W-:-:S04]  /*2bb0*/  FFMA R2, R3, -5, R36 ;  /* 0xc0a0000003027823 */ /* 0x000fc80000000024 */
[----:B------:R-:W-:Y:S01]  /*2bc0*/  FFMA R37, R0, R2, R3 ;  /* 0x0000000200257223 */ /* 0x000fe20000000003 */
[----:B0-----:R-:W-:Y:S06]  /*2bd0*/  @!P0 BRA `(.L_x_145) ;  /* 0x0000000000148947 */ /* 0x001fec0003800000 */
[----:B------:R-:W-:Y:S01]  /*2be0*/  IMAD.MOV.U32 R3, RZ, RZ, R36 ;  /* 0x000000ffff037224 */ /* 0x000fe200078e0024 */
[----:B------:R-:W-:Y:S02]  /*2bf0*/  MOV R0, 0x40a00000 ;  /* 0x40a0000000007802 */ /* 0x000fe40000000f00 */
[----:B------:R-:W-:-:S07]  /*2c00*/  MOV R2, 0x2c20 ;  /* 0x00002c2000027802 */ /* 0x000fce0000000f00 */
[----:B------:R-:W-:Y:S05]  /*2c10*/  CALL.REL.NOINC `($__internal_2_$__cuda_sm3x_div_rn_noftz_f32_slowpath) ;  /* 0x0000001400607944 */ /* 0x000fea0003c00000 */
[----:B------:R-:W-:-:S07]  /*2c20*/  IMAD.MOV.U32 R37, RZ, RZ, R0 ;  /* 0x000000ffff257224 */ /* 0x000fce00078e0000 */
.L_x_145:
[----:B------:R-:W-:Y:S05]  /*2c30*/  BSYNC.RECONVERGENT B2 ;  /* 0x0000000000027941 */ /* 0x000fea0003800200 */
.L_x_144:
[----:B------:R-:W0:Y:S01]  /*2c40*/  LDC.64 R2, c[0x0][0x398] ;  /* 0x0000e600ff027b82 */ /* 0x000e220000000a00 */
[----:B------:R-:W-:Y:S01]  /*2c50*/  FMUL R0, R18, 1.3999999761581420898 ;  /* 0x3fb3333312007820 */ /* 0x000fe20000400000 */
[----:B------:R-:W-:Y:S02]  /*2c60*/  HFMA2 R36, -RZ, RZ, 1.57421875, -19.203125 ;  /* 0x3e4ccccdff247431 */ /* 0x000fe400000001ff */
[----:B------:R-:W-:Y:S01]  /*2c70*/  IMAD.MOV.U32 R39, RZ, RZ, 0x40a00000 ;  /* 0x40a00000ff277424 */ /* 0x000fe200078e00ff */
[----:B------:R-:W-:Y:S01]  /*2c80*/  BSSY.RECONVERGENT B2, `(.L_x_146) ;  /* 0x0000013000027945 */ /* 0x000fe20003800200 */
[----:B------:R-:W-:-:S04]  /*2c90*/  FFMA R0, R19, 1.7000000476837158203, R0 ;  /* 0x3fd9999a13007823 */ /* 0x000fc80000000000 */
[----:B------:R-:W-:Y:S01]  /*2ca0*/  FADD R19, R17, R0 ;  /* 0x0000000011137221 */ /* 0x000fe20000000000 */
[----:B------:R-:W-:-:S03]  /*2cb0*/  FFMA R39, R36, -R39, 1 ;  /* 0x3f80000024277423 */ /* 0x000fc60000000827 */
[----:B------:R-:W-:-:S04]  /*2cc0*/  FFMA R0, R16, 0.60000002384185791016, R19 ;  /* 0x3f19999a10007823 */ /* 0x000fc80000000013 */
[----:B------:R-:W-:Y:S01]  /*2cd0*/  FFMA R38, R5, 0.30000001192092895508, R0 ;  /* 0x3e99999a05267823 */ /* 0x000fe20000000000 */
[----:B------:R-:W-:-:S03]  /*2ce0*/  FFMA R0, R39, R36, 0.20000000298023223877 ;  /* 0x3e4ccccd27007423 */ /* 0x000fc60000000024 */
[----:B------:R-:W1:Y:S01]  /*2cf0*/  FCHK P0, R38, 5 ;  /* 0x40a0000026007902 */ /* 0x000e620000000000 */
[----:B------:R-:W-:Y:S01]  /*2d00*/  FFMA R19, R0, R38, RZ ;  /* 0x0000002600137223 */ /* 0x000fe200000000ff */
[----:B0-----:R-:W-:-:S04]  /*2d10*/  IMAD.WIDE.U32 R2, R6, 0x4, R2 ;  /* 0x0000000406027825 */ /* 0x001fc800078e0002 */
[----:B------:R-:W-:Y:S01]  /*2d20*/  FFMA R36, R19, -5, R38 ;  /* 0xc0a0000013247823 */ /* 0x000fe20000000026 */
[----:B------:R0:W-:Y:S03]  /*2d30*/  STG.E desc[UR18][R2.64], R37 ;  /* 0x0000002502007986 */ /* 0x0001e6000c101912 */
[----:B------:R-:W-:Y:S01]  /*2d40*/  FFMA R19, R0, R36, R19 ;  /* 0x0000002400137223 */ /* 0x000fe20000000013 */
[----:B-1----:R-:W-:Y:S06]  /*2d50*/  @!P0 BRA `(.L_x_147) ;  /* 0x0000000000148947 */ /* 0x002fec0003800000 */
[----:B0-----:R-:W-:Y:S01]  /*2d60*/  MOV R3, R38 ;  /* 0x0000002600037202 */ /* 0x001fe20000000f00 */
[----:B------:R-:W-:Y:S01]  /*2d70*/  IMAD.MOV.U32 R0, RZ, RZ, 0x40a00000 ;  /* 0x40a00000ff007424 */ /* 0x000fe200078e00ff */
[----:B------:R-:W-:-:S07]  /*2d80*/  MOV R2, 0x2da0 ;  /* 0x00002da000027802 */ /* 0x000fce0000000f00 */
[----:B------:R-:W-:Y:S05]  /*2d90*/  CALL.REL.NOINC `($__internal_2_$__cuda_sm3x_div_rn_noftz_f32_slowpath) ;  /* 0x0000001400007944 */ /* 0x000fea0003c00000 */
[----:B------:R-:W-:-:S07]  /*2da0*/  MOV R19, R0 ;  /* 0x0000000000137202 */ /* 0x000fce0000000f00 */
.L_x_147:
[----:B------:R-:W-:Y:S05]  /*2db0*/  BSYNC.RECONVERGENT B2 ;  /* 0x0000000000027941 */ /* 0x000fea0003800200 */
.L_x_146:
[----:B0-----:R-:W0:Y:S01]  /*2dc0*/  LDC.64 R2, c[0x0][0x398] ;  /* 0x0000e600ff027b82 */ /* 0x001e220000000a00 */
[----:B------:R-:W-:Y:S01]  /*2dd0*/  FMUL R17, R17, 1.3999999761581420898 ;  /* 0x3fb3333311117820 */ /* 0x000fe20000400000 */
[----:B------:R-:W-:Y:S02]  /*2de0*/  HFMA2 R37, -RZ, RZ, 2.3125, 0 ;  /* 0x40a00000ff257431 */ /* 0x000fe400000001ff */
[----:B------:R-:W-:Y:S01]  /*2df0*/  IMAD.MOV.U32 R0, RZ, RZ, 0x3e4ccccd ;  /* 0x3e4ccccdff007424 */ /* 0x000fe200078e00ff */
[----:B------:R-:W-:Y:S01]  /*2e00*/  BSSY.RECONVERGENT B2, `(.L_x_148) ;  /* 0x0000012000027945 */ /* 0x000fe20003800200 */
[----:B------:R-:W-:-:S04]  /*2e10*/  FFMA R17, R18, 1.7000000476837158203, R17 ;  /* 0x3fd9999a12117823 */ /* 0x000fc80000000011 */
[----:B------:R-:W-:Y:S01]  /*2e20*/  FADD R16, R16, R17 ;  /* 0x0000001110107221 */ /* 0x000fe20000000000 */
[----:B------:R-:W-:-:S03]  /*2e30*/  FFMA R37, R0, -R37, 1 ;  /* 0x3f80000000257423 */ /* 0x000fc60000000825 */
[----:B------:R-:W-:Y:S01]  /*2e40*/  FFMA R17, R5, 0.60000002384185791016, R16 ;  /* 0x3f19999a05117823 */ /* 0x000fe20000000010 */
[----:B------:R-:W-:-:S03]  /*2e50*/  FFMA R0, R37, R0, 0.20000000298023223877 ;  /* 0x3e4ccccd25007423 */ /* 0x000fc60000000000 */
[----:B------:R-:W-:-:S04]  /*2e60*/  FADD R18, R17, R8 ;  /* 0x0000000811127221 */ /* 0x000fc80000000000 */
[----:B------:R-:W1:Y:S01]  /*2e70*/  FCHK P0, R18, 5 ;  /* 0x40a0000012007902 */ /* 0x000e620000000000 */
[----:B------:R-:W-:Y:S01]  /*2e80*/  FFMA R17, R0, R18, RZ ;  /* 0x0000001200117223 */ /* 0x000fe200000000ff */
[----:B0-----:R-:W-:-:S04]  /*2e90*/  IMAD.WIDE.U32 R2, R7, 0x4, R2 ;  /* 0x0000000407027825 */ /* 0x001fc800078e0002 */
[----:B------:R-:W-:Y:S01]  /*2ea0*/  FFMA R16, R17, -5, R18 ;  /* 0xc0a0000011107823 */ /* 0x000fe20000000012 */
[----:B------:R0:W-:Y:S03]  /*2eb0*/  STG.E desc[UR18][R2.64], R19 ;  /* 0x0000001302007986 */ /* 0x0001e6000c101912 */
[----:B------:R-:W-:Y:S01]  /*2ec0*/  FFMA R0, R0, R16, R17 ;  /* 0x0000001000007223 */ /* 0x000fe20000000011 */
[----:B-1----:R-:W-:Y:S06]  /*2ed0*/  @!P0 BRA `(.L_x_149) ;  /* 0x0000000000108947 */ /* 0x002fec0003800000 */
[----:B0-----:R-:W-:Y:S01]  /*2ee0*/  IMAD.MOV.U32 R3, RZ, RZ, R18 ;  /* 0x000000ffff037224 */ /* 0x001fe200078e0012 */
[----:B------:R-:W-:Y:S02]  /*2ef0*/  MOV R0, 0x40a00000 ;  /* 0x40a0000000007802 */ /* 0x000fe40000000f00 */
[----:B------:R-:W-:-:S07]  /*2f00*/  MOV R2, 0x2f20 ;  /* 0x00002f2000027802 */ /* 0x000fce0000000f00 */
[----:B------:R-:W-:Y:S05]  /*2f10*/  CALL.REL.NOINC `($__internal_2_$__cuda_sm3x_div_rn_noftz_f32_slowpath) ;  /* 0x0000001000a07944 */ /* 0x000fea0003c00000 */
.L_x_149:
[----:B------:R-:W-:Y:S05]  /*2f20*/  BSYNC.RECONVERGENT B2 ;  /* 0x0000000000027941 */ /* 0x000fea0003800200 */
.L_x_148:
[----:B------:R1:W-:Y:S04]  /*2f30*/  STG.E desc[UR18][R24.64], R0 ;  /* 0x0000000018007986 */ /* 0x0003e8000c101912 */
[----:B------:R-:W2:Y:S04]  /*2f40*/  LDG.E R18, desc[UR18][R22.64] ;  /* 0x0000001216127981 */ /* 0x000ea8000c1e1900 */
[----:B0-----:R-:W3:Y:S04]  /*2f50*/  LDG.E R2, desc[UR18][R20.64] ;  /* 0x0000001214027981 */ /* 0x001ee8000c1e1900 */
[----:B------:R-:W4:Y:S04]  /*2f60*/  LDG.E R3, desc[UR18][R10.64] ;  /* 0x000000120a037981 */ /* 0x000f28000c1e1900 */
[----:B------:R-:W5:Y:S04]  /*2f70*/  LDG.E R36, desc[UR18][R12.64] ;  /* 0x000000120c247981 */ /* 0x000f68000c1e1900 */
[----:B------:R-:W5:Y:S01]  /*2f80*/  LDG.E R37, desc[UR18][R14.64] ;  /* 0x000000120e257981 */ /* 0x000f62000c1e1900 */
[----:B------:R-:W-:Y:S01]  /*2f90*/  IMAD.U32 R16, RZ, RZ, UR12 ;  /* 0x0000000cff107e24 */ /* 0x000fe2000f8e00ff */
[----:B------:R-:W-:Y:S01]  /*2fa0*/  ISETP.EQ.AND P0, PT, RZ, UR5, PT ;  /* 0x00000005ff007c0c */ /* 0x000fe2000bf02270 */
[----:B------:R-:W-:Y:S01]  /*2fb0*/  UISETP.EQ.AND UP1, UPT, UR5, 0x4, UPT ;  /* 0x000000040500788c */ /* 0x000fe2000bf22270 */
[----:B------:R-:W-:Y:S01]  /*2fc0*/  ISETP.EQ.AND P6, PT, RZ, UR12, PT ;  /* 0x0000000cff007c0c */ /* 0x000fe2000bfc2270 */
[----:B------:R-:W-:Y:S01]  /*2fd0*/  UISETP.EQ.AND UP2, UPT, UR17, 0x4, UPT ;  /* 0x000000041100788c */ /* 0x000fe2000bf42270 */
[----:B------:R-:W-:Y:S01]  /*2fe0*/  ISETP.EQ.AND P1, PT, R16, 0x4, PT ;  /* 0x000000041000780c */ /* 0x000fe20003f22270 */
[----:B------:R-:W-:Y:S01]  /*2ff0*/  UISETP.EQ.AND UP4, UPT, UR13, 0x8, UPT ;  /* 0x000000080d00788c */ /* 0x000fe2000bf82270 */
[----:B-1----:R-:W-:Y:S01]  /*3000*/  MOV R0, UR15 ;  /* 0x0000000f00007c02 */ /* 0x002fe20008000f00 */
[----:B------:R-:W-:Y:S01]  /*3010*/  UISETP.EQ.AND UP3, UPT, UR17, 0x8, UPT ;  /* 0x000000081100788c */ /* 0x000fe2000bf62270 */
[----:B------:R-:W-:Y:S01]  /*3020*/  ISETP.EQ.AND P2, PT, RZ, UR13, PT ;  /* 0x0000000dff007c0c */ /* 0x000fe2000bf42270 */
[----:B------:R-:W-:Y:S01]  /*3030*/  IMAD.MOV.U32 R39, RZ, RZ, 0x40a00000 ;  /* 0x40a00000ff277424 */ /* 0x000fe200078e00ff */
[----:B------:R-:W-:Y:S01]  /*3040*/  PLOP3.LUT P4, PT, PT, PT, UP1, 0x80, 0x8 ;  /* 0x000000000008781c */ /* 0x000fe20003f8f018 */
[----:B------:R-:W-:Y:S01]  /*3050*/  UISETP.EQ.AND UP1, UPT, UR13, 0x4, UPT ;  /* 0x000000040d00788c */ /* 0x000fe2000bf22270 */
[----:B------:R-:W-:Y:S01]  /*3060*/  ISETP.EQ.AND P5, PT, R0, 0x4, PT ;  /* 0x000000040000780c */ /* 0x000fe20003fa2270 */
[----:B------:R-:W-:Y:S01]  /*3070*/  BSSY.RECONVERGENT B2, `(.L_x_150) ;  /* 0x000004a000027945 */ /* 0x000fe20003800200 */
[----:B------:R-:W-:-:S02]  /*3080*/  MOV R19, UR15 ;  /* 0x0000000f00137c02 */ /* 0x000fc40008000f00 */
[----:B------:R-:W-:Y:S02]  /*3090*/  MOV R38, UR15 ;  /* 0x0000000f00267c02 */ /* 0x000fe40008000f00 */
[----:B------:R-:W-:Y:S01]  /*30a0*/  PLOP3.LUT P3, PT, PT, PT, UP1, 0x80, 0x8 ;  /* 0x000000000008781c */ /* 0x000fe20003f6f018 */
[----:B------:R-:W-:Y:S01]  /*30b0*/  UISETP.EQ.AND UP1, UPT, UR5, 0x8, UPT ;  /* 0x000000080500788c */ /* 0x000fe2000bf22270 */
[--C-:B--2---:R-:W-:Y:S01]  /*30c0*/  @P0 IMAD.MOV.U32 R0, RZ, RZ, R18.reuse ;  /* 0x000000ffff000224 */ /* 0x104fe200078e0012 */
[----:B------:R-:W-:Y:S01]  /*30d0*/  ISETP.EQ.AND P0, PT, R16, 0x8, PT ;  /* 0x000000081000780c */ /* 0x000fe20003f02270 */
[----:B------:R-:W-:Y:S01]  /*30e0*/  @P6 IMAD.MOV.U32 R16, RZ, RZ, R18 ;  /* 0x000000ffff106224 */ /* 0x000fe200078e0012 */
[----:B------:R-:W-:Y:S01]  /*30f0*/  ISETP.EQ.AND P6, PT, RZ, UR17, PT ;  /* 0x00000011ff007c0c */ /* 0x000fe2000bfc2270 */
[----:B---3--:R-:W-:Y:S01]  /*3100*/  @P1 IMAD.MOV.U32 R16, RZ, RZ, R2 ;  /* 0x000000ffff101224 */ /* 0x008fe200078e0002 */
[----:B------:R-:W-:Y:S01]  /*3110*/  PLOP3.LUT P1, PT, PT, PT, UP2, 0x80, 0x8 ;  /* 0x000000000008781c */ /* 0x000fe20003f2f028 */
[----:B------:R-:W-:Y:S01]  /*3120*/  UISETP.EQ.AND UP2, UPT, UR5, 0xc, UPT ;  /* 0x0000000c0500788c */ /* 0x000fe2000bf42270 */
[----:B------:R-:W-:-:S02]  /*3130*/  @P2 MOV R17, R18 ;  /* 0x0000001200112202 */ /* 0x000fc40000000f00 */
[----:B------:R-:W-:Y:S01]  /*3140*/  ISETP.EQ.AND P2, PT, R19, 0x8, PT ;  /* 0x000000081300780c */ /* 0x000fe20003f42270 */
[----:B------:R-:W-:Y:S01]  /*3150*/  IMAD.U32 R19, RZ, RZ, UR12 ;  /* 0x0000000cff137e24 */ /* 0x000fe2000f8e00ff */
[-C--:B------:R-:W-:Y:S02]  /*3160*/  @P4 MOV R0, R2.reuse ;  /* 0x0000000200004202 */ /* 0x080fe40000000f00 */
[----:B------:R-:W-:Y:S01]  /*3170*/  ISETP.EQ.AND P4, PT, RZ, UR15, PT ;  /* 0x0000000fff007c0c */ /* 0x000fe2000bf82270 */
[--C-:B----4-:R-:W-:Y:S01]  /*3180*/  @P0 IMAD.MOV.U32 R16, RZ, RZ, R3.reuse ;  /* 0x000000ffff100224 */ /* 0x110fe200078e0003 */
[----:B------:R-:W-:Y:S01]  /*3190*/  ISETP.EQ.AND P4, PT, R19, 0xc, PT ;  /* 0x0000000c1300780c */ /* 0x000fe20003f82270 */
[----:B------:R-:W-:Y:S01]  /*31a0*/  @P6 IMAD.MOV.U32 R19, RZ, RZ, R18 ;  /* 0x000000ffff136224 */ /* 0x000fe200078e0012 */
[-C--:B------:R-:W-:Y:S01]  /*31b0*/  @P3 MOV R17, R2.reuse ;  /* 0x0000000200113202 */ /* 0x080fe20000000f00 */
[----:B------:R-:W-:Y:S01]  /*31c0*/  @P1 IMAD.MOV.U32 R19, RZ, RZ, R2 ;  /* 0x000000ffff131224 */ /* 0x000fe200078e0002 */
[----:B------:R-:W-:Y:S01]  /*31d0*/  @P5 MOV R18, R2 ;  /* 0x0000000200125202 */ /* 0x000fe20000000f00 */
[----:B------:R-:W-:Y:S01]  /*31e0*/  IMAD.U32 R2, RZ, RZ, UR12 ;  /* 0x0000000cff027e24 */ /* 0x000fe2000f8e00ff */
[----:B------:R-:W-:Y:S01]  /*31f0*/  PLOP3.LUT P3, PT, PT, PT, UP1, 0x80, 0x8 ;  /* 0x000000000008781c */ /* 0x000fe20003f6f018 */
[----:B------:R-:W-:Y:S01]  /*3200*/  UISETP.EQ.AND UP1, UPT, UR13, 0xc, UPT ;  /* 0x0000000c0d00788c */ /* 0x000fe2000bf22270 */
[----:B------:R-:W-:Y:S01]  /*3210*/  PLOP3.LUT P5, PT, PT, PT, UP4, 0x80, 0x8 ;  /* 0x000000000008781c */ /* 0x000fe20003faf048 */
[----:B------:R-:W-:Y:S01]  /*3220*/  @P2 IMAD.MOV.U32 R18, RZ, RZ, R3 ;  /* 0x000000ffff122224 */ /* 0x000fe200078e0003 */
[----:B------:R-:W-:Y:S01]  /*3230*/  PLOP3.LUT P1, PT, PT, PT, UP2, 0x80, 0x8 ;  /* 0x000000000008781c */ /* 0x000fe20003f2f028 */
[----:B------:R-:W-:Y:S01]  /*3240*/  UISETP.EQ.AND UP2, UPT, UR5, 0x10, UPT ;  /* 0x000000100500788c */ /* 0x000fe2000bf42270 */
[----:B------:R-:W-:Y:S01]  /*3250*/  ISETP.EQ.AND P0, PT, R2, 0x10, PT ;  /* 0x000000100200780c */ /* 0x000fe20003f02270 */
[----:B------:R-:W-:Y:S01]  /*3260*/  IMAD.U32 R2, RZ, RZ, UR15 ;  /* 0x0000000fff027e24 */ /* 0x000fe2000f8e00ff */
[----:B------:R-:W-:Y:S01]  /*3270*/  PLOP3.LUT P6, PT, PT, PT, UP3, 0x80, 0x8 ;  /* 0x000000000008781c */ /* 0x000fe20003fcf038 */
[----:B------:R-:W-:Y:S01]  /*3280*/  UISETP.EQ.AND UP3, UPT, UR13, 0x10, UPT ;  /* 0x000000100d00788c */ /* 0x000fe2000bf62270 */
[----:B-----5:R-:W-:Y:S01]  /*3290*/  @P4 IMAD.MOV.U32 R16, RZ, RZ, R36 ;  /* 0x000000ffff104224 */ /* 0x020fe200078e0024 */
[----:B------:R-:W-:Y:S01]  /*32a0*/  PLOP3.LUT P2, PT, PT, PT, UP2, 0x80, 0x8 ;  /* 0x000000000008781c */ /* 0x000fe20003f4f028 */
[----:B------:R-:W-:Y:S01]  /*32b0*/  UISETP.EQ.AND UP4, UPT, UR17, 0xc, UPT ;  /* 0x0000000c1100788c */ /* 0x000fe2000bf82270 */
[----:B------:R-:W-:-:S02]  /*32c0*/  @P3 MOV R0, R3 ;  /* 0x0000000300003202 */ /* 0x000fc40000000f00 */
[----:B------:R-:W-:Y:S02]  /*32d0*/  @P5 MOV R17, R3 ;  /* 0x0000000300115202 */ /* 0x000fe40000000f00 */
[----:B------:R-:W-:Y:S01]  /*32e0*/  PLOP3.LUT P5, PT, PT, PT, UP1, 0x80, 0x8 ;  /* 0x000000000008781c */ /* 0x000fe20003faf018 */
[----:B------:R-:W-:Y:S01]  /*32f0*/  UISETP.EQ.AND UP1, UPT, UR17, 0x10, UPT ;  /* 0x000000101100788c */ /* 0x000fe2000bf22270 */
[----:B------:R-:W-:Y:S02]  /*3300*/  @P1 MOV R0, R36 ;  /* 0x0000002400001202 */ /* 0x000fe40000000f00 */
[----:B------:R-:W-:Y:S02]  /*3310*/  PLOP3.LUT P1, PT, PT, PT, UP3, 0x80, 0x8 ;  /* 0x000000000008781c */ /* 0x000fe40003f2f038 */
[----:B------:R-:W-:Y:S02]  /*3320*/  ISETP.EQ.AND P3, PT, R38, 0xc, PT ;  /* 0x0000000c2600780c */ /* 0x000fe40003f62270 */
[----:B------:R-:W-:Y:S01]  /*3330*/  ISETP.EQ.AND P4, PT, R2, 0x10, PT ;  /* 0x000000100200780c */ /* 0x000fe20003f82270 */
[----:B------:R-:W-:Y:S01]  /*3340*/  HFMA2 R2, -RZ, RZ, 1.57421875, -19.203125 ;  /* 0x3e4ccccdff027431 */ /* 0x000fe200000001ff */
[----:B------:R-:W-:-:S02]  /*3350*/  @P0 MOV R16, R37 ;  /* 0x0000002500100202 */ /* 0x000fc40000000f00 */
[----:B------:R-:W-:Y:S01]  /*3360*/  @P6 MOV R19, R3 ;  /* 0x0000000300136202 */ /* 0x000fe20000000f00 */
[--C-:B------:R-:W-:Y:S01]  /*3370*/  @P5 IMAD.MOV.U32 R17, RZ, RZ, R36.reuse ;  /* 0x000000ffff115224 */ /* 0x100fe200078e0024 */
[----:B------:R-:W-:Y:S01]  /*3380*/  PLOP3.LUT P6, PT, PT, PT, UP4, 0x80, 0x8 ;  /* 0x000000000008781c */ /* 0x000fe20003fcf048 */
[----:B------:R-:W-:Y:S01]  /*3390*/  FMUL R3, R16, 1.3999999761581420898 ;  /* 0x3fb3333310037820 */ /* 0x000fe20000400000 */
[----:B------:R-:W-:Y:S01]  /*33a0*/  PLOP3.LUT P0, PT, PT, PT, UP1, 0x80, 0x8 ;  /* 0x000000000008781c */ /* 0x000fe20003f0f018 */
[----:B------:R-:W-:Y:S01]  /*33b0*/  @P1 IMAD.MOV.U32 R17, RZ, RZ, R37 ;  /* 0x000000ffff111224 */ /* 0x000fe200078e0025 */
[----:B------:R-:W-:Y:S01]  /*33c0*/  @P2 MOV R0, R37 ;  /* 0x0000002500002202 */ /* 0x000fe20000000f00 */
[----:B------:R-:W-:Y:S02]  /*33d0*/  @P3 IMAD.MOV.U32 R18, RZ, RZ, R36 ;  /* 0x000000ffff123224 */ /* 0x000fe400078e0024 */
[----:B------:R-:W-:Y:S01]  /*33e0*/  FFMA R39, R2, -R39, 1 ;  /* 0x3f80000002277423 */ /* 0x000fe20000000827 */
[----:B------:R-:W-:Y:S01]  /*33f0*/  @P4 MOV R18, R37 ;  /* 0x0000002500124202 */ /* 0x000fe20000000f00 */
[----:B------:R-:W-:-:S04]  /*3400*/  FFMA R0, R0, 1.7000000476837158203, R3 ;  /* 0x3fd9999a00007823 */ /* 0x000fc80000000003 */
        /* <DEDUP_REMOVED lines=16> */
.L_x_151:
[----:B------:R-:W-:Y:S05]  /*3510*/  BSYNC.RECONVERGENT B2 ;  /* 0x0000000000027941 */ /* 0x000fea0003800200 */
.L_x_150:
[----:B------:R-:W-:Y:S01]  /*3520*/  FMUL R37, R17, 1.3999999761581420898 ;  /* 0x3fb3333311257820 */ /* 0x000fe20000400000 */
[----:B------:R-:W-:Y:S02]  /*3530*/  HFMA2 R39, -RZ, RZ, 2.3125, 0 ;  /* 0x40a00000ff277431 */ /* 0x000fe400000001ff */
[----:B------:R-:W-:Y:S01]  /*3540*/  IMAD.MOV.U32 R2, RZ, RZ, 0x3e4ccccd ;  /* 0x3e4ccccdff027424 */ /* 0x000fe200078e00ff */
[----:B------:R0:W-:Y:S01]  /*3550*/  STG.E desc[UR18][R26.64], R3 ;  /* 0x000000031a007986 */ /* 0x0001e2000c101912 */
[----:B------:R-:W-:Y:S01]  /*3560*/  FFMA R37, R16, 1.7000000476837158203, R37 ;  /* 0x3fd9999a10257823 */ /* 0x000fe20000000025 */
[----:B------:R-:W-:Y:S03]  /*3570*/  BSSY.RECONVERGENT B2, `(.L_x_152) ;  /* 0x0000010000027945 */ /* 0x000fe60003800200 */
[----:B------:R-:W-:Y:S01]  /*3580*/  FADD R0, R18, R37 ;  /* 0x0000002512007221 */ /* 0x000fe20000000000 */
[----:B------:R-:W-:-:S03]  /*3590*/  FFMA R39, R2, -R39, 1 ;  /* 0x3f80000002277423 */ /* 0x000fc60000000827 */
        /* <DEDUP_REMOVED lines=9> */
[----:B------:R-:W-:Y:S02]  /*3630*/  MOV R0, 0x40a00000 ;  /* 0x40a0000000007802 */ /* 0x000fe40000000f00 */
[----:B------:R-:W-:-:S07]  /*3640*/  MOV R2, 0x3660 ;  /* 0x0000366000027802 */ /* 0x000fce0000000f00 */
[----:B------:R-:W-:Y:S05]  /*3650*/  CALL.REL.NOINC `($__internal_2_$__cuda_sm3x_div_rn_noftz_f32_slowpath) ;  /* 0x0000000800d07944 */ /* 0x000fea0003c00000 */
[----:B------:R-:W-:-:S07]  /*3660*/  IMAD.MOV.U32 R37, RZ, RZ, R0 ;  /* 0x000000ffff257224 */ /* 0x000fce00078e0000 */
.L_x_153:
[----:B------:R-:W-:Y:S05]  /*3670*/  BSYNC.RECONVERGENT B2 ;  /* 0x0000000000027941 */ /* 0x000fea0003800200 */
.L_x_152:
[----:B------:R-:W0:Y:S01]  /*3680*/  LDC.64 R2, c[0x0][0x380] ;  /* 0x0000e000ff027b82 */ /* 0x000e220000000a00 */
[----:B------:R-:W-:Y:S01]  /*3690*/  FMUL R18, R18, 1.3999999761581420898 ;  /* 0x3fb3333312127820 */ /* 0x000fe20000400000 */
[----:B------:R-:W-:Y:S01]  /*36a0*/  MOV R0, 0x3e4ccccd ;  /* 0x3e4ccccd00007802 */ /* 0x000fe20000000f00 */
[----:B------:R-:W-:Y:S02]  /*36b0*/  BSSY.RECONVERGENT B2, `(.L_x_154) ;  /* 0x0000013000027945 */ /* 0x000fe40003800200 */
[----:B------:R-:W-:-:S04]  /*36c0*/  FFMA R18, R17, 1.7000000476837158203, R18 ;  /* 0x3fd9999a11127823 */ /* 0x000fc80000000012 */
[----:B------:R-:W-:Y:S01]  /*36d0*/  FADD R18, R19, R18 ;  /* 0x0000001213127221 */ /* 0x000fe20000000000 */
[----:B------:R-:W-:-:S03]  /*36e0*/  IMAD.MOV.U32 R19, RZ, RZ, 0x40a00000 ;  /* 0x40a00000ff137424 */ /* 0x000fc600078e00ff */
[----:B------:R-:W-:Y:S01]  /*36f0*/  FFMA R17, R5, 0.60000002384185791016, R18 ;  /* 0x3f19999a05117823 */ /* 0x000fe20000000012 */
[----:B------:R-:W-:-:S03]  /*3700*/  FFMA R19, R0, -R19, 1 ;  /* 0x3f80000000137423 */ /* 0x000fc60000000813 */
[----:B------:R-:W-:Y:S01]  /*3710*/  FADD R18, R17, R8 ;  /* 0x0000000811127221 */ /* 0x000fe20000000000 */
        /* <DEDUP_REMOVED lines=12> */
.L_x_155:
[----:B------:R-:W-:Y:S05]  /*37e0*/  BSYNC.RECONVERGENT B2 ;  /* 0x0000000000027941 */ /* 0x000fea0003800200 */
.L_x_154:
[----:B0-----:R-:W0:Y:S02]  /*37f0*/  LDC.64 R2, c[0x0][0x380] ;  /* 0x0000e000ff027b82 */ /* 0x001e240000000a00 */
[----:B0-----:R-:W-:-:S05]  /*3800*/  IMAD.WIDE.U32 R2, R9, 0x4, R2 ;  /* 0x0000000409027825 */ /* 0x001fca00078e0002 */
[----:B------:R1:W-:Y:S01]  /*3810*/  STG.E desc[UR18][R2.64], R0 ;  /* 0x0000000002007986 */ /* 0x0003e2000c101912 */
[----:B------:R-:W-:Y:S05]  /*3820*/  BRA.U UP0, `(.L_x_156) ;  /* 0xffffffed00787547 */ /* 0x000fea000b83ffff */
.L_x_143:
[----:B-1----:R-:W1:Y:S02]  /*3830*/  LDC R0, c[0x0][0x390] ;  /* 0x0000e400ff007b82 */ /* 0x002e640000000800 */
[----:B-1----:R-:W-:-:S04]  /*3840*/  LOP3.LUT R0, R0, 0x1, RZ, 0xc0, !PT ;  /* 0x0000000100007812 */ /* 0x002fc800078ec0ff */
[----:B------:R-:W-:-:S13]  /*3850*/  ISETP.NE.U32.AND P0, PT, R0, 0x1, PT ;  /* 0x000000010000780c */ /* 0x000fda0003f05070 */
[----:B0-----:R-:W-:Y:S05]  /*3860*/  @P0 EXIT ;  /* 0x000000000000094d */ /* 0x001fea0003800000 */
[----:B------:R-:W0:Y:S02]  /*3870*/  LDC.64 R2, c[0x0][0x380] ;  /* 0x0000e000ff027b82 */ /* 0x000e240000000a00 */
[----:B0-----:R-:W-:-:S05]  /*3880*/  IMAD.WIDE R2, R4, 0x4, R2 ;  /* 0x0000000404027825 */ /* 0x001fca00078e0202 */
[----:B------:R-:W2:Y:S04]  /*3890*/  LDG.E R4, desc[UR18][R2.64] ;  /* 0x0000001202047981 */ /* 0x000ea8000c1e1900 */
[----:B------:R-:W3:Y:S04]  /*38a0*/  LDG.E R0, desc[UR18][R2.64+0x4] ;  /* 0x0000041202007981 */ /* 0x000ee8000c1e1900 */
[----:B------:R-:W4:Y:S04]  /*38b0*/  LDG.E R13, desc[UR18][R2.64+0x8] ;  /* 0x00000812020d7981 */ /* 0x000f28000c1e1900 */
[----:B------:R-:W5:Y:S04]  /*38c0*/  LDG.E R14, desc[UR18][R2.64+0xc] ;  /* 0x00000c12020e7981 */ /* 0x000f68000c1e1900 */
[----:B------:R0:W5:Y:S01]  /*38d0*/  LDG.E R15, desc[UR18][R2.64+0x10] ;  /* 0x00001012020f7981 */ /* 0x000162000c1e1900 */
[----:B------:R-:W-:-:S02]  /*38e0*/  UISETP.EQ.AND UP0, UPT, UR5, 0x4, UPT ;  /* 0x000000040500788c */ /* 0x000fc4000bf02270 */
[----:B------:R-:W-:Y:S01]  /*38f0*/  ISETP.EQ.AND P0, PT, RZ, UR5, PT ;  /* 0x00000005ff007c0c */ /* 0x000fe2000bf02270 */
[----:B------:R-:W-:Y:S01]  /*3900*/  IMAD.U32 R11, RZ, RZ, UR15 ;  /* 0x0000000fff0b7e24 */ /* 0x000fe2000f8e00ff */
[----:B------:R-:W-:Y:S01]  /*3910*/  MOV R10, UR12 ;  /* 0x0000000c000a7c02 */ /* 0x000fe20008000f00 */
[----:B------:R-:W-:Y:S01]  /*3920*/  UISETP.EQ.AND UP2, UPT, UR17, 0x4, UPT ;  /* 0x000000041100788c */ /* 0x000fe2000bf42270 */
[----:B------:R-:W-:Y:S01]  /*3930*/  ISETP.EQ.AND P2, PT, RZ, UR13, PT ;  /* 0x0000000dff007c0c */ /* 0x000fe2000bf42270 */
[----:B------:R-:W-:Y:S01]  /*3940*/  UISETP.EQ.AND UP1, UPT, UR13, 0x8, UPT ;  /* 0x000000080d00788c */ /* 0x000fe2000bf22270 */
[----:B------:R-:W-:Y:S01]  /*3950*/  PLOP3.LUT P4, PT, PT, PT, UP0, 0x80, 0x8 ;  /* 0x000000000008781c */ /* 0x000fe20003f8f008 */
[----:B------:R-:W-:Y:S01]  /*3960*/  UISETP.EQ.AND UP0, UPT, UR13, 0x4, UPT ;  /* 0x000000040d00788c */ /* 0x000fe2000bf02270 */
[----:B------:R-:W-:Y:S01]  /*3970*/  ISETP.EQ.AND P6, PT, RZ, UR12, PT ;  /* 0x0000000cff007c0c */ /* 0x000fe2000bfc2270 */
[----:B0-----:R-:W-:Y:S01]  /*3980*/  IMAD.U32 R3, RZ, RZ, UR15 ;  /* 0x0000000fff037e24 */ /* 0x001fe2000f8e00ff */
[----:B------:R-:W-:Y:S01]  /*3990*/  ISETP.EQ.AND P1, PT, R10, 0x4, PT ;  /* 0x000000040a00780c */ /* 0x000fe20003f22270 */
[----:B------:R-:W-:Y:S01]  /*39a0*/  UISETP.EQ.AND UP3, UPT, UR17, 0x8, UPT ;  /* 0x000000081100788c */ /* 0x000fe2000bf62270 */
[----:B------:R-:W-:Y:S01]  /*39b0*/  ISETP.EQ.AND P5, PT, R11, 0x4, PT ;  /* 0x000000040b00780c */ /* 0x000fe20003fa2270 */
[----:B------:R-:W-:Y:S01]  /*39c0*/  BSSY.RECONVERGENT B2, `(.L_x_157) ;  /* 0x000004a000027945 */ /* 0x000fe20003800200 */
[----:B------:R-:W-:Y:S01]  /*39d0*/  PLOP3.LUT P3, PT, PT, PT, UP0, 0x80, 0x8 ;  /* 0x000000000008781c */ /* 0x000fe20003f6f008 */
[----:B------:R-:W-:Y:S01]  /*39e0*/  UISETP.EQ.AND UP0, UPT, UR5, 0x8, UPT ;  /* 0x000000080500788c */ /* 0x000fe2000bf02270 */
[----:B--2---:R-:W-:Y:S01]  /*39f0*/  @P0 MOV R2, R4 ;  /* 0x0000000400020202 */ /* 0x004fe20000000f00 */
[----:B------:R-:W-:-:S04]  /*3a00*/  @P2 IMAD.MOV.U32 R11, RZ, RZ, R4 ;  /* 0x000000ffff0b2224 */ /* 0x000fc800078e0004 */
[----:B------:R-:W-:Y:S01]  /*3a10*/  @P6 MOV R12, R4 ;  /* 0x00000004000c6202 */ /* 0x000fe20000000f00 */
[----:B---3--:R-:W-:Y:S01]  /*3a20*/  @P4 IMAD.MOV.U32 R2, RZ, RZ, R0 ;  /* 0x000000ffff024224 */ /* 0x008fe200078e0000 */
[----:B------:R-:W-:-:S04]  /*3a30*/  ISETP.EQ.AND P4, PT, RZ, UR15, PT ;  /* 0x0000000fff007c0c */ /* 0x000fc8000bf82270 */
[----:B------:R-:W-:Y:S01]  /*3a40*/  @P3 IMAD.MOV.U32 R11, RZ, RZ, R0 ;  /* 0x000000ffff0b3224 */ /* 0x000fe200078e0000 */
[----:B------:R-:W-:Y:S01]  /*3a50*/  PLOP3.LUT P3, PT, PT, PT, UP0, 0x80, 0x8 ;  /* 0x000000000008781c */ /* 0x000fe20003f6f008 */
[----:B------:R-:W-:Y:S01]  /*3a60*/  UISETP.EQ.AND UP0, UPT, UR13, 0xc, UPT ;  /* 0x0000000c0d00788c */ /* 0x000fe2000bf02270 */
[----:B------:R-:W-:Y:S02]  /*3a70*/  @P1 MOV R12, R0 ;  /* 0x00000000000c1202 */ /* 0x000fe40000000f00 */
[----:B------:R-:W-:Y:S01]  /*3a80*/  PLOP3.LUT P1, PT, PT, PT, UP2, 0x80, 0x8 ;  /* 0x000000000008781c */ /* 0x000fe20003f2f028 */
[----:B------:R-:W-:Y:S01]  /*3a90*/  UISETP.EQ.AND UP2, UPT, UR5, 0xc, UPT ;  /* 0x0000000c0500788c */ /* 0x000fe2000bf42270 */
[----:B------:R-:W-:Y:S02]  /*3aa0*/  ISETP.EQ.AND P0, PT, R10, 0x8, PT ;  /* 0x000000080a00780c */ /* 0x000fe40003f02270 */
[----:B------:R-:W-:Y:S02]  /*3ab0*/  ISETP.EQ.AND P2, PT, R3, 0x8, PT ;  /* 0x000000080300780c */ /* 0x000fe40003f42270 */
[----:B------:R-:W-:-:S02]  /*3ac0*/  MOV R3, UR12 ;  /* 0x0000000c00037c02 */ /* 0x000fc40008000f00 */
[----:B------:R-:W-:Y:S01]  /*3ad0*/  @P4 MOV R10, R4 ;  /* 0x00000004000a4202 */ /* 0x000fe20000000f00 */
[----:B----4-:R-:W-:Y:S01]  /*3ae0*/  @P3 IMAD.MOV.U32 R2, RZ, RZ, R13 ;  /* 0x000000ffff023224 */ /* 0x010fe200078e000d */
[----:B------:R-:W-:Y:S02]  /*3af0*/  @P5 MOV R10, R0 ;  /* 0x00000000000a5202 */ /* 0x000fe40000000f00 */
[----:B------:R-:W-:Y:S01]  /*3b00*/  PLOP3.LUT P5, PT, PT, PT, UP1, 0x80, 0x8 ;  /* 0x000000000008781c */ /* 0x000fe20003faf018 */
[----:B------:R-:W-:Y:S01]  /*3b10*/  @P1 IMAD.MOV.U32 R4, RZ, RZ, R0 ;  /* 0x000000ffff041224 */ /* 0x000fe200078e0000 */
[----:B------:R-:W-:Y:S01]  /*3b20*/  PLOP3.LUT P3, PT, PT, PT, UP2, 0x80, 0x8 ;  /* 0x000000000008781c */ /* 0x000fe20003f6f028 */
[----:B------:R-:W-:Y:S01]  /*3b30*/  UISETP.EQ.AND UP2, UPT, UR5, 0x10, UPT ;  /* 0x000000100500788c */ /* 0x000fe2000bf42270 */
[----:B------:R-:W-:Y:S01]  /*3b40*/  MOV R0, UR12 ;  /* 0x0000000c00007c02 */ /* 0x000fe20008000f00 */
[----:B------:R-:W-:Y:S01]  /*3b50*/  UISETP.EQ.AND UP1, UPT, UR17, 0xc, UPT ;  /* 0x0000000c1100788c */ /* 0x000fe2000bf22270 */
[----:B------:R-:W-:Y:S01]  /*3b60*/  ISETP.EQ.AND P4, PT, R3, 0xc, PT ;  /* 0x0000000c0300780c */ /* 0x000fe20003f82270 */
[----:B------:R-:W-:Y:S01]  /*3b70*/  IMAD.U32 R3, RZ, RZ, UR15 ;  /* 0x0000000fff037e24 */ /* 0x000fe2000f8e00ff */
[----:B------:R-:W-:-:S02]  /*3b80*/  ISETP.EQ.AND P6, PT, RZ, UR17, PT ;  /* 0x00000011ff007c0c */ /* 0x000fc4000bfc2270 */
[-C--:B------:R-:W-:Y:S02]  /*3b90*/  @P0 MOV R12, R13.reuse ;  /* 0x0000000d000c0202 */ /* 0x080fe40000000f00 */
[----:B------:R-:W-:Y:S01]  /*3ba0*/  PLOP3.LUT P6, PT, PT, PT, UP3, 0x80, 0x8 ;  /* 0x000000000008781c */ /* 0x000fe20003fcf038 */
[----:B------:R-:W-:Y:S01]  /*3bb0*/  UISETP.EQ.AND UP3, UPT, UR13, 0x10, UPT ;  /* 0x000000100d00788c */ /* 0x000fe2000bf62270 */
[----:B------:R-:W-:Y:S01]  /*3bc0*/  ISETP.EQ.AND P0, PT, R0, 0x10, PT ;  /* 0x000000100000780c */ /* 0x000fe20003f02270 */
[----:B------:R-:W-:Y:S01]  /*3bd0*/  @P5 IMAD.MOV.U32 R11, RZ, RZ, R13 ;  /* 0x000000ffff0b5224 */ /* 0x000fe200078e000d */
[----:B------:R-:W-:Y:S01]  /*3be0*/  @P2 MOV R10, R13 ;  /* 0x0000000d000a2202 */ /* 0x000fe20000000f00 */
[----:B-----5:R-:W-:Y:S01]  /*3bf0*/  @P3 IMAD.MOV.U32 R2, RZ, RZ, R14 ;  /* 0x000000ffff023224 */ /* 0x020fe200078e000e */
[----:B------:R-:W-:Y:S02]  /*3c00*/  PLOP3.LUT P2, PT, PT, PT, UP2, 0x80, 0x8 ;  /* 0x000000000008781c */ /* 0x000fe40003f4f028 */
[----:B------:R-:W-:Y:S01]  /*3c10*/  PLOP3.LUT P5, PT, PT, PT, UP0, 0x80, 0x8 ;  /* 0x000000000008781c */ /* 0x000fe20003faf008 */
[----:B------:R-:W-:Y:S01]  /*3c20*/  UISETP.EQ.AND UP0, UPT, UR17, 0x10, UPT ;  /* 0x000000101100788c */ /* 0x000fe2000bf02270 */
[----:B------:R-:W-:-:S02]  /*3c30*/  PLOP3.LUT P3, PT, PT, PT, UP3, 0x80, 0x8 ;  /* 0x000000000008781c */ /* 0x000fc40003f6f038 */
[----:B------:R-:W-:Y:S01]  /*3c40*/  MOV R0, UR15 ;  /* 0x0000000f00007c02 */ /* 0x000fe20008000f00 */
[----:B------:R-:W-:Y:S01]  /*3c50*/  @P6 IMAD.MOV.U32 R4, RZ, RZ, R13 ;  /* 0x000000ffff046224 */ /* 0x000fe200078e000d */
[----:B------:R-:W-:Y:S01]  /*3c60*/  ISETP.EQ.AND P1, PT, R3, 0xc, PT ;  /* 0x0000000c0300780c */ /* 0x000fe20003f22270 */
[----:B------:R-:W-:Y:S01]  /*3c70*/  HFMA2 R13, -RZ, RZ, 2.3125, 0 ;  /* 0x40a00000ff0d7431 */ /* 0x000fe200000001ff */
[-C--:B------:R-:W-:Y:S01]  /*3c80*/  @P4 MOV R12, R14.reuse ;  /* 0x0000000e000c4202 */ /* 0x080fe20000000f00 */
[--C-:B------:R-:W-:Y:S01]  /*3c90*/  @P0 IMAD.MOV.U32 R12, RZ, RZ, R15.reuse ;  /* 0x000000ffff0c0224 */ /* 0x100fe200078e000f */
[----:B------:R-:W-:Y:S01]  /*3ca0*/  ISETP.EQ.AND P4, PT, R0, 0x10, PT ;  /* 0x000000100000780c */ /* 0x000fe20003f82270 */
[----:B------:R-:W-:Y:S01]  /*3cb0*/  @P2 IMAD.MOV.U32 R2, RZ, RZ, R15 ;  /* 0x000000ffff022224 */ /* 0x000fe200078e000f */
[----:B------:R-:W-:Y:S01]  /*3cc0*/  PLOP3.LUT P6, PT, PT, PT, UP1, 0x80, 0x8 ;  /* 0x000000000008781c */ /* 0x000fe20003fcf018 */
[----:B------:R-:W-:Y:S01]  /*3cd0*/  FMUL R3, R12, 1.3999999761581420898 ;  /* 0x3fb333330c037820 */ /* 0x000fe20000400000 */
[----:B------:R-:W-:Y:S01]  /*3ce0*/  PLOP3.LUT P0, PT, PT, PT, UP0, 0x80, 0x8 ;  /* 0x000000000008781c */ /* 0x000fe20003f0f008 */
[----:B------:R-:W-:Y:S01]  /*3cf0*/  IMAD.MOV.U32 R0, RZ, RZ, 0x3e4ccccd ;  /* 0x3e4ccccdff007424 */ /* 0x000fe200078e00ff */
[-C--:B------:R-:W-:Y:S01]  /*3d00*/  @P5 MOV R11, R14.reuse ;  /* 0x0000000e000b5202 */ /* 0x080fe20000000f00 */
[----:B------:R-:W-:Y:S01]  /*3d10*/  FFMA R2, R2, 1.7000000476837158203, R3 ;  /* 0x3fd9999a02027823 */ /* 0x000fe20000000003 */
[----:B------:R-:W-:Y:S01]  /*3d20*/  @P3 MOV R11, R15 ;  /* 0x0000000f000b3202 */ /* 0x000fe20000000f00 */
[----:B------:R-:W-:Y:S01]  /*3d30*/  FFMA R13, R0, -R13, 1 ;  /* 0x3f800000000d7423 */ /* 0x000fe2000000080d */
[----:B------:R-:W-:-:S03]  /*3d40*/  @P1 MOV R10, R14 ;  /* 0x0000000e000a1202 */ /* 0x000fc60000000f00 */
[----:B------:R-:W-:Y:S02]  /*3d50*/  @P4 IMAD.MOV.U32 R10, RZ, RZ, R15 ;  /* 0x000000ffff0a4224 */ /* 0x000fe400078e000f */
[----:B------:R-:W-:Y:S01]  /*3d60*/  FADD R3, R2, R11 ;  /* 0x0000000b02037221 */ /* 0x000fe20000000000 */
[----:B------:R-:W-:Y:S02]  /*3d70*/  @P6 IMAD.MOV.U32 R4, RZ, RZ, R14 ;  /* 0x000000ffff046224 */ /* 0x000fe400078e000e */
[----:B------:R-:W-:Y:S01]  /*3d80*/  FFMA R0, R13, R0, 0.20000000298023223877 ;  /* 0x3e4ccccd0d007423 */ /* 0x000fe20000000000 */
[----:B------:R-:W-:Y:S01]  /*3d90*/  @P0 MOV R4, R15 ;  /* 0x0000000f00040202 */ /* 0x000fe20000000f00 */
[----:B------:R-:W-:-:S04]  /*3da0*/  FFMA R3, R10, 0.60000002384185791016, R3 ;  /* 0x3f19999a0a037823 */ /* 0x000fc80000000003 */
        /* <DEDUP_REMOVED lines=11> */
.L_x_158:
[----:B------:R-:W-:Y:S05]  /*3e60*/  BSYNC.RECONVERGENT B2 ;  /* 0x0000000000027941 */ /* 0x000fea0003800200 */
.L_x_157:
        /* <DEDUP_REMOVED lines=23> */
.L_x_160:
[----:B------:R-:W-:Y:S05]  /*3fe0*/  BSYNC.RECONVERGENT B2 ;  /* 0x0000000000027941 */ /* 0x000fea0003800200 */
.L_x_159:
[----:B0-----:R-:W0:Y:S01]  /*3ff0*/  LDC.64 R2, c[0x0][0x398] ;  /* 0x0000e600ff027b82 */ /* 0x001e220000000a00 */
[----:B------:R-:W-:Y:S01]  /*4000*/  FMUL R10, R10, 1.3999999761581420898 ;  /* 0x3fb333330a0a7820 */ /* 0x000fe20000400000 */
[----:B------:R-:W-:Y:S01]  /*4010*/  IMAD.MOV.U32 R0, RZ, RZ, 0x3e4ccccd ;  /* 0x3e4ccccdff007424 */ /* 0x000fe200078e00ff */
[----:B------:R-:W-:Y:S02]  /*4020*/  BSSY.RECONVERGENT B2, `(.L_x_161) ;  /* 0x0000013000027945 */ /* 0x000fe40003800200 */
[----:B------:R-:W-:-:S04]  /*4030*/  FFMA R11, R11, 1.7000000476837158203, R10 ;  /* 0x3fd9999a0b0b7823 */ /* 0x000fc8000000000a */
[----:B------:R-:W-:-:S04]  /*4040*/  FADD R4, R4, R11 ;  /* 0x0000000b04047221 */ /* 0x000fc80000000000 */
[----:B------:R-:W-:-:S04]  /*4050*/  FFMA R5, R5, 0.60000002384185791016, R4 ;  /* 0x3f19999a05057823 */ /* 0x000fc80000000004 */
[----:B------:R-:W-:-:S04]  /*4060*/  FADD R8, R5, R8 ;  /* 0x0000000805087221 */ /* 0x000fc80000000000 */
[----:B------:R-:W1:Y:S01]  /*4070*/  FCHK P0, R8, 5 ;  /* 0x40a0000008007902 */ /* 0x000e620000000000 */
[----:B0-----:R-:W-:-:S04]  /*4080*/  IMAD.WIDE.U32 R2, R7, 0x4, R2 ;  /* 0x0000000407027825 */ /* 0x001fc800078e0002 */
[----:B------:R-:W-:Y:S01]  /*4090*/  HFMA2 R7, -RZ, RZ, 2.3125, 0 ;  /* 0x40a00000ff077431 */ /* 0x000fe200000001ff */
[----:B------:R0:W-:Y:S04]  /*40a0*/  STG.E desc[UR18][R2.64], R15 ;  /* 0x0000000f02007986 */ /* 0x0001e8000c101912 */
[----:B------:R-:W-:-:S04]  /*40b0*/  FFMA R7, R0, -R7, 1 ;  /* 0x3f80000000077423 */ /* 0x000fc80000000807 */
[----:B------:R-:W-:-:S04]  /*40c0*/  FFMA R0, R7, R0, 0.20000000298023223877 ;  /* 0x3e4ccccd07007423 */ /* 0x000fc80000000000 */
        /* <DEDUP_REMOVED lines=8> */
.L_x_162:
[----:B------:R-:W-:Y:S05]  /*4150*/  BSYNC.RECONVERGENT B2 ;  /* 0x0000000000027941 */ /* 0x000fea0003800200 */
.L_x_161:
[----:B------:R-:W0:Y:S02]  /*4160*/  LDC.64 R2, c[0x0][0x398] ;  /* 0x0000e600ff027b82 */ /* 0x000e240000000a00 */
[----:B0-----:R-:W-:-:S05]  /*4170*/  IMAD.WIDE.U32 R2, R9, 0x4, R2 ;  /* 0x0000000409027825 */ /* 0x001fca00078e0002 */
[----:B------:R-:W-:Y:S01]  /*4180*/  STG.E desc[UR18][R2.64], R0 ;  /* 0x0000000002007986 */ /* 0x000fe2000c101912 */
[----:B------:R-:W-:Y:S05]  /*4190*/  EXIT ;  /* 0x000000000000794d */ /* 0x000fea0003800000 */
        .weak           $__internal_2_$__cuda_sm3x_div_rn_noftz_f32_slowpath
        .type           $__internal_2_$__cuda_sm3x_div_rn_noftz_f32_slowpath,@function
        .size           $__internal_2_$__cuda_sm3x_div_rn_noftz_f32_slowpath,(.L_x_244 - $__internal_2_$__cuda_sm3x_div_rn_noftz_f32_slowpath)
$__internal_2_$__cuda_sm3x_div_rn_noftz_f32_slowpath:
[----:B------:R-:W-:Y:S01]  /*41a0*/  SHF.R.U32.HI R41, RZ, 0x17, R0 ;  /* 0x00000017ff297819 */ /* 0x000fe20000011600 */
[----:B------:R-:W-:Y:S01]  /*41b0*/  BSSY.RECONVERGENT B0, `(.L_x_163) ;  /* 0x0000062000007945 */ /* 0x000fe20003800200 */
[----:B------:R-:W-:Y:S02]  /*41c0*/  SHF.R.U32.HI R43, RZ, 0x17, R3 ;  /* 0x00000017ff2b7819 */ /* 0x000fe40000011603 */
[----:B------:R-:W-:Y:S02]  /*41d0*/  LOP3.LUT R41, R41, 0xff, RZ, 0xc0, !PT ;  /* 0x000000ff29297812 */ /* 0x000fe400078ec0ff */
[----:B------:R-:W-:-:S03]  /*41e0*/  LOP3.LUT R43, R43, 0xff, RZ, 0xc0, !PT ;  /* 0x000000ff2b2b7812 */ /* 0x000fc600078ec0ff */
[----:B------:R-:W-:Y:S01]  /*41f0*/  VIADD R44, R41, 0xffffffff ;  /* 0xffffffff292c7836 */ /* 0x000fe20000000000 */
[----:B------:R-:W-:-:S04]  /*4200*/  IADD3 R45, PT, PT, R43, -0x1, RZ ;  /* 0xffffffff2b2d7810 */ /* 0x000fc80007ffe0ff */
[----:B------:R-:W-:-:S04]  /*4210*/  ISETP.GT.U32.AND P0, PT, R44, 0xfd, PT ;  /* 0x000000fd2c00780c */ /* 0x000fc80003f04070 */
[----:B------:R-:W-:-:S13]  /*4220*/  ISETP.GT.U32.OR P0, PT, R45, 0xfd, P0 ;  /* 0x000000fd2d00780c */ /* 0x000fda0000704470 */
[----:B------:R-:W-:Y:S01]  /*4230*/  @!P0 IMAD.MOV.U32 R42, RZ, RZ, RZ ;  /* 0x000000ffff2a8224 */ /* 0x000fe200078e00ff */
        /* <DEDUP_REMOVED lines=20> */
[----:B------:R-:W-:Y:S02]  /*4380*/  @!P0 IMAD.MOV.U32 R42, RZ, RZ, -0x40 ;  /* 0xffffffc0ff2a8424 */ /* 0x000fe400078e00ff */
[----:B------:R-:W-:Y:S01]  /*4390*/  @!P0 FFMA R3, R3, 1.84467440737095516160e+19, RZ ;  /* 0x5f80000003038823 */ /* 0x000fe200000000ff */
[----:B------:R-:W-:Y:S02]  /*43a0*/  @!P1 FFMA R0, R0, 1.84467440737095516160e+19, RZ ;  /* 0x5f80000000009823 */ /* 0x000fe400000000ff */
[----:B------:R-:W-:-:S07]  /*43b0*/  @!P1 IADD3 R42, PT, PT, R42, 0x40, RZ ;  /* 0x000000402a2a9810 */ /* 0x000fce0007ffe0ff */
.L_x_164:
[----:B------:R-:W-:Y:S01]  /*43c0*/  LEA R45, R41, 0xc0800000, 0x17 ;  /* 0xc0800000292d7811 */ /* 0x000fe200078eb8ff */
[----:B------:R-:W-:Y:S01]  /*43d0*/  BSSY.RECONVERGENT B1, `(.L_x_169) ;  /* 0x0000036000017945 */ /* 0x000fe20003800200 */
[----:B------:R-:W-:-:S03]  /*43e0*/  IADD3 R46, PT, PT, R43, -0x7f, RZ ;  /* 0xffffff812b2e7810 */ /* 0x000fc60007ffe0ff */
[----:B------:R-:W-:Y:S01]  /*43f0*/  IMAD.IADD R47, R0, 0x1, -R45 ;  /* 0x00000001002f7824 */ /* 0x000fe200078e0a2d */
[C---:B------:R-:W-:Y:S01]  /*4400*/  IADD3 R41, PT, PT, R46.reuse, 0x7f, -R41 ;  /* 0x0000007f2e297810 */ /* 0x040fe20007ffe829 */
[----:B------:R-:W-:Y:S02]  /*4410*/  IMAD R0, R46, -0x800000, R3 ;  /* 0xff8000002e007824 */ /* 0x000fe400078e0203 */
[----:B------:R-:W0:Y:S01]  /*4420*/  MUFU.RCP R44, R47 ;  /* 0x0000002f002c7308 */ /* 0x000e220000001000 */
[----:B------:R-:W-:Y:S01]  /*4430*/  FADD.FTZ R45, -R47, -RZ ;  /* 0x800000ff2f2d7221 */ /* 0x000fe20000010100 */
[----:B------:R-:W-:-:S03]  /*4440*/  IMAD.IADD R41, R41, 0x1, R42 ;  /* 0x0000000129297824 */ /* 0x000fc600078e022a */
        /* <DEDUP_REMOVED lines=9> */
[----:B------:R-:W-:-:S05]  /*44e0*/  IADD3 R3, PT, PT, R42, R41, RZ ;  /* 0x000000292a037210 */ /* 0x000fca0007ffe0ff */
[----:B------:R-:W-:-:S05]  /*44f0*/  VIADD R42, R3, 0xffffffff ;  /* 0xffffffff032a7836 */ /* 0x000fca0000000000 */
        /* <DEDUP_REMOVED lines=16> */
[----:B------:R-:W-:Y:S01]  /*4600*/  ISETP.NE.AND P1, PT, R3, RZ, PT ;  /* 0x000000ff0300720c */ /* 0x000fe20003f25270 */
[----:B------:R-:W-:Y:S01]  /*4610*/  IMAD.MOV R3, RZ, RZ, -R3 ;  /* 0x000000ffff037224 */ /* 0x000fe200078e0a03 */
[----:B------:R-:W-:-:S02]  /*4620*/  SHF.L.U32 R43, R42, R43, RZ ;  /* 0x0000002b2a2b7219 */ /* 0x000fc400000006ff */
[----:B------:R-:W-:Y:S02]  /*4630*/  FSETP.NEU.FTZ.AND P0, PT, R41, R44, PT ;  /* 0x0000002c2900720b */ /* 0x000fe40003f1d000 */
[----:B------:R-:W-:Y:S02]  /*4640*/  SEL R3, R3, RZ, P2 ;  /* 0x000000ff03037207 */ /* 0x000fe40001000000 */
[----:B------:R-:W-:Y:S02]  /*4650*/  ISETP.NE.AND P1, PT, R43, RZ, P1 ;  /* 0x000000ff2b00720c */ /* 0x000fe40000f25270 */
[----:B------:R-:W-:Y:S02]  /*4660*/  SHF.R.U32.HI R42, RZ, R3, R42 ;  /* 0x00000003ff2a7219 */ /* 0x000fe4000001162a */
[----:B------:R-:W-:Y:S02]  /*4670*/  PLOP3.LUT P0, PT, P0, P1, PT, 0xf8, 0x8f ;  /* 0x00000000008f781c */ /* 0x000fe40000703f70 */
[----:B------:R-:W-:-:S02]  /*4680*/  SHF.R.U32.HI R3, RZ, 0x1, R42 ;  /* 0x00000001ff037819 */ /* 0x000fc4000001162a */
[----:B------:R-:W-:-:S04]  /*4690*/  SEL R44, RZ, 0x1, !P0 ;  /* 0x00000001ff2c7807 */ /* 0x000fc80004000000 */
[----:B------:R-:W-:-:S04]  /*46a0*/  LOP3.LUT R41, R44, 0x1, R3, 0xf8, !PT ;  /* 0x000000012c297812 */ /* 0x000fc800078ef803 */
[----:B------:R-:W-:-:S04]  /*46b0*/  LOP3.LUT R42, R41, R42, RZ, 0xc0, !PT ;  /* 0x0000002a292a7212 */ /* 0x000fc800078ec0ff */
[----:B------:R-:W-:-:S04]  /*46c0*/  IADD3 R3, PT, PT, R3, R42, RZ ;  /* 0x0000002a03037210 */ /* 0x000fc80007ffe0ff */
[----:B------:R-:W-:Y:S01]  /*46d0*/  LOP3.LUT R0, R3, R0, RZ, 0xfc, !PT ;  /* 0x0000000003007212 */ /* 0x000fe200078efcff */
[----:B------:R-:W-:Y:S06]  /*46e0*/  BRA `(.L_x_172) ;  /* 0x0000000000107947 */ /* 0x000fec0003800000 */
.L_x_171:
[----:B------:R-:W-:-:S04]  /*46f0*/  LOP3.LUT R0, R0, 0x80000000, RZ, 0xc0, !PT ;  /* 0x8000000000007812 */ /* 0x000fc800078ec0ff */
[----:B------:R-:W-:Y:S01]  /*4700*/  LOP3.LUT R0, R0, 0x7f800000, RZ, 0xfc, !PT ;  /* 0x7f80000000007812 */ /* 0x000fe200078efcff */
[----:B------:R-:W-:Y:S06]  /*4710*/  BRA `(.L_x_172) ;  /* 0x0000000000047947 */ /* 0x000fec0003800000 */
.L_x_170:
[----:B------:R-:W-:-:S07]  /*4720*/  IMAD R0, R41, 0x800000, R0 ;  /* 0x0080000029007824 */ /* 0x000fce00078e0200 */
.L_x_172:
[----:B------:R-:W-:Y:S05]  /*4730*/  BSYNC.RECONVERGENT B1 ;  /* 0x0000000000017941 */ /* 0x000fea0003800200 */
.L_x_169:
[----:B------:R-:W-:Y:S05]  /*4740*/  BRA `(.L_x_173) ;  /* 0x0000000000207947 */ /* 0x000fea0003800000 */
.L_x_168:
[----:B------:R-:W-:-:S04]  /*4750*/  LOP3.LUT R0, R0, 0x80000000, R3, 0x48, !PT ;  /* 0x8000000000007812 */ /* 0x000fc800078e4803 */
[----:B------:R-:W-:Y:S01]  /*4760*/  LOP3.LUT R0, R0, 0x7f800000, RZ, 0xfc, !PT ;  /* 0x7f80000000007812 */ /* 0x000fe200078efcff */
[----:B------:R-:W-:Y:S06]  /*4770*/  BRA `(.L_x_173) ;  /* 0x0000000000147947 */ /* 0x000fec0003800000 */
.L_x_167:
[----:B------:R-:W-:Y:S01]  /*4780*/  LOP3.LUT R0, R0, 0x80000000, R3, 0x48, !PT ;  /* 0x8000000000007812 */ /* 0x000fe200078e4803 */
[----:B------:R-:W-:Y:S06]  /*4790*/  BRA `(.L_x_173) ;  /* 0x00000000000c7947 */ /* 0x000fec0003800000 */
.L_x_166:
[----:B------:R-:W0:Y:S01]  /*47a0*/  MUFU.RSQ R0, -QNAN ;  /* 0xffc0000000007908 */ /* 0x000e220000001400 */
[----:B------:R-:W-:Y:S05]  /*47b0*/  BRA `(.L_x_173) ;  /* 0x0000000000047947 */ /* 0x000fea0003800000 */
.L_x_165:
[----:B------:R-:W-:-:S07]  /*47c0*/  FADD.FTZ R0, R3, R0 ;  /* 0x0000000003007221 */ /* 0x000fce0000010000 */
.L_x_173:
[----:B------:R-:W-:Y:S05]  /*47d0*/  BSYNC.RECONVERGENT B0 ;  /* 0x0000000000007941 */ /* 0x000fea0003800200 */
.L_x_163:
[----:B------:R-:W-:-:S04]  /*47e0*/  HFMA2 R3, -RZ, RZ, 0, 0 ;  /* 0x00000000ff037431 */ /* 0x000fc800000001ff */
[----:B0-----:R-:W-:Y:S05]  /*47f0*/  RET.REL.NODEC R2 `(_Z14gpu_rad_sweep2PfjjjS_) ;  /* 0xffffffb802007950 */ /* 0x001fea0003c3ffff */
.L_x_174:
        /* <DEDUP_REMOVED lines=16> */
.L_x_244:


//--------------------- .text._Z14gpu_rad_sweep1PfjjjS_ --------------------------
	.section	.text._Z14gpu_rad_sweep1PfjjjS_,"ax",@progbits
	.align	128
        .global         _Z14gpu_rad_sweep1PfjjjS_
        .type           _Z14gpu_rad_sweep1PfjjjS_,@function
        .size           _Z14gpu_rad_sweep1PfjjjS_,(.L_x_245 - _Z14gpu_rad_sweep1PfjjjS_)
        .other          _Z14gpu_rad_sweep1PfjjjS_,@"STO_CUDA_ENTRY STV_DEFAULT"
_Z14gpu_rad_sweep1PfjjjS_:
.text._Z14gpu_rad_sweep1PfjjjS_:
        /* <DEDUP_REMOVED lines=12> */
[----:B------:R-:W-:Y:S01]  /*00c0*/  HFMA2 R5, -RZ, RZ, 2.3125, 0 ;  /* 0x40a00000ff057431 */ /* 0x000fe200000001ff */
[----:B------:R-:W1:Y:S01]  /*00d0*/  LDCU.64 UR12, c[0x0][0x358] ;  /* 0x00006b00ff0c77ac */ /* 0x000e620008000a00 */
[----:B0-----:R-:W-:Y:S02]  /*00e0*/  UIADD3 UR11, UPT, UPT, UR6, -0x5, URZ ;  /* 0xfffffffb060b7890 */ /* 0x001fe4000fffe0ff */
[----:B------:R-:W-:Y:S02]  /*00f0*/  IMAD R4, R4, UR6, RZ ;  /* 0x0000000604047c24 */ /* 0x000fe4000f8e02ff */
[----:B------:R-:W-:-:S03]  /*0100*/  UISETP.GT.U32.AND UP0, UPT, UR11, -0x4, UPT ;  /* 0xfffffffc0b00788c */ /* 0x000fc6000bf04070 */
[----:B------:R-:W-:-:S04]  /*0110*/  IADD3 R9, PT, PT, R4, UR6, RZ ;  /* 0x0000000604097c10 */ /* 0x000fc8000fffe0ff */
[C---:B------:R-:W-:Y:S02]  /*0120*/  IADD3 R6, PT, PT, R9.reuse, -0x4, RZ ;  /* 0xfffffffc09067810 */ /* 0x040fe40007ffe0ff */
[C---:B------:R-:W-:Y:S02]  /*0130*/  IADD3 R7, PT, PT, R9.reuse, -0x3, RZ ;  /* 0xfffffffd09077810 */ /* 0x040fe40007ffe0ff */
[C---:B------:R-:W-:Y:S02]  /*0140*/  IADD3 R8, PT, PT, R9.reuse, -0x2, RZ ;  /* 0xfffffffe09087810 */ /* 0x040fe40007ffe0ff */
[----:B------:R-:W-:Y:S01]  /*0150*/  IADD3 R9, PT, PT, R9, -0x1, RZ ;  /* 0xffffffff09097810 */ /* 0x000fe20007ffe0ff */
[----:B-1----:R-:W-:Y:S06]  /*0160*/  BRA.U UP0, `(.L_x_175) ;  /* 0x00000011005c7547 */ /* 0x002fec000b800000 */
[----:B------:R-:W0:Y:S01]  /*0170*/  LDC.64 R2, c[0x0][0x380] ;  /* 0x0000e000ff027b82 */ /* 0x000e220000000a00 */
[----:B------:R-:W1:Y:S01]  /*0180*/  LDCU.64 UR8, c[0x0][0x398] ;  /* 0x00007300ff0877ac */ /* 0x000e620008000a00 */
[----:B------:R-:W-:Y:S02]  /*0190*/  ULOP3.LUT UR4, UR6, 0xfffffffc, URZ, 0xc0, !UPT ;  /* 0xfffffffc06047892 */ /* 0x000fe4000f8ec0ff */
[----:B------:R-:W-:Y:S02]  /*01a0*/  ULOP3.LUT UR6, UR6, 0x3, URZ, 0xc0, !UPT ;  /* 0x0000000306067892 */ /* 0x000fe4000f8ec0ff */
[----:B------:R-:W-:-:S03]  /*01b0*/  UIADD3 UR7, UPT, UPT, UR4, -0x8, URZ ;  /* 0xfffffff804077890 */ /* 0x000fc6000fffe0ff */
[----:B------:R-:W-:Y:S01]  /*01c0*/  UMOV UR4, URZ ;  /* 0x000000ff00047c82 */ /* 0x000fe20008000000 */
[----:B-1----:R-:W-:Y:S02]  /*01d0*/  MOV R20, UR8 ;  /* 0x0000000800147c02 */ /* 0x002fe40008000f00 */
[----:B------:R-:W-:-:S07]  /*01e0*/  MOV R21, UR9 ;  /* 0x0000000900157c02 */ /* 0x000fce0008000f00 */
.L_x_198:
[----:B------:R-:W-:Y:S01]  /*01f0*/  UISETP.GE.U32.AND UP0, UPT, UR11, 0x3, UPT ;  /* 0x000000030b00788c */ /* 0x000fe2000bf06070 */
[----:B------:R-:W-:Y:S01]  /*0200*/  MOV R18, R20 ;  /* 0x0000001400127202 */ /* 0x000fe20000000f00 */
[----:B------:R-:W-:Y:S01]  /*0210*/  UMOV UR5, 0x2 ;  /* 0x0000000200057882 */ /* 0x000fe20000000000 */
[----:B------:R-:W-:Y:S02]  /*0220*/  MOV R19, R21 ;  /* 0x0000001500137202 */ /* 0x000fe40000000f00 */
[----:B0-----:R-:W-:Y:S02]  /*0230*/  MOV R20, R2 ;  /* 0x0000000200147202 */ /* 0x001fe40000000f00 */
[----:B------:R-:W-:Y:S02]  /*0240*/  MOV R21, R3 ;  /* 0x0000000300157202 */ /* 0x000fe40000000f00 */
[----:B------:R-:W-:Y:S05]  /*0250*/  BRA.U !UP0, `(.L_x_176) ;  /* 0x0000000508c47547 */ /* 0x000fea000b800000 */
[----:B------:R-:W-:Y:S01]  /*0260*/  UMOV UR5, URZ ;  /* 0x000000ff00057c82 */ /* 0x000fe20008000000 */
[----:B------:R-:W-:-:S05]  /*0270*/  UMOV UR8, 0x2 ;  /* 0x0000000200087882 */ /* 0x000fca0000000000 */
.L_x_185:
[----:B------:R-:W-:-:S05]  /*0280*/  IADD3 R13, PT, PT, R4, UR8, RZ ;  /* 0x00000008040d7c10 */ /* 0x000fca000fffe0ff */
[----:B------:R-:W-:-:S05]  /*0290*/  IMAD.WIDE R14, R13, 0x4, R20 ;  /* 0x000000040d0e7825 */ /* 0x000fca00078e0214 */
[----:B0-----:R-:W2:Y:S04]  /*02a0*/  LDG.E R2, desc[UR12][R14.64+-0x4] ;  /* 0xfffffc0c0e027981 */ /* 0x001ea8000c1e1900 */
[----:B------:R-:W3:Y:S04]  /*02b0*/  LDG.E R0, desc[UR12][R14.64+-0x8] ;  /* 0xfffff80c0e007981 */ /* 0x000ee8000c1e1900 */
[----:B------:R-:W4:Y:S04]  /*02c0*/  LDG.E R11, desc[UR12][R14.64] ;  /* 0x0000000c0e0b7981 */ /* 0x000f28000c1e1900 */
[----:B------:R-:W5:Y:S04]  /*02d0*/  LDG.E R17, desc[UR12][R14.64+0x4] ;  /* 0x0000040c0e117981 */ /* 0x000f68000c1e1900 */
[----:B------:R-:W5:Y:S01]  /*02e0*/  LDG.E R23, desc[UR12][R14.64+0x8] ;  /* 0x0000080c0e177981 */ /* 0x000f62000c1e1900 */
[----:B------:R-:W-:Y:S01]  /*02f0*/  HFMA2 R10, -RZ, RZ, 1.57421875, -19.203125 ;  /* 0x3e4ccccdff0a7431 */ /* 0x000fe200000001ff */
[----:B------:R-:W-:Y:S01]  /*0300*/  BSSY.RECONVERGENT B2, `(.L_x_177) ;  /* 0x000000f000027945 */ /* 0x000fe20003800200 */
[----:B--2---:R-:W-:-:S03]  /*0310*/  FMUL R3, R2, 1.3999999761581420898 ;  /* 0x3fb3333302037820 */ /* 0x004fc60000400000 */
[----:B------:R-:W-:Y:S01]  /*0320*/  FFMA R2, R10, -R5, 1 ;  /* 0x3f8000000a027423 */ /* 0x000fe20000000805 */
[----:B---3--:R-:W-:-:S03]  /*0330*/  FFMA R0, R0, 1.7000000476837158203, R3 ;  /* 0x3fd9999a00007823 */ /* 0x008fc60000000003 */
[----:B------:R-:W-:Y:S01]  /*0340*/  FFMA R2, R2, R10, 0.20000000298023223877 ;  /* 0x3e4ccccd02027423 */ /* 0x000fe2000000000a */
[----:B----4-:R-:W-:-:S04]  /*0350*/  FADD R0, R0, R11 ;  /* 0x0000000b00007221 */ /* 0x010fc80000000000 */
[----:B-----5:R-:W-:-:S04]  /*0360*/  FFMA R0, R17, 0.60000002384185791016, R0 ;  /* 0x3f19999a11007823 */ /* 0x020fc80000000000 */
[----:B------:R-:W-:-:S04]  /*0370*/  FFMA R3, R23, 0.30000001192092895508, R0 ;  /* 0x3e99999a17037823 */ /* 0x000fc80000000000 */
[----:B------:R-:W0:Y:S01]  /*0380*/  FCHK P0, R3, 5 ;  /* 0x40a0000003007902 */ /* 0x000e220000000000 */
[----:B------:R-:W-:-:S04]  /*0390*/  FFMA R0, R3, R2, RZ ;  /* 0x0000000203007223 */ /* 0x000fc800000000ff */
[----:B------:R-:W-:-:S04]  /*03a0*/  FFMA R11, R0, -5, R3 ;  /* 0xc0a00000000b7823 */ /* 0x000fc80000000003 */
[----:B------:R-:W-:Y:S01]  /*03b0*/  FFMA R0, R2, R11, R0 ;  /* 0x0000000b02007223 */ /* 0x000fe20000000000 */
[----:B0-----:R-:W-:Y:S06]  /*03c0*/  @!P0 BRA `(.L_x_178) ;  /* 0x0000000000088947 */ /* 0x001fec0003800000 */
[----:B------:R-:W-:-:S07]  /*03d0*/  MOV R2, 0x3f0 ;  /* 0x000003f000027802 */ /* 0x000fce0000000f00 */
[----:B------:R-:W-:Y:S05]  /*03e0*/  CALL.REL.NOINC `($__internal_3_$__cuda_sm3x_div_rn_noftz_f32_slowpath) ;  /* 0x0000002400bc7944 */ /* 0x000fea0003c00000 */
.L_x_178:
[----:B------:R-:W-:Y:S05]  /*03f0*/  BSYNC.RECONVERGENT B2 ;  /* 0x0000000000027941 */ /* 0x000fea0003800200 */
.L_x_177:
[----:B------:R-:W-:-:S05]  /*0400*/  IMAD.WIDE.U32 R2, R13, 0x4, R18 ;  /* 0x000000040d027825 */ /* 0x000fca00078e0012 */
[----:B------:R0:W-:Y:S04]  /*0410*/  STG.E desc[UR12][R2.64], R0 ;  /* 0x0000000002007986 */ /* 0x0001e8000c10190c */
[----:B------:R-:W2:Y:S04]  /*0420*/  LDG.E R11, desc[UR12][R14.64] ;  /* 0x0000000c0e0b7981 */ /* 0x000ea8000c1e1900 */
[----:B------:R-:W3:Y:S04]  /*0430*/  LDG.E R10, desc[UR12][R14.64+-0x4] ;  /* 0xfffffc0c0e0a7981 */ /* 0x000ee8000c1e1900 */
[----:B------:R-:W4:Y:S04]  /*0440*/  LDG.E R17, desc[UR12][R14.64+0x4] ;  /* 0x0000040c0e117981 */ /* 0x000f28000c1e1900 */
[----:B------:R-:W5:Y:S04]  /*0450*/  LDG.E R23, desc[UR12][R14.64+0x8] ;  /* 0x0000080c0e177981 */ /* 0x000f68000c1e1900 */
[----:B------:R-:W5:Y:S01]  /*0460*/  LDG.E R25, desc[UR12][R14.64+0xc] ;  /* 0x00000c0c0e197981 */ /* 0x000f62000c1e1900 */
[----:B------:R-:W-:Y:S01]  /*0470*/  MOV R12, 0x3e4ccccd ;  /* 0x3e4ccccd000c7802 */ /* 0x000fe20000000f00 */
[----:B------:R-:W-:Y:S04]  /*0480*/  BSSY.RECONVERGENT B2, `(.L_x_179) ;  /* 0x0000011000027945 */ /* 0x000fe80003800200 */
[----:B0-----:R-:W-:-:S04]  /*0490*/  FFMA R3, R12, -R5, 1 ;  /* 0x3f8000000c037423 */ /* 0x001fc80000000805 */
[----:B------:R-:W-:Y:S01]  /*04a0*/  FFMA R0, R3, R12, 0.20000000298023223877 ;  /* 0x3e4ccccd03007423 */ /* 0x000fe2000000000c */
[----:B--2---:R-:W-:-:S04]  /*04b0*/  FMUL R11, R11, 1.3999999761581420898 ;  /* 0x3fb333330b0b7820 */ /* 0x004fc80000400000 */
[----:B---3--:R-:W-:Y:S01]  /*04c0*/  FFMA R10, R10, 1.7000000476837158203, R11 ;  /* 0x3fd9999a0a0a7823 */ /* 0x008fe2000000000b */
[----:B------:R-:W-:-:S03]  /*04d0*/  IADD3 R11, PT, PT, R13, 0x1, RZ ;  /* 0x000000010d0b7810 */ /* 0x000fc60007ffe0ff */
        /* <DEDUP_REMOVED lines=8> */
[----:B------:R-:W-:Y:S02]  /*0560*/  MOV R3, R10 ;  /* 0x0000000a00037202 */ /* 0x000fe40000000f00 */
[----:B------:R-:W-:-:S07]  /*0570*/  MOV R2, 0x590 ;  /* 0x0000059000027802 */ /* 0x000fce0000000f00 */
[----:B------:R-:W-:Y:S05]  /*0580*/  CALL.REL.NOINC `($__internal_3_$__cuda_sm3x_div_rn_noftz_f32_slowpath) ;  /* 0x0000002400547944 */ /* 0x000fea0003c00000 */
.L_x_180:
[----:B------:R-:W-:Y:S05]  /*0590*/  BSYNC.RECONVERGENT B2 ;  /* 0x0000000000027941 */ /* 0x000fea0003800200 */
.L_x_179:
[----:B------:R-:W-:-:S05]  /*05a0*/  IMAD.WIDE.U32 R2, R11, 0x4, R18 ;  /* 0x000000040b027825 */ /* 0x000fca00078e0012 */
[----:B------:R0:W-:Y:S04]  /*05b0*/  STG.E desc[UR12][R2.64], R0 ;  /* 0x0000000002007986 */ /* 0x0001e8000c10190c */
[----:B------:R-:W2:Y:S04]  /*05c0*/  LDG.E R11, desc[UR12][R14.64+0x4] ;  /* 0x0000040c0e0b7981 */ /* 0x000ea8000c1e1900 */
[----:B------:R-:W3:Y:S04]  /*05d0*/  LDG.E R10, desc[UR12][R14.64] ;  /* 0x0000000c0e0a7981 */ /* 0x000ee8000c1e1900 */
[----:B------:R-:W4:Y:S04]  /*05e0*/  LDG.E R17, desc[UR12][R14.64+0x8] ;  /* 0x0000080c0e117981 */ /* 0x000f28000c1e1900 */
[----:B------:R-:W5:Y:S04]  /*05f0*/  LDG.E R23, desc[UR12][R14.64+0xc] ;  /* 0x00000c0c0e177981 */ /* 0x000f68000c1e1900 */
[----:B------:R-:W5:Y:S01]  /*0600*/  LDG.E R25, desc[UR12][R14.64+0x10] ;  /* 0x0000100c0e197981 */ /* 0x000f62000c1e1900 */
[----:B------:R-:W-:Y:S01]  /*0610*/  HFMA2 R12, -RZ, RZ, 1.57421875, -19.203125 ;  /* 0x3e4ccccdff0c7431 */ /* 0x000fe200000001ff */
        /* <DEDUP_REMOVED lines=17> */
.L_x_182:
[----:B------:R-:W-:Y:S05]  /*0730*/  BSYNC.RECONVERGENT B2 ;  /* 0x0000000000027941 */ /* 0x000fea0003800200 */
.L_x_181:
        /* <DEDUP_REMOVED lines=8> */
[----:B------:R-:W-:Y:S01]  /*07c0*/  BSSY.RECONVERGENT B2, `(.L_x_183) ;  /* 0x0000011000027945 */ /* 0x000fe20003800200 */
[----:B------:R-:W-:-:S03]  /*07d0*/  IADD3 R13, PT, PT, R13, 0x3, RZ ;  /* 0x000000030d0d7810 */ /* 0x000fc60007ffe0ff */
[----:B0-----:R-:W-:-:S04]  /*07e0*/  FFMA R3, R12, -R5, 1 ;  /* 0x3f8000000c037423 */ /* 0x001fc80000000805 */
[----:B------:R-:W-:Y:S01]  /*07f0*/  FFMA R0, R3, R12, 0.20000000298023223877 ;  /* 0x3e4ccccd03007423 */ /* 0x000fe2000000000c */
[----:B--2---:R-:W-:-:S04]  /*0800*/  FMUL R11, R11, 1.3999999761581420898 ;  /* 0x3fb333330b0b7820 */ /* 0x004fc80000400000 */
[----:B---3--:R-:W-:-:S04]  /*0810*/  FFMA R10, R10, 1.7000000476837158203, R11 ;  /* 0x3fd9999a0a0a7823 */ /* 0x008fc8000000000b */
        /* <DEDUP_REMOVED lines=11> */
.L_x_184:
[----:B------:R-:W-:Y:S05]  /*08d0*/  BSYNC.RECONVERGENT B2 ;  /* 0x0000000000027941 */ /* 0x000fea0003800200 */
.L_x_183:
[----:B------:R-:W-:Y:S01]  /*08e0*/  IMAD.WIDE.U32 R2, R13, 0x4, R18 ;  /* 0x000000040d027825 */ /* 0x000fe200078e0012 */
[----:B------:R-:W-:Y:S02]  /*08f0*/  UISETP.NE.AND UP0, UPT, UR5, UR7, UPT ;  /* 0x000000070500728c */ /* 0x000fe4000bf05270 */
[----:B------:R-:W-:Y:S02]  /*0900*/  UIADD3 UR9, UPT, UPT, UR8, 0x4, URZ ;  /* 0x0000000408097890 */ /* 0x000fe4000fffe0ff */
[----:B------:R0:W-:Y:S01]  /*0910*/  STG.E desc[UR12][R2.64], R0 ;  /* 0x0000000002007986 */ /* 0x0001e2000c10190c */
[----:B------:R-:W-:-:S04]  /*0920*/  UIADD3 UR10, UPT, UPT, UR8, 0x2, URZ ;  /* 0x00000002080a7890 */ /* 0x000fc8000fffe0ff */
[----:B------:R-:W-:-:S03]  /*0930*/  UMOV UR8, UR9 ;  /* 0x0000000900087c82 */ /* 0x000fc60008000000 */
[----:B------:R-:W-:Y:S01]  /*0940*/  UMOV UR5, UR10 ;  /* 0x0000000a00057c82 */ /* 0x000fe20008000000 */
[----:B------:R-:W-:Y:S05]  /*0950*/  BRA.U UP0, `(.L_x_185) ;  /* 0xfffffff900487547 */ /* 0x000fea000b83ffff */
[----:B------:R-:W-:-:S05]  /*0960*/  UMOV UR5, UR9 ;  /* 0x0000000900057c82 */ /* 0x000fca0008000000 */
.L_x_176:
[----:B------:R-:W-:-:S09]  /*0970*/  UISETP.NE.AND UP0, UPT, UR6, URZ, UPT ;  /* 0x000000ff0600728c */ /* 0x000fd2000bf05270 */
[----:B------:R-:W-:Y:S05]  /*0980*/  BRA.U !UP0, `(.L_x_186) ;  /* 0x0000000508587547 */ /* 0x000fea000b800000 */
[----:B------:R-:W-:-:S09]  /*0990*/  UISETP.NE.AND UP0, UPT, UR6, 0x1, UPT ;  /* 0x000000010600788c */ /* 0x000fd2000bf05270 */
[----:B------:R-:W-:Y:S05]  /*09a0*/  BRA.U !UP0, `(.L_x_187) ;  /* 0x0000000108d87547 */ /* 0x000fea000b800000 */
[----:B------:R-:W-:-:S05]  /*09b0*/  IADD3 R11, PT, PT, R4, UR5, RZ ;  /* 0x00000005040b7c10 */ /* 0x000fca000fffe0ff */
[----:B------:R-:W-:-:S05]  /*09c0*/  IMAD.WIDE R12, R11, 0x4, R20 ;  /* 0x000000040b0c7825 */ /* 0x000fca00078e0214 */
[----:B0-----:R-:W2:Y:S04]  /*09d0*/  LDG.E R2, desc[UR12][R12.64+-0x4] ;  /* 0xfffffc0c0c027981 */ /* 0x001ea8000c1e1900 */
[----:B------:R-:W3:Y:S04]  /*09e0*/  LDG.E R0, desc[UR12][R12.64+-0x8] ;  /* 0xfffff80c0c007981 */ /* 0x000ee8000c1e1900 */
[----:B------:R-:W4:Y:S04]  /*09f0*/  LDG.E R15, desc[UR12][R12.64] ;  /* 0x0000000c0c0f7981 */ /* 0x000f28000c1e1900 */
[----:B------:R-:W5:Y:S04]  /*0a00*/  LDG.E R17, desc[UR12][R12.64+0x4] ;  /* 0x0000040c0c117981 */ /* 0x000f68000c1e1900 */
[----:B------:R-:W5:Y:S01]  /*0a10*/  LDG.E R23, desc[UR12][R12.64+0x8] ;  /* 0x0000080c0c177981 */ /* 0x000f62000c1e1900 */
[----:B------:R-:W-:Y:S01]  /*0a20*/  BSSY.RECONVERGENT B2, `(.L_x_188) ;  /* 0x0000011000027945 */ /* 0x000fe20003800200 */
[----:B--2---:R-:W-:Y:S01]  /*0a30*/  FMUL R3, R2, 1.3999999761581420898 ;  /* 0x3fb3333302037820 */ /* 0x004fe20000400000 */
[----:B------:R-:W-:-:S03]  /*0a40*/  HFMA2 R2, -RZ, RZ, 1.57421875, -19.203125 ;  /* 0x3e4ccccdff027431 */ /* 0x000fc600000001ff */
[----:B---3--:R-:W-:-:S04]  /*0a50*/  FFMA R0, R0, 1.7000000476837158203, R3 ;  /* 0x3fd9999a00007823 */ /* 0x008fc80000000003 */
[----:B----4-:R-:W-:Y:S01]  /*0a60*/  FADD R0, R0, R15 ;  /* 0x0000000f00007221 */ /* 0x010fe20000000000 */
[----:B------:R-:W-:-:S03]  /*0a70*/  FFMA R3, R2, -R5, 1 ;  /* 0x3f80000002037423 */ /* 0x000fc60000000805 */
[----:B-----5:R-:W-:-:S04]  /*0a80*/  FFMA R0, R17, 0.60000002384185791016, R0 ;  /* 0x3f19999a11007823 */ /* 0x020fc80000000000 */
[----:B------:R-:W-:Y:S01]  /*0a90*/  FFMA R10, R23, 0.30000001192092895508, R0 ;  /* 0x3e99999a170a7823 */ /* 0x000fe20000000000 */
[----:B------:R-:W-:-:S03]  /*0aa0*/  FFMA R0, R3, R2, 0.20000000298023223877 ;  /* 0x3e4ccccd03007423 */ /* 0x000fc60000000002 */
        /* <DEDUP_REMOVED lines=8> */
.L_x_189:
[----:B------:R-:W-:Y:S05]  /*0b30*/  BSYNC.RECONVERGENT B2 ;  /* 0x0000000000027941 */ /* 0x000fea0003800200 */
.L_x_188:
[----:B------:R-:W-:-:S05]  /*0b40*/  IMAD.WIDE.U32 R2, R11, 0x4, R18 ;  /* 0x000000040b027825 */ /* 0x000fca00078e0012 */
[----:B------:R0:W-:Y:S04]  /*0b50*/  STG.E desc[UR12][R2.64], R0 ;  /* 0x0000000002007986 */ /* 0x0001e8000c10190c */
[----:B------:R-:W2:Y:S04]  /*0b60*/  LDG.E R14, desc[UR12][R12.64] ;  /* 0x0000000c0c0e7981 */ /* 0x000ea8000c1e1900 */
[----:B------:R-:W3:Y:S04]  /*0b70*/  LDG.E R10, desc[UR12][R12.64+-0x4] ;  /* 0xfffffc0c0c0a7981 */ /* 0x000ee8000c1e1900 */
[----:B------:R-:W4:Y:S04]  /*0b80*/  LDG.E R17, desc[UR12][R12.64+0x4] ;  /* 0x0000040c0c117981 */ /* 0x000f28000c1e1900 */
[----:B------:R-:W5:Y:S04]  /*0b90*/  LDG.E R23, desc[UR12][R12.64+0x8] ;  /* 0x0000080c0c177981 */ /* 0x000f68000c1e1900 */
[----:B------:R-:W5:Y:S01]  /*0ba0*/  LDG.E R25, desc[UR12][R12.64+0xc] ;  /* 0x00000c0c0c197981 */ /* 0x000f62000c1e1900 */
[----:B------:R-:W-:Y:S01]  /*0bb0*/  BSSY.RECONVERGENT B2, `(.L_x_190) ;  /* 0x0000012000027945 */ /* 0x000fe20003800200 */
[----:B------:R-:W-:Y:S01]  /*0bc0*/  IADD3 R11, PT, PT, R11, 0x1, RZ ;  /* 0x000000010b0b7810 */ /* 0x000fe20007ffe0ff */
[----:B--2---:R-:W-:Y:S01]  /*0bd0*/  FMUL R15, R14, 1.3999999761581420898 ;  /* 0x3fb333330e0f7820 */ /* 0x004fe20000400000 */
[----:B------:R-:W-:-:S03]  /*0be0*/  MOV R14, 0x3e4ccccd ;  /* 0x3e4ccccd000e7802 */ /* 0x000fc60000000f00 */
[----:B---3--:R-:W-:Y:S02]  /*0bf0*/  FFMA R10, R10, 1.7000000476837158203, R15 ;  /* 0x3fd9999a0a0a7823 */ /* 0x008fe4000000000f */
[----:B0-----:R-:W-:Y:S02]  /*0c00*/  FFMA R3, R14, -R5, 1 ;  /* 0x3f8000000e037423 */ /* 0x001fe40000000805 */
[----:B----4-:R-:W-:Y:S02]  /*0c10*/  FADD R10, R10, R17 ;  /* 0x000000110a0a7221 */ /* 0x010fe40000000000 */
[----:B------:R-:W-:Y:S02]  /*0c20*/  FFMA R0, R3, R14, 0.20000000298023223877 ;  /* 0x3e4ccccd03007423 */ /* 0x000fe4000000000e */
        /* <DEDUP_REMOVED lines=10> */
.L_x_191:
[----:B------:R-:W-:Y:S05]  /*0cd0*/  BSYNC.RECONVERGENT B2 ;  /* 0x0000000000027941 */ /* 0x000fea0003800200 */
.L_x_190:
[----:B------:R-:W-:Y:S01]  /*0ce0*/  IMAD.WIDE.U32 R2, R11, 0x4, R18 ;  /* 0x000000040b027825 */ /* 0x000fe200078e0012 */
[----:B------:R-:W-:-:S04]  /*0cf0*/  UIADD3 UR5, UPT, UPT, UR5, 0x2, URZ ;  /* 0x0000000205057890 */ /* 0x000fc8000fffe0ff */
[----:B------:R1:W-:Y:S08]  /*0d00*/  STG.E desc[UR12][R2.64], R0 ;  /* 0x0000000002007986 */ /* 0x0003f0000c10190c */
.L_x_187:
[----:B------:R-:W2:Y:S02]  /*0d10*/  LDCU UR8, c[0x0][0x38c] ;  /* 0x00007180ff0877ac */ /* 0x000ea40008000800 */
[----:B--2---:R-:W-:-:S09]  /*0d20*/  ULOP3.LUT UP0, URZ, UR8, 0x1, URZ, 0xc0, !UPT ;  /* 0x0000000108ff7892 */ /* 0x004fd2000f80c0ff */
[----:B------:R-:W-:Y:S05]  /*0d30*/  BRA.U !UP0, `(.L_x_186) ;  /* 0x00000001086c7547 */ /* 0x000fea000b800000 */
[----:B------:R-:W-:-:S05]  /*0d40*/  IADD3 R11, PT, PT, R4, UR5, RZ ;  /* 0x00000005040b7c10 */ /* 0x000fca000fffe0ff */
[----:B01----:R-:W-:-:S05]  /*0d50*/  IMAD.WIDE R2, R11, 0x4, R20 ;  /* 0x000000040b027825 */ /* 0x003fca00078e0214 */
[----:B------:R-:W2:Y:S04]  /*0d60*/  LDG.E R10, desc[UR12][R2.64+-0x4] ;  /* 0xfffffc0c020a7981 */ /* 0x000ea8000c1e1900 */
[----:B------:R-:W3:Y:S04]  /*0d70*/  LDG.E R0, desc[UR12][R2.64+-0x8] ;  /* 0xfffff80c02007981 */ /* 0x000ee8000c1e1900 */
[----:B------:R-:W4:Y:S04]  /*0d80*/  LDG.E R15, desc[UR12][R2.64] ;  /* 0x0000000c020f7981 */ /* 0x000f28000c1e1900 */
[----:B------:R-:W5:Y:S04]  /*0d90*/  LDG.E R17, desc[UR12][R2.64+0x4] ;  /* 0x0000040c02117981 */ /* 0x000f68000c1e1900 */
[----:B------:R-:W5:Y:S01]  /*0da0*/  LDG.E R23, desc[UR12][R2.64+0x8] ;  /* 0x0000080c02177981 */ /* 0x000f62000c1e1900 */
[----:B------:R-:W-:Y:S01]  /*0db0*/  HFMA2 R12, -RZ, RZ, 1.57421875, -19.203125 ;  /* 0x3e4ccccdff0c7431 */ /* 0x000fe200000001ff */
[----:B------:R-:W-:Y:S01]  /*0dc0*/  BSSY.RECONVERGENT B2, `(.L_x_192) ;  /* 0x0000010000027945 */ /* 0x000fe20003800200 */
[----:B--2---:R-:W-:-:S04]  /*0dd0*/  FMUL R13, R10, 1.3999999761581420898 ;  /* 0x3fb333330a0d7820 */ /* 0x004fc80000400000 */
[----:B---3--:R-:W-:Y:S01]  /*0de0*/  FFMA R0, R0, 1.7000000476837158203, R13 ;  /* 0x3fd9999a00007823 */ /* 0x008fe2000000000d */
[----:B------:R-:W-:-:S03]  /*0df0*/  FFMA R13, R12, -R5, 1 ;  /* 0x3f8000000c0d7423 */ /* 0x000fc60000000805 */
[----:B----4-:R-:W-:-:S04]  /*0e00*/  FADD R0, R0, R15 ;  /* 0x0000000f00007221 */ /* 0x010fc80000000000 */
        /* <DEDUP_REMOVED lines=11> */
.L_x_193:
[----:B------:R-:W-:Y:S05]  /*0ec0*/  BSYNC.RECONVERGENT B2 ;  /* 0x0000000000027941 */ /* 0x000fea0003800200 */
.L_x_192:
[----:B------:R-:W-:-:S05]  /*0ed0*/  IMAD.WIDE.U32 R2, R11, 0x4, R18 ;  /* 0x000000040b027825 */ /* 0x000fca00078e0012 */
[----:B------:R2:W-:Y:S02]  /*0ee0*/  STG.E desc[UR12][R2.64], R0 ;  /* 0x0000000002007986 */ /* 0x0005e4000c10190c */
.L_x_186:
[----:B------:R-:W-:-:S04]  /*0ef0*/  IMAD.WIDE.U32 R16, R7, 0x4, R20 ;  /* 0x0000000407107825 */ /* 0x000fc800078e0014 */
[--C-:B012---:R-:W-:Y:S01]  /*0f00*/  IMAD.WIDE.U32 R2, R6, 0x4, R20.reuse ;  /* 0x0000000406027825 */ /* 0x107fe200078e0014 */
[----:B------:R-:W2:Y:S03]  /*0f10*/  LDG.E R0, desc[UR12][R16.64] ;  /* 0x0000000c10007981 */ /* 0x000ea6000c1e1900 */
[--C-:B------:R-:W-:Y:S02]  /*0f20*/  IMAD.WIDE.U32 R14, R8, 0x4, R20.reuse ;  /* 0x00000004080e7825 */ /* 0x100fe400078e0014 */
[----:B------:R-:W3:Y:S02]  /*0f30*/  LDG.E R2, desc[UR12][R2.64] ;  /* 0x0000000c02027981 */ /* 0x000ee4000c1e1900 */
[--C-:B------:R-:W-:Y:S02]  /*0f40*/  IMAD.WIDE.U32 R12, R9, 0x4, R20.reuse ;  /* 0x00000004090c7825 */ /* 0x100fe400078e0014 */
[----:B------:R-:W4:Y:S02]  /*0f50*/  LDG.E R22, desc[UR12][R14.64] ;  /* 0x0000000c0e167981 */ /* 0x000f24000c1e1900 */
[----:B------:R-:W-:-:S02]  /*0f60*/  IMAD.WIDE R10, R4, 0x4, R20 ;  /* 0x00000004040a7825 */ /* 0x000fc400078e0214 */
[----:B------:R-:W5:Y:S04]  /*0f70*/  LDG.E R25, desc[UR12][R12.64] ;  /* 0x0000000c0c197981 */ /* 0x000f68000c1e1900 */
[----:B------:R-:W5:Y:S01]  /*0f80*/  LDG.E R27, desc[UR12][R10.64] ;  /* 0x0000000c0a1b7981 */ /* 0x000f62000c1e1900 */
[----:B------:R-:W-:Y:S01]  /*0f90*/  BSSY.RECONVERGENT B2, `(.L_x_194) ;  /* 0x0000011000027945 */ /* 0x000fe20003800200 */
[----:B--2---:R-:W-:Y:S01]  /*0fa0*/  FMUL R23, R0, 1.3999999761581420898 ;  /* 0x3fb3333300177820 */ /* 0x004fe20000400000 */
[----:B------:R-:W-:-:S03]  /*0fb0*/  MOV R0, 0x3e4ccccd ;  /* 0x3e4ccccd00007802 */ /* 0x000fc60000000f00 */
[----:B---3--:R-:W-:Y:S02]  /*0fc0*/  FFMA R23, R2, 1.7000000476837158203, R23 ;  /* 0x3fd9999a02177823 */ /* 0x008fe40000000017 */
[----:B------:R-:W-:Y:S02]  /*0fd0*/  FFMA R3, R0, -R5, 1 ;  /* 0x3f80000000037423 */ /* 0x000fe40000000805 */
        /* <DEDUP_REMOVED lines=12> */
.L_x_195:
[----:B------:R-:W-:Y:S05]  /*10a0*/  BSYNC.RECONVERGENT B2 ;  /* 0x0000000000027941 */ /* 0x000fea0003800200 */
.L_x_194:
        /* <DEDUP_REMOVED lines=24> */
.L_x_197:
[----:B------:R-:W-:Y:S05]  /*1230*/  BSYNC.RECONVERGENT B2 ;  /* 0x0000000000027941 */ /* 0x000fea0003800200 */
.L_x_196:
        /* <DEDUP_REMOVED lines=8> */
[----:B------:R-:W-:Y:S01]  /*12c0*/  MOV R3, R19 ;  /* 0x0000001300037202 */ /* 0x000fe20000000f00 */
[----:B------:R-:W-:Y:S06]  /*12d0*/  BRA `(.L_x_198) ;  /* 0xffffffec00c47947 */ /* 0x000fec000383ffff */
.L_x_175:
[----:B------:R-:W-:Y:S02]  /*12e0*/  UISETP.GE.U32.AND UP0, UPT, UR4, 0x4, UPT ;  /* 0x000000040400788c */ /* 0x000fe4000bf06070 */
[----:B------:R-:W-:-:S07]  /*12f0*/  ULOP3.LUT UR5, UR4, 0x3, URZ, 0xc0, !UPT ;  /* 0x0000000304057892 */ /* 0x000fce000f8ec0ff */
[----:B------:R-:W-:Y:S05]  /*1300*/  BRA.U !UP0, `(.L_x_199) ;  /* 0x0000000d083c7547 */ /* 0x000fea000b800000 */
[----:B------:R-:W0:Y:S08]  /*1310*/  LDC.64 R12, c[0x0][0x380] ;  /* 0x0000e000ff0c7b82 */ /* 0x000e300000000a00 */
[----:B------:R-:W1:Y:S01]  /*1320*/  LDC.64 R18, c[0x0][0x398] ;  /* 0x0000e600ff127b82 */ /* 0x000e620000000a00 */
[----:B0-----:R-:W-:-:S04]  /*1330*/  IMAD.WIDE.U32 R32, R8, 0x4, R12 ;  /* 0x0000000408207825 */ /* 0x001fc800078e000c */
[C---:B------:R-:W-:Y:S01]  /*1340*/  IMAD.WIDE.U32 R30, R9.reuse, 0x4, R12 ;  /* 0x00000004091e7825 */ /* 0x040fe200078e000c */
[----:B------:R0:W5:Y:S04]  /*1350*/  LDG.E R36, desc[UR12][R32.64] ;  /* 0x0000000c20247981 */ /* 0x000168000c1e1900 */
[----:B------:R0:W5:Y:S01]  /*1360*/  LDG.E R0, desc[UR12][R30.64] ;  /* 0x0000000c1e007981 */ /* 0x000162000c1e1900 */
[----:B------:R-:W-:Y:S01]  /*1370*/  IADD3 R17, PT, PT, R4, 0x1, RZ ;  /* 0x0000000104117810 */ /* 0x000fe20007ffe0ff */
[----:B-1----:R-:W-:Y:S01]  /*1380*/  IMAD.WIDE.U32 R28, R9, 0x4, R18 ;  /* 0x00000004091c7825 */ /* 0x002fe200078e0012 */
[----:B------:R-:W-:-:S03]  /*1390*/  ULOP3.LUT UR4, UR4, 0xfffffffc, URZ, 0xc0, !UPT ;  /* 0xfffffffc04047892 */ /* 0x000fc6000f8ec0ff */
[----:B------:R-:W-:Y:S01]  /*13a0*/  IMAD.WIDE.U32 R26, R8, 0x4, R18 ;  /* 0x00000004081a7825 */ /* 0x000fe200078e0012 */
[----:B------:R-:W-:-:S03]  /*13b0*/  UIADD3 UR4, UPT, UPT, -UR4, URZ, URZ ;  /* 0x000000ff04047290 */ /* 0x000fc6000fffe1ff */
[----:B------:R-:W-:-:S04]  /*13c0*/  IMAD.WIDE.U32 R24, R6, 0x4, R18 ;  /* 0x0000000406187825 */ /* 0x000fc800078e0012 */
[----:B------:R-:W-:-:S04]  /*13d0*/  IMAD.WIDE.U32 R22, R7, 0x4, R18 ;  /* 0x0000000407167825 */ /* 0x000fc800078e0012 */
[----:B------:R-:W-:-:S04]  /*13e0*/  IMAD.WIDE R20, R4, 0x4, R18 ;  /* 0x0000000404147825 */ /* 0x000fc800078e0212 */
[----:B------:R-:W-:-:S04]  /*13f0*/  IMAD.WIDE R18, R17, 0x4, R18 ;  /* 0x0000000411127825 */ /* 0x000fc800078e0212 */
[----:B------:R-:W-:-:S04]  /*1400*/  IMAD.WIDE R16, R17, 0x4, R12 ;  /* 0x0000000411107825 */ /* 0x000fc800078e020c */
[----:B------:R-:W-:-:S04]  /*1410*/  IMAD.WIDE.U32 R14, R7, 0x4, R12 ;  /* 0x00000004070e7825 */ /* 0x000fc800078e000c */
[----:B0-----:R-:W-:-:S07]  /*1420*/  IMAD.WIDE.U32 R12, R6, 0x4, R12 ;  /* 0x00000004060c7825 */ /* 0x001fce00078e000c */
.L_x_216:
[----:B0-----:R-:W0:Y:S01]  /*1430*/  LDC.64 R10, c[0x0][0x380] ;  /* 0x0000e000ff0a7b82 */ /* 0x001e220000000a00 */
[----:B------:R-:W2:Y:S04]  /*1440*/  LDG.E R3, desc[UR12][R14.64] ;  /* 0x0000000c0e037981 */ /* 0x000ea8000c1e1900 */
[----:B------:R-:W3:Y:S01]  /*1450*/  LDG.E R2, desc[UR12][R12.64] ;  /* 0x0000000c0c027981 */ /* 0x000ee2000c1e1900 */
[----:B0-----:R-:W-:-:S05]  /*1460*/  IMAD.WIDE R10, R4, 0x4, R10 ;  /* 0x00000004040a7825 */ /* 0x001fca00078e020a */
[----:B------:R-:W4:Y:S01]  /*1470*/  LDG.E R35, desc[UR12][R10.64] ;  /* 0x0000000c0a237981 */ /* 0x000f22000c1e1900 */
[----:B------:R-:W-:Y:S01]  /*1480*/  UIADD3 UR4, UPT, UPT, UR4, 0x4, URZ ;  /* 0x0000000404047890 */ /* 0x000fe2000fffe0ff */
[----:B------:R-:W-:Y:S03]  /*1490*/  BSSY.RECONVERGENT B2, `(.L_x_200) ;  /* 0x0000013000027945 */ /* 0x000fe60003800200 */
[----:B------:R-:W-:Y:S01]  /*14a0*/  UISETP.NE.AND UP0, UPT, UR4, URZ, UPT ;  /* 0x000000ff0400728c */ /* 0x000fe2000bf05270 */
[----:B--2---:R-:W-:-:S04]  /*14b0*/  FMUL R3, R3, 1.3999999761581420898 ;  /* 0x3fb3333303037820 */ /* 0x004fc80000400000 */
[----:B---3--:R-:W-:Y:S01]  /*14c0*/  FFMA R3, R2, 1.7000000476837158203, R3 ;  /* 0x3fd9999a02037823 */ /* 0x008fe20000000003 */
[----:B------:R-:W-:-:S03]  /*14d0*/  HFMA2 R2, -RZ, RZ, 1.57421875, -19.203125 ;  /* 0x3e4ccccdff027431 */ /* 0x000fc600000001ff */
[----:B-----5:R-:W-:-:S04]  /*14e0*/  FADD R3, R3, R36 ;  /* 0x0000002403037221 */ /* 0x020fc80000000000 */
[----:B------:R-:W-:Y:S01]  /*14f0*/  FFMA R0, R0, 0.60000002384185791016, R3 ;  /* 0x3f19999a00007823 */ /* 0x000fe20000000003 */
[----:B------:R-:W-:-:S04]  /*1500*/  FFMA R39, R2, -R5, 1 ;  /* 0x3f80000002277423 */ /* 0x000fc80000000805 */
[----:B------:R-:W-:Y:S01]  /*1510*/  FFMA R39, R39, R2, 0.20000000298023223877 ;  /* 0x3e4ccccd27277423 */ /* 0x000fe20000000002 */
[----:B----4-:R-:W-:-:S04]  /*1520*/  FFMA R35, R35, 0.30000001192092895508, R0 ;  /* 0x3e99999a23237823 */ /* 0x010fc80000000000 */
        /* <DEDUP_REMOVED lines=8> */
[----:B------:R-:W-:-:S07]  /*15b0*/  MOV R39, R0 ;  /* 0x0000000000277202 */ /* 0x000fce0000000f00 */
.L_x_201:
[----:B------:R-:W-:Y:S05]  /*15c0*/  BSYNC.RECONVERGENT B2 ;  /* 0x0000000000027941 */ /* 0x000fea0003800200 */
.L_x_200:
[----:B------:R0:W-:Y:S04]  /*15d0*/  STG.E desc[UR12][R26.64], R39 ;  /* 0x000000271a007986 */ /* 0x0001e8000c10190c */
[----:B------:R-:W2:Y:S04]  /*15e0*/  LDG.E R2, desc[UR12][R32.64] ;  /* 0x0000000c20027981 */ /* 0x000ea8000c1e1900 */
        /* <DEDUP_REMOVED lines=13> */
[----:B------:R-:W1:Y:S01]  /*16c0*/  FCHK P0, R3, 5 ;  /* 0x40a0000003007902 */ /* 0x000e620000000000 */
[----:B------:R-:W-:-:S04]  /*16d0*/  FFMA R2, R0, R3, RZ ;  /* 0x0000000300027223 */ /* 0x000fc800000000ff */
[----:B------:R-:W-:-:S04]  /*16e0*/  FFMA R35, R2, -5, R3 ;  /* 0xc0a0000002237823 */ /* 0x000fc80000000003 */
[----:B------:R-:W-:Y:S01]  /*16f0*/  FFMA R0, R0, R35, R2 ;  /* 0x0000002300007223 */ /* 0x000fe20000000002 */
[----:B01----:R-:W-:Y:S06]  /*1700*/  @!P0 BRA `(.L_x_203) ;  /* 0x0000000000088947 */ /* 0x003fec0003800000 */
[----:B------:R-:W-:-:S07]  /*1710*/  MOV R2, 0x1730 ;  /* 0x0000173000027802 */ /* 0x000fce0000000f00 */
[----:B------:R-:W-:Y:S05]  /*1720*/  CALL.REL.NOINC `($__internal_3_$__cuda_sm3x_div_rn_noftz_f32_slowpath) ;  /* 0x0000001000ec7944 */ /* 0x000fea0003c00000 */
.L_x_203:
[----:B------:R-:W-:Y:S05]  /*1730*/  BSYNC.RECONVERGENT B2 ;  /* 0x0000000000027941 */ /* 0x000fea0003800200 */
.L_x_202:
[----:B------:R0:W-:Y:S04]  /*1740*/  STG.E desc[UR12][R28.64], R0 ;  /* 0x000000001c007986 */ /* 0x0001e8000c10190c */
[----:B------:R-:W2:Y:S04]  /*1750*/  LDG.E R3, desc[UR12][R22.64] ;  /* 0x0000000c16037981 */ /* 0x000ea8000c1e1900 */
[----:B------:R-:W3:Y:S04]  /*1760*/  LDG.E R2, desc[UR12][R24.64] ;  /* 0x0000000c18027981 */ /* 0x000ee8000c1e1900 */
[----:B------:R-:W4:Y:S01]  /*1770*/  LDG.E R34, desc[UR12][R20.64] ;  /* 0x0000000c14227981 */ /* 0x000f22000c1e1900 */
[----:B------:R-:W-:Y:S01]  /*1780*/  MOV R36, 0x3e4ccccd ;  /* 0x3e4ccccd00247802 */ /* 0x000fe20000000f00 */
[----:B------:R-:W-:Y:S01]  /*1790*/  BSSY.RECONVERGENT B2, `(.L_x_204) ;  /* 0x0000011000027945 */ /* 0x000fe20003800200 */
[----:B--2---:R-:W-:-:S04]  /*17a0*/  FMUL R3, R3, 1.3999999761581420898 ;  /* 0x3fb3333303037820 */ /* 0x004fc80000400000 */
[----:B---3--:R-:W-:Y:S01]  /*17b0*/  FFMA R2, R2, 1.7000000476837158203, R3 ;  /* 0x3fd9999a02027823 */ /* 0x008fe20000000003 */
[----:B------:R-:W-:-:S03]  /*17c0*/  FFMA R3, R36, -R5, 1 ;  /* 0x3f80000024037423 */ /* 0x000fc60000000805 */
[----:B------:R-:W-:-:S04]  /*17d0*/  FADD R39, R2, R39 ;  /* 0x0000002702277221 */ /* 0x000fc80000000000 */
[----:B------:R-:W-:-:S04]  /*17e0*/  FFMA R39, R0, 0.60000002384185791016, R39 ;  /* 0x3f19999a00277823 */ /* 0x000fc80000000027 */
[----:B----4-:R-:W-:Y:S01]  /*17f0*/  FFMA R35, R34, 0.30000001192092895508, R39 ;  /* 0x3e99999a22237823 */ /* 0x010fe20000000027 */
[----:B------:R-:W-:-:S03]  /*1800*/  FFMA R39, R3, R36, 0.20000000298023223877 ;  /* 0x3e4ccccd03277423 */ /* 0x000fc60000000024 */
[----:B------:R-:W1:Y:S01]  /*1810*/  FCHK P0, R35, 5 ;  /* 0x40a0000023007902 */ /* 0x000e620000000000 */
[----:B0-----:R-:W-:-:S04]  /*1820*/  FFMA R0, R39, R35, RZ ;  /* 0x0000002327007223 */ /* 0x001fc800000000ff */
[----:B------:R-:W-:-:S04]  /*1830*/  FFMA R3, R0, -5, R35 ;  /* 0xc0a0000000037823 */ /* 0x000fc80000000023 */
[----:B------:R-:W-:Y:S01]  /*1840*/  FFMA R39, R39, R3, R0 ;  /* 0x0000000327277223 */ /* 0x000fe20000000000 */
[----:B-1----:R-:W-:Y:S06]  /*1850*/  @!P0 BRA `(.L_x_205) ;  /* 0x0000000000108947 */ /* 0x002fec0003800000 */
[----:B------:R-:W-:Y:S02]  /*1860*/  MOV R3, R35 ;  /* 0x0000002300037202 */ /* 0x000fe40000000f00 */
[----:B------:R-:W-:-:S07]  /*1870*/  MOV R2, 0x1890 ;  /* 0x0000189000027802 */ /* 0x000fce0000000f00 */
[----:B------:R-:W-:Y:S05]  /*1880*/  CALL.REL.NOINC `($__internal_3_$__cuda_sm3x_div_rn_noftz_f32_slowpath) ;  /* 0x0000001000947944 */ /* 0x000fea0003c00000 */
[----:B------:R-:W-:-:S07]  /*1890*/  MOV R39, R0 ;  /* 0x0000000000277202 */ /* 0x000fce0000000f00 */
.L_x_205:
[----:B------:R-:W-:Y:S05]  /*18a0*/  BSYNC.RECONVERGENT B2 ;  /* 0x0000000000027941 */ /* 0x000fea0003800200 */
.L_x_204:
        /* <DEDUP_REMOVED lines=22> */
.L_x_207:
[----:B------:R-:W-:Y:S05]  /*1a10*/  BSYNC.RECONVERGENT B2 ;  /* 0x0000000000027941 */ /* 0x000fea0003800200 */
.L_x_206:
        /* <DEDUP_REMOVED lines=22> */
.L_x_209:
[----:B------:R-:W-:Y:S05]  /*1b80*/  BSYNC.RECONVERGENT B2 ;  /* 0x0000000000027941 */ /* 0x000fea0003800200 */
.L_x_208:
        /* <DEDUP_REMOVED lines=22> */
.L_x_211:
[----:B------:R-:W-:Y:S05]  /*1cf0*/  BSYNC.RECONVERGENT B2 ;  /* 0x0000000000027941 */ /* 0x000fea0003800200 */
.L_x_210:
        /* <DEDUP_REMOVED lines=10> */
[----:B------:R-:W-:Y:S01]  /*1da0*/  FFMA R39, R0, 0.60000002384185791016, R39 ;  /* 0x3f19999a00277823 */ /* 0x000fe20000000027 */
[----:B0-----:R-:W-:-:S03]  /*1db0*/  FFMA R0, R3, R34, 0.20000000298023223877 ;  /* 0x3e4ccccd03007423 */ /* 0x001fc60000000022 */
        /* <DEDUP_REMOVED lines=10> */
.L_x_213:
[----:B------:R-:W-:Y:S05]  /*1e60*/  BSYNC.RECONVERGENT B2 ;  /* 0x0000000000027941 */ /* 0x000fea0003800200 */
.L_x_212:
        /* <DEDUP_REMOVED lines=22> */
.L_x_215:
[----:B------:R-:W-:Y:S05]  /*1fd0*/  BSYNC.RECONVERGENT B2 ;  /* 0x0000000000027941 */ /* 0x000fea0003800200 */
.L_x_214:
[----:B------:R0:W-:Y:S01]  /*1fe0*/  STG.E desc[UR12][R30.64], R0 ;  /* 0x000000001e007986 */ /* 0x0001e2000c10190c */
[----:B------:R-:W-:Y:S05]  /*1ff0*/  BRA.U UP0, `(.L_x_216) ;  /* 0xfffffff5000c7547 */ /* 0x000fea000b83ffff */
.L_x_199:
[----:B------:R-:W-:-:S13]  /*2000*/  ISETP.NE.AND P0, PT, RZ, UR5, PT ;  /* 0x00000005ff007c0c */ /* 0x000fda000bf05270 */
[----:B------:R-:W-:Y:S05]  /*2010*/  @!P0 EXIT ;  /* 0x000000000000894d */ /* 0x000fea0003800000 */
[----:B------:R-:W-:-:S09]  /*2020*/  UISETP.NE.AND UP0, UPT, UR5, 0x1, UPT ;  /* 0x000000010500788c */ /* 0x000fd2000bf05270 */
[----:B------:R-:W-:Y:S05]  /*2030*/  BRA.U !UP0, `(.L_x_217) ;  /* 0x0000000508b07547 */ /* 0x000fea000b800000 */
[----:B------:R-:W1:Y:S01]  /*2040*/  LDC.64 R24, c[0x0][0x380] ;  /* 0x0000e000ff187b82 */ /* 0x000e620000000a00 */
[----:B------:R-:W-:-:S07]  /*2050*/  MOV R12, 0x3e4ccccd ;  /* 0x3e4ccccd000c7802 */ /* 0x000fce0000000f00 */
[----:B------:R-:W2:Y:S01]  /*2060*/  LDC.64 R14, c[0x0][0x398] ;  /* 0x0000e600ff0e7b82 */ /* 0x000ea20000000a00 */
[----:B-1----:R-:W-:-:S04]  /*2070*/  IMAD.WIDE.U32 R32, R7, 0x4, R24 ;  /* 0x0000000407207825 */ /* 0x002fc800078e0018 */
[--C-:B------:R-:W-:Y:S01]  /*2080*/  IMAD.WIDE.U32 R2, R6, 0x4, R24.reuse ;  /* 0x0000000406027825 */ /* 0x100fe200078e0018 */
[----:B0-----:R-:W3:Y:S03]  /*2090*/  LDG.E R0, desc[UR12][R32.64] ;  /* 0x0000000c20007981 */ /* 0x001ee6000c1e1900 */
[--C-:B------:R-:W-:Y:S02]  /*20a0*/  IMAD.WIDE.U32 R30, R8, 0x4, R24.reuse ;  /* 0x00000004081e7825 */ /* 0x100fe400078e0018 */
[----:B------:R0:W4:Y:S02]  /*20b0*/  LDG.E R2, desc[UR12][R2.64] ;  /* 0x0000000c02027981 */ /* 0x000124000c1e1900 */
[--C-:B------:R-:W-:Y:S02]  /*20c0*/  IMAD.WIDE.U32 R28, R9, 0x4, R24.reuse ;  /* 0x00000004091c7825 */ /* 0x100fe400078e0018 */
[----:B------:R-:W5:Y:S02]  /*20d0*/  LDG.E R10, desc[UR12][R30.64] ;  /* 0x0000000c1e0a7981 */ /* 0x000f64000c1e1900 */
[----:B------:R-:W-:-:S02]  /*20e0*/  IMAD.WIDE R26, R4, 0x4, R24 ;  /* 0x00000004041a7825 */ /* 0x000fc400078e0218 */
[----:B------:R-:W5:Y:S04]  /*20f0*/  LDG.E R17, desc[UR12][R28.64] ;  /* 0x0000000c1c117981 */ /* 0x000f68000c1e1900 */
[----:B------:R-:W5:Y:S01]  /*2100*/  LDG.E R13, desc[UR12][R26.64] ;  /* 0x0000000c1a0d7981 */ /* 0x000f62000c1e1900 */
[----:B0-----:R-:W-:Y:S01]  /*2110*/  FFMA R3, R12, -R5, 1 ;  /* 0x3f8000000c037423 */ /* 0x001fe20000000805 */
[----:B------:R-:W-:Y:S01]  /*2120*/  BSSY.RECONVERGENT B2, `(.L_x_218) ;  /* 0x0000018000027945 */ /* 0x000fe20003800200 */
[----:B--2---:R-:W-:-:S04]  /*2130*/  IMAD.WIDE.U32 R22, R8, 0x4, R14 ;  /* 0x0000000408167825 */ /* 0x004fc800078e000e */
[----:B------:R-:W-:Y:S01]  /*2140*/  FFMA R12, R3, R12, 0.20000000298023223877 ;  /* 0x3e4ccccd030c7423 */ /* 0x000fe2000000000c */
[----:B------:R-:W-:-:S04]  /*2150*/  IMAD.WIDE.U32 R20, R9, 0x4, R14 ;  /* 0x0000000409147825 */ /* 0x000fc800078e000e */
[----:B------:R-:W-:-:S04]  /*2160*/  IMAD.WIDE.U32 R18, R6, 0x4, R14 ;  /* 0x0000000406127825 */ /* 0x000fc800078e000e */
[----:B---3--:R-:W-:-:S04]  /*2170*/  FMUL R11, R0, 1.3999999761581420898 ;  /* 0x3fb33333000b7820 */ /* 0x008fc80000400000 */
[----:B----4-:R-:W-:-:S04]  /*2180*/  FFMA R11, R2, 1.7000000476837158203, R11 ;  /* 0x3fd9999a020b7823 */ /* 0x010fc8000000000b */
[----:B-----5:R-:W-:Y:S01]  /*2190*/  FADD R10, R11, R10 ;  /* 0x0000000a0b0a7221 */ /* 0x020fe20000000000 */
[----:B------:R-:W-:-:S03]  /*21a0*/  IADD3 R11, PT, PT, R4, 0x1, RZ ;  /* 0x00000001040b7810 */ /* 0x000fc60007ffe0ff */
[----:B------:R-:W-:Y:S01]  /*21b0*/  FFMA R10, R17, 0.60000002384185791016, R10 ;  /* 0x3f19999a110a7823 */ /* 0x000fe2000000000a */
[----:B------:R-:W-:-:S04]  /*21c0*/  IMAD.WIDE.U32 R16, R7, 0x4, R14 ;  /* 0x0000000407107825 */ /* 0x000fc800078e000e */
[----:B------:R-:W-:Y:S01]  /*21d0*/  FFMA R2, R13, 0.30000001192092895508, R10 ;  /* 0x3e99999a0d027823 */ /* 0x000fe2000000000a */
[----:B------:R-:W-:-:S03]  /*21e0*/  IMAD.WIDE R24, R11, 0x4, R24 ;  /* 0x000000040b187825 */ /* 0x000fc600078e0218 */
[----:B------:R-:W0:Y:S01]  /*21f0*/  FCHK P0, R2, 5 ;  /* 0x40a0000002007902 */ /* 0x000e220000000000 */
[----:B------:R-:W-:Y:S01]  /*2200*/  FFMA R3, R12, R2, RZ ;  /* 0x000000020c037223 */ /* 0x000fe200000000ff */
[----:B------:R-:W-:-:S04]  /*2210*/  IMAD.WIDE R10, R11, 0x4, R14 ;  /* 0x000000040b0a7825 */ /* 0x000fc800078e020e */
[----:B------:R-:W-:Y:S01]  /*2220*/  FFMA R0, R3, -5, R2 ;  /* 0xc0a0000003007823 */ /* 0x000fe20000000002 */
[----:B------:R-:W-:-:S04]  /*2230*/  IMAD.WIDE R14, R4, 0x4, R14 ;  /* 0x00000004040e7825 */ /* 0x000fc800078e020e */
[----:B------:R-:W-:Y:S01]  /*2240*/  FFMA R12, R12, R0, R3 ;  /* 0x000000000c0c7223 */ /* 0x000fe20000000003 */
[----:B0-----:R-:W-:Y:S06]  /*2250*/  @!P0 BRA `(.L_x_219) ;  /* 0x0000000000108947 */ /* 0x001fec0003800000 */
[----:B------:R-:W-:Y:S02]  /*2260*/  MOV R3, R2 ;  /* 0x0000000200037202 */ /* 0x000fe40000000f00 */
[----:B------:R-:W-:-:S07]  /*2270*/  MOV R2, 0x2290 ;  /* 0x0000229000027802 */ /* 0x000fce0000000f00 */
[----:B------:R-:W-:Y:S05]  /*2280*/  CALL.REL.NOINC `($__internal_3_$__cuda_sm3x_div_rn_noftz_f32_slowpath) ;  /* 0x0000000800147944 */ /* 0x000fea0003c00000 */
[----:B------:R-:W-:-:S07]  /*2290*/  MOV R12, R0 ;  /* 0x00000000000c7202 */ /* 0x000fce0000000f00 */
.L_x_219:
[----:B------:R-:W-:Y:S05]  /*22a0*/  BSYNC.RECONVERGENT B2 ;  /* 0x0000000000027941 */ /* 0x000fea0003800200 */
.L_x_218:
        /* <DEDUP_REMOVED lines=12> */
[----:B-----5:R-:W-:Y:S01]  /*2370*/  FFMA R2, R27, 0.60000002384185791016, R2 ;  /* 0x3f19999a1b027823 */ /* 0x020fe20000000002 */
[----:B------:R-:W-:-:S03]  /*2380*/  FFMA R0, R13, R0, 0.20000000298023223877 ;  /* 0x3e4ccccd0d007423 */ /* 0x000fc60000000000 */
[----:B------:R-:W-:-:S04]  /*2390*/  FFMA R3, R25, 0.30000001192092895508, R2 ;  /* 0x3e99999a19037823 */ /* 0x000fc80000000002 */
[----:B------:R-:W1:Y:S01]  /*23a0*/  FCHK P0, R3, 5 ;  /* 0x40a0000003007902 */ /* 0x000e620000000000 */
[----:B------:R-:W-:-:S04]  /*23b0*/  FFMA R2, R0, R3, RZ ;  /* 0x0000000300027223 */ /* 0x000fc800000000ff */
[----:B------:R-:W-:-:S04]  /*23c0*/  FFMA R13, R2, -5, R3 ;  /* 0xc0a00000020d7823 */ /* 0x000fc80000000003 */
[----:B------:R-:W-:Y:S01]  /*23d0*/  FFMA R0, R0, R13, R2 ;  /* 0x0000000d00007223 */ /* 0x000fe20000000002 */
[----:B01----:R-:W-:Y:S06]  /*23e0*/  @!P0 BRA `(.L_x_221) ;  /* 0x0000000000088947 */ /* 0x003fec0003800000 */
[----:B------:R-:W-:-:S07]  /*23f0*/  MOV R2, 0x2410 ;  /* 0x0000241000027802 */ /* 0x000fce0000000f00 */
[----:B------:R-:W-:Y:S05]  /*2400*/  CALL.REL.NOINC `($__internal_3_$__cuda_sm3x_div_rn_noftz_f32_slowpath) ;  /* 0x0000000400b47944 */ /* 0x000fea0003c00000 */
.L_x_221:
[----:B------:R-:W-:Y:S05]  /*2410*/  BSYNC.RECONVERGENT B2 ;  /* 0x0000000000027941 */ /* 0x000fea0003800200 */
.L_x_220:
[----:B------:R0:W-:Y:S04]  /*2420*/  STG.E desc[UR12][R20.64], R0 ;  /* 0x0000000014007986 */ /* 0x0001e8000c10190c */
[----:B------:R-:W2:Y:S04]  /*2430*/  LDG.E R2, desc[UR12][R16.64] ;  /* 0x0000000c10027981 */ /* 0x000ea8000c1e1900 */
[----:B------:R-:W3:Y:S04]  /*2440*/  LDG.E R18, desc[UR12][R18.64] ;  /* 0x0000000c12127981 */ /* 0x000ee8000c1e1900 */
[----:B------:R-:W4:Y:S01]  /*2450*/  LDG.E R24, desc[UR12][R14.64] ;  /* 0x0000000c0e187981 */ /* 0x000f22000c1e1900 */
[----:B------:R-:W-:Y:S01]  /*2460*/  BSSY.RECONVERGENT B2, `(.L_x_222) ;  /* 0x0000011000027945 */ /* 0x000fe20003800200 */
[----:B--2---:R-:W-:Y:S01]  /*2470*/  FMUL R3, R2, 1.3999999761581420898 ;  /* 0x3fb3333302037820 */ /* 0x004fe20000400000 */
[----:B------:R-:W-:-:S03]  /*2480*/  MOV R2, 0x3e4ccccd ;  /* 0x3e4ccccd00027802 */ /* 0x000fc60000000f00 */
[----:B---3--:R-:W-:Y:S02]  /*2490*/  FFMA R3, R18, 1.7000000476837158203, R3 ;  /* 0x3fd9999a12037823 */ /* 0x008fe40000000003 */
[----:B------:R-:W-:Y:S02]  /*24a0*/  FFMA R13, R2, -R5, 1 ;  /* 0x3f800000020d7423 */ /* 0x000fe40000000805 */
        /* <DEDUP_REMOVED lines=12> */
.L_x_223:
[----:B------:R-:W-:Y:S05]  /*2570*/  BSYNC.RECONVERGENT B2 ;  /* 0x0000000000027941 */ /* 0x000fea0003800200 */
.L_x_222:
        /* <DEDUP_REMOVED lines=8> */
[----:B------:R-:W-:-:S04]  /*2600*/  FFMA R13, R2, -R5, 1 ;  /* 0x3f800000020d7423 */ /* 0x000fc80000000805 */
[----:B0-----:R-:W-:Y:S01]  /*2610*/  FFMA R0, R13, R2, 0.20000000298023223877 ;  /* 0x3e4ccccd0d007423 */ /* 0x001fe20000000002 */
        /* <DEDUP_REMOVED lines=12> */
.L_x_225:
[----:B------:R-:W-:Y:S05]  /*26e0*/  BSYNC.RECONVERGENT B2 ;  /* 0x0000000000027941 */ /* 0x000fea0003800200 */
.L_x_224:
[----:B------:R1:W-:Y:S02]  /*26f0*/  STG.E desc[UR12][R28.64], R0 ;  /* 0x000000001c007986 */ /* 0x0003e4000c10190c */
.L_x_217:
[----:B01----:R-:W0:Y:S02]  /*2700*/  LDC R0, c[0x0][0x390] ;  /* 0x0000e400ff007b82 */ /* 0x003e240000000800 */
[----:B0-----:R-:W-:-:S04]  /*2710*/  LOP3.LUT R0, R0, 0x1, RZ, 0xc0, !PT ;  /* 0x0000000100007812 */ /* 0x001fc800078ec0ff */
[----:B------:R-:W-:-:S13]  /*2720*/  ISETP.NE.U32.AND P0, PT, R0, 0x1, PT ;  /* 0x000000010000780c */ /* 0x000fda0003f05070 */
[----:B------:R-:W-:Y:S05]  /*2730*/  @P0 EXIT ;  /* 0x000000000000094d */ /* 0x000fea0003800000 */
[----:B------:R-:W0:Y:S02]  /*2740*/  LDC.64 R14, c[0x0][0x380] ;  /* 0x0000e000ff0e7b82 */ /* 0x000e240000000a00 */
[----:B0-----:R-:W-:-:S04]  /*2750*/  IMAD.WIDE.U32 R10, R7, 0x4, R14 ;  /* 0x00000004070a7825 */ /* 0x001fc800078e000e */
[--C-:B------:R-:W-:Y:S01]  /*2760*/  IMAD.WIDE.U32 R2, R6, 0x4, R14.reuse ;  /* 0x0000000406027825 */ /* 0x100fe200078e000e */
        /* <DEDUP_REMOVED lines=25> */
.L_x_227:
[----:B------:R-:W-:Y:S05]  /*2900*/  BSYNC.RECONVERGENT B2 ;  /* 0x0000000000027941 */ /* 0x000fea0003800200 */
.L_x_226:
[----:B------:R-:W0:Y:S02]  /*2910*/  LDC.64 R2, c[0x0][0x398] ;  /* 0x0000e600ff027b82 */ /* 0x000e240000000a00 */
[----:B0-----:R-:W-:-:S05]  /*2920*/  IMAD.WIDE.U32 R2, R8, 0x4, R2 ;  /* 0x0000000408027825 */ /* 0x001fca00078e0002 */
[----:B------:R0:W-:Y:S04]  /*2930*/  STG.E desc[UR12][R2.64], R0 ;  /* 0x0000000002007986 */ /* 0x0001e8000c10190c */
[----:B------:R-:W2:Y:S04]  /*2940*/  LDG.E R12, desc[UR12][R12.64] ;  /* 0x0000000c0c0c7981 */ /* 0x000ea8000c1e1900 */
[----:B------:R-:W3:Y:S04]  /*2950*/  LDG.E R10, desc[UR12][R10.64] ;  /* 0x0000000c0a0a7981 */ /* 0x000ee8000c1e1900 */
[----:B------:R-:W4:Y:S04]  /*2960*/  LDG.E R6, desc[UR12][R6.64] ;  /* 0x0000000c06067981 */ /* 0x000f28000c1e1900 */
[----:B------:R-:W5:Y:S04]  /*2970*/  LDG.E R4, desc[UR12][R14.64] ;  /* 0x0000000c0e047981 */ /* 0x000f68000c1e1900 */
[----:B------:R-:W0:Y:S01]  /*2980*/  LDG.E R19, desc[UR12][R14.64+0x4] ;  /* 0x0000040c0e137981 */ /* 0x000e22000c1e1900 */
[----:B------:R-:W-:Y:S01]  /*2990*/  HFMA2 R8, -RZ, RZ, 1.57421875, -19.203125 ;  /* 0x3e4ccccdff087431 */ /* 0x000fe200000001ff */
[----:B------:R-:W-:Y:S01]  /*29a0*/  BSSY.RECONVERGENT B2, `(.L_x_228) ;  /* 0x000000f000027945 */ /* 0x000fe20003800200 */
[----:B--2---:R-:W-:-:S04]  /*29b0*/  FMUL R17, R12, 1.3999999761581420898 ;  /* 0x3fb333330c117820 */ /* 0x004fc80000400000 */
[----:B---3--:R-:W-:-:S04]  /*29c0*/  FFMA R17, R10, 1.7000000476837158203, R17 ;  /* 0x3fd9999a0a117823 */ /* 0x008fc80000000011 */
[----:B----4-:R-:W-:-:S04]  /*29d0*/  FADD R17, R17, R6 ;  /* 0x0000000611117221 */ /* 0x010fc80000000000 */
[----:B-----5:R-:W-:Y:S01]  /*29e0*/  FFMA R4, R4, 0.60000002384185791016, R17 ;  /* 0x3f19999a04047823 */ /* 0x020fe20000000011 */
[----:B------:R-:W-:-:S03]  /*29f0*/  FFMA R17, R8, -R5, 1 ;  /* 0x3f80000008117423 */ /* 0x000fc60000000805 */
[----:B0-----:R-:W-:Y:S01]  /*2a00*/  FFMA R3, R19, 0.30000001192092895508, R4 ;  /* 0x3e99999a13037823 */ /* 0x001fe20000000004 */
[----:B------:R-:W-:-:S03]  /*2a10*/  FFMA R0, R17, R8, 0.20000000298023223877 ;  /* 0x3e4ccccd11007423 */ /* 0x000fc60000000008 */
[----:B------:R-:W0:Y:S01]  /*2a20*/  FCHK P0, R3, 5 ;  /* 0x40a0000003007902 */ /* 0x000e220000000000 */
[----:B------:R-:W-:-:S04]  /*2a30*/  FFMA R2, R0, R3, RZ ;  /* 0x0000000300027223 */ /* 0x000fc800000000ff */
[----:B------:R-:W-:-:S04]  /*2a40*/  FFMA R7, R2, -5, R3 ;  /* 0xc0a0000002077823 */ /* 0x000fc80000000003 */
[----:B------:R-:W-:Y:S01]  /*2a50*/  FFMA R0, R0, R7, R2 ;  /* 0x0000000700007223 */ /* 0x000fe20000000002 */
[----:B0-----:R-:W-:Y:S06]  /*2a60*/  @!P0 BRA `(.L_x_229) ;  /* 0x0000000000088947 */ /* 0x001fec0003800000 */
[----:B------:R-:W-:-:S07]  /*2a70*/  MOV R2, 0x2a90 ;  /* 0x00002a9000027802 */ /* 0x000fce0000000f00 */
[----:B------:R-:W-:Y:S05]  /*2a80*/  CALL.REL.NOINC `($__internal_3_$__cuda_sm3x_div_rn_noftz_f32_slowpath) ;  /* 0x0000000000147944 */ /* 0x000fea0003c00000 */
.L_x_229:
[----:B------:R-:W-:Y:S05]  /*2a90*/  BSYNC.RECONVERGENT B2 ;  /* 0x0000000000027941 */ /* 0x000fea0003800200 */
.L_x_228:
[----:B------:R-:W0:Y:S02]  /*2aa0*/  LDC.64 R2, c[0x0][0x398] ;  /* 0x0000e600ff027b82 */ /* 0x000e240000000a00 */
[----:B0-----:R-:W-:-:S05]  /*2ab0*/  IMAD.WIDE.U32 R2, R9, 0x4, R2 ;  /* 0x0000000409027825 */ /* 0x001fca00078e0002 */
[----:B------:R-:W-:Y:S01]  /*2ac0*/  STG.E desc[UR12][R2.64], R0 ;  /* 0x0000000002007986 */ /* 0x000fe2000c10190c */
[----:B------:R-:W-:Y:S05]  /*2ad0*/  EXIT ;  /* 0x000000000000794d */ /* 0x000fea0003800000 */
        .weak           $__internal_3_$__cuda_sm3x_div_rn_noftz_f32_slowpath
        .type           $__internal_3_$__cuda_sm3x_div_rn_noftz_f32_slowpath,@function
        .size           $__internal_3_$__cuda_sm3x_div_rn_noftz_f32_slowpath,(.L_x_245 - $__internal_3_$__cuda_sm3x_div_rn_noftz_f32_slowpath)
$__internal_3_$__cuda_sm3x_div_rn_noftz_f32_slowpath:
[----:B------:R-:W-:Y:S01]  /*2ae0*/  SHF.R.U32.HI R34, RZ, 0x17, R5 ;  /* 0x00000017ff227819 */ /* 0x000fe20000011605 */
[----:B------:R-:W-:Y:S01]  /*2af0*/  BSSY.RECONVERGENT B0, `(.L_x_230) ;  /* 0x0000064000007945 */ /* 0x000fe20003800200 */
[----:B------:R-:W-:Y:S02]  /*2b00*/  SHF.R.U32.HI R37, RZ, 0x17, R3 ;  /* 0x00000017ff257819 */ /* 0x000fe40000011603 */
[----:B------:R-:W-:Y:S02]  /*2b10*/  LOP3.LUT R34, R34, 0xff, RZ, 0xc0, !PT ;  /* 0x000000ff22227812 */ /* 0x000fe400078ec0ff */
[----:B------:R-:W-:Y:S02]  /*2b20*/  LOP3.LUT R37, R37, 0xff, RZ, 0xc0, !PT ;  /* 0x000000ff25257812 */ /* 0x000fe400078ec0ff */
[----:B------:R-:W-:Y:S02]  /*2b30*/  IADD3 R38, PT, PT, R34, -0x1, RZ ;  /* 0xffffffff22267810 */ /* 0x000fe40007ffe0ff */
[----:B------:R-:W-:-:S02]  /*2b40*/  IADD3 R40, PT, PT, R37, -0x1, RZ ;  /* 0xffffffff25287810 */ /* 0x000fc40007ffe0ff */
[----:B------:R-:W-:Y:S02]  /*2b50*/  ISETP.GT.U32.AND P0, PT, R38, 0xfd, PT ;  /* 0x000000fd2600780c */ /* 0x000fe40003f04070 */
[----:B------:R-:W-:Y:S02]  /*2b60*/  MOV R41, 0x40a00000 ;  /* 0x40a0000000297802 */ /* 0x000fe40000000f00 */
[----:B------:R-:W-:-:S13]  /*2b70*/  ISETP.GT.U32.OR P0, PT, R40, 0xfd, P0 ;  /* 0x000000fd2800780c */ /* 0x000fda0000704470 */
[----:B------:R-:W-:Y:S01]  /*2b80*/  @!P0 MOV R35, RZ ;  /* 0x000000ff00238202 */ /* 0x000fe20000000f00 */
[----:B------:R-:W-:Y:S06]  /*2b90*/  @!P0 BRA `(.L_x_231) ;  /* 0x0000000000608947 */ /* 0x000fec0003800000 */
[----:B------:R-:W-:Y:S01]  /*2ba0*/  HFMA2 R0, -RZ, RZ, 2.3125, 0 ;  /* 0x40a00000ff007431 */ /* 0x000fe200000001ff */
[----:B------:R-:W-:-:S04]  /*2bb0*/  FSETP.GTU.FTZ.AND P0, PT, |R3|, +INF , PT ;  /* 0x7f8000000300780b */ /* 0x000fc80003f1c200 */
        /* <DEDUP_REMOVED lines=22> */
.L_x_231:
[----:B------:R-:W-:Y:S01]  /*2d20*/  LEA R40, R34, 0xc0800000, 0x17 ;  /* 0xc080000022287811 */ /* 0x000fe200078eb8ff */
[----:B------:R-:W-:Y:S01]  /*2d30*/  BSSY.RECONVERGENT B1, `(.L_x_236) ;  /* 0x0000036000017945 */ /* 0x000fe20003800200 */
[----:B------:R-:W-:Y:S02]  /*2d40*/  IADD3 R37, PT, PT, R37, -0x7f, RZ ;  /* 0xffffff8125257810 */ /* 0x000fe40007ffe0ff */
[----:B------:R-:W-:Y:S02]  /*2d50*/  IADD3 R40, PT, PT, -R40, R41, RZ ;  /* 0x0000002928287210 */ /* 0x000fe40007ffe1ff */
[C---:B------:R-:W-:Y:S01]  /*2d60*/  IADD3 R34, PT, PT, R37.reuse, 0x7f, -R34 ;  /* 0x0000007f25227810 */ /* 0x040fe20007ffe822 */
[----:B------:R-:W-:Y:S01]  /*2d70*/  IMAD R0, R37, -0x800000, R3 ;  /* 0xff80000025007824 */ /* 0x000fe200078e0203 */
[----:B------:R-:W0:Y:S01]  /*2d80*/  MUFU.RCP R38, R40 ;  /* 0x0000002800267308 */ /* 0x000e220000001000 */
[----:B------:R-:W-:Y:S01]  /*2d90*/  FADD.FTZ R41, -R40, -RZ ;  /* 0x800000ff28297221 */ /* 0x000fe20000010100 */
[----:B------:R-:W-:-:S03]  /*2da0*/  IADD3 R35, PT, PT, R34, R35, RZ ;  /* 0x0000002322237210 */ /* 0x000fc60007ffe0ff */
        /* <DEDUP_REMOVED lines=23> */
[----:B------:R-:W-:Y:S02]  /*2f20*/  IADD3 R37, PT, PT, R3, 0x20, RZ ;  /* 0x0000002003257810 */ /* 0x000fe40007ffe0ff */
[----:B------:R-:W-:Y:S02]  /*2f30*/  LOP3.LUT R35, R35, 0x7fffff, RZ, 0xc0, !PT ;  /* 0x007fffff23237812 */ /* 0x000fe400078ec0ff */
[----:B------:R-:W-:Y:S02]  /*2f40*/  ISETP.NE.AND P2, PT, R3, RZ, PT ;  /* 0x000000ff0300720c */ /* 0x000fe40003f45270 */
        /* <DEDUP_REMOVED lines=16> */
.L_x_238:
[----:B------:R-:W-:-:S04]  /*3050*/  LOP3.LUT R0, R0, 0x80000000, RZ, 0xc0, !PT ;  /* 0x8000000000007812 */ /* 0x000fc800078ec0ff */
[----:B------:R-:W-:Y:S01]  /*3060*/  LOP3.LUT R0, R0, 0x7f800000, RZ, 0xfc, !PT ;  /* 0x7f80000000007812 */ /* 0x000fe200078efcff */
[----:B------:R-:W-:Y:S06]  /*3070*/  BRA `(.L_x_239) ;  /* 0x0000000000047947 */ /* 0x000fec0003800000 */
.L_x_237:
[----:B------:R-:W-:-:S07]  /*3080*/  LEA R0, R35, R0, 0x17 ;  /* 0x0000000023007211 */ /* 0x000fce00078eb8ff */
.L_x_239:
[----:B------:R-:W-:Y:S05]  /*3090*/  BSYNC.RECONVERGENT B1 ;  /* 0x0000000000017941 */ /* 0x000fea0003800200 */
.L_x_236:
[----:B------:R-:W-:Y:S05]  /*30a0*/  BRA `(.L_x_240) ;  /* 0x0000000000207947 */ /* 0x000fea0003800000 */
.L_x_235:
[----:B------:R-:W-:-:S04]  /*30b0*/  LOP3.LUT R3, R41, 0x80000000, R3, 0x48, !PT ;  /* 0x8000000029037812 */ /* 0x000fc800078e4803 */
[----:B------:R-:W-:Y:S01]  /*30c0*/  LOP3.LUT R0, R3, 0x7f800000, RZ, 0xfc, !PT ;  /* 0x7f80000003007812 */ /* 0x000fe200078efcff */
[----:B------:R-:W-:Y:S06]  /*30d0*/  BRA `(.L_x_240) ;  /* 0x0000000000147947 */ /* 0x000fec0003800000 */
.L_x_234:
[----:B------:R-:W-:Y:S01]  /*30e0*/  LOP3.LUT R0, R41, 0x80000000, R3, 0x48, !PT ;  /* 0x8000000029007812 */ /* 0x000fe200078e4803 */
[----:B------:R-:W-:Y:S06]  /*30f0*/  BRA `(.L_x_240) ;  /* 0x00000000000c7947 */ /* 0x000fec0003800000 */
.L_x_233:
[----:B------:R-:W0:Y:S01]  /*3100*/  MUFU.RSQ R0, -QNAN ;  /* 0xffc0000000007908 */ /* 0x000e220000001400 */
[----:B------:R-:W-:Y:S05]  /*3110*/  BRA `(.L_x_240) ;  /* 0x0000000000047947 */ /* 0x000fea0003800000 */
.L_x_232:
[----:B------:R-:W-:-:S07]  /*3120*/  FADD.FTZ R0, R3, R0 ;  /* 0x0000000003007221 */ /* 0x000fce0000010000 */
.L_x_240:
[----:B------:R-:W-:Y:S05]  /*3130*/  BSYNC.RECONVERGENT B0 ;  /* 0x0000000000007941 */ /* 0x000fea0003800200 */
.L_x_230:
[----:B------:R-:W-:-:S04]  /*3140*/  HFMA2 R3, -RZ, RZ, 0, 0 ;  /* 0x00000000ff037431 */ /* 0x000fc800000001ff */
[----:B0-----:R-:W-:Y:S05]  /*3150*/  RET.REL.NODEC R2 `(_Z14gpu_rad_sweep1PfjjjS_) ;  /* 0xffffffcc02a87950 */ /* 0x001fea0003c3ffff */
.L_x_241:
        /* <DEDUP_REMOVED lines=10> */
.L_x_245:


//--------------------- .nv.shared._Z14gpu_rad_sweep4PfjjjS_ --------------------------
	.section	.nv.shared._Z14gpu_rad_sweep4PfjjjS_,"aw",@nobits
	.sectionflags	@""
	.align	16
.nv.shared._Z14gpu_rad_sweep4PfjjjS_:
	.zero		1152


//--------------------- .nv.shared.reserved.0     --------------------------
	.section	.nv.shared.reserved.0,"aw",@nobits
	.weak		__nv_reservedSMEM_offset_0_alias
	.size		__nv_reservedSMEM_offset_0_alias, 0, 64
	.other		__nv_reservedSMEM_offset_0_alias,@"STO_CUDA_RESERVED_SHARED STV_DEFAULT"
__nv_reservedSMEM_offset_0_alias:
	.zero		0
	.zero		64


//--------------------- .nv.shared._Z14gpu_rad_sweep3PfjjjS_ --------------------------
	.section	.nv.shared._Z14gpu_rad_sweep3PfjjjS_,"aw",@nobits
	.sectionflags	@""
	.align	16
	.zero		1024


//--------------------- .nv.shared._Z14gpu_rad_sweep2PfjjjS_ --------------------------
	.section	.nv.shared._Z14gpu_rad_sweep2PfjjjS_,"aw",@nobits
	.sectionflags	@""
	.align	16
	.zero		1024


//--------------------- .nv.shared._Z14gpu_rad_sweep1PfjjjS_ --------------------------
	.section	.nv.shared._Z14gpu_rad_sweep1PfjjjS_,"aw",@nobits
	.sectionflags	@""
	.align	16
	.zero		1024


//--------------------- .nv.constant0._Z14gpu_rad_sweep4PfjjjS_ --------------------------
	.section	.nv.constant0._Z14gpu_rad_sweep4PfjjjS_,"a",@progbits
	.sectionflags	@""
	.align	4
.nv.constant0._Z14gpu_rad_sweep4PfjjjS_:
	.zero		928


//--------------------- .nv.constant0._Z14gpu_rad_sweep3PfjjjS_ --------------------------
	.section	.nv.constant0._Z14gpu_rad_sweep3PfjjjS_,"a",@progbits
	.sectionflags	@""
	.align	4
.nv.constant0._Z14gpu_rad_sweep3PfjjjS_:
	.zero		928


//--------------------- .nv.constant0._Z14gpu_rad_sweep2PfjjjS_ --------------------------
	.section	.nv.constant0._Z14gpu_rad_sweep2PfjjjS_,"a",@progbits
	.sectionflags	@""
	.align	4
.nv.constant0._Z14gpu_rad_sweep2PfjjjS_:
	.zero		928


//--------------------- .nv.constant0._Z14gpu_rad_sweep1PfjjjS_ --------------------------
	.section	.nv.constant0._Z14gpu_rad_sweep1PfjjjS_,"a",@progbits
	.sectionflags	@""
	.align	4
.nv.constant0._Z14gpu_rad_sweep1PfjjjS_:
	.zero		928


//--------------------- SYMBOLS --------------------------

	.type		.nv.reservedSmem.offset0,@object
	.size		.nv.reservedSmem.offset0,0x4
	.type		.nv.reservedSmem.cap,@object
	.size		.nv.reservedSmem.cap,0x4
